	.target	sm_90a

	.elftype	@"ET_EXEC"


//--------------------- .note.nv.tkinfo           --------------------------
	.section	.note.nv.tkinfo,"",@"SHT_NOTE"
	.sectionflags	@"SHF_NOTE_NV_TKINFO"
	.tkinfo
        /*0018*/ 	.word	0x00000002
        /*0030*/ 	.string	""
        /*0030*/ 	.string	"ptxas"
        /*0030*/ 	.string	"Cuda compilation tools, release 13.0, V13.0.88"
        /*0030*/ 	.string	"Build cuda_13.0.r13.0/compiler.36424714_0"
        /*0030*/ 	.string	"-v  -suppress-debug-info  -lineinfo  -arch sm_90a "



//--------------------- .note.nv.cuinfo           --------------------------
	.section	.note.nv.cuinfo,"",@"SHT_NOTE"
	.sectionflags	@"SHF_NOTE_NV_CUINFO"
        /*0018*/ 	.short	0x0002
        /*001a*/ 	.short	0x005a
        /*001c*/ 	.short	0x0082
	.zero		2


//--------------------- .nv.info                  --------------------------
	.section	.nv.info,"",@"SHT_CUDA_INFO"
	.align	4


	//----- nvinfo : EIATTR_REGCOUNT
	.align		4
        /*0000*/ 	.byte	0x04, 0x2f
        /*0002*/ 	.short	(.L_1 - .L_0)
	.align		4
.L_0:
        /*0004*/ 	.word	index@(matmul_kernel)
        /*0008*/ 	.word	0x00000020


	//----- nvinfo : EIATTR_FRAME_SIZE
	.align		4
.L_1:
        /*000c*/ 	.byte	0x04, 0x11
        /*000e*/ 	.short	(.L_3 - .L_2)
	.align		4
.L_2:
        /*0010*/ 	.word	index@(matmul_kernel)
        /*0014*/ 	.word	0x00002dc0


	//----- nvinfo : EIATTR_MIN_STACK_SIZE
	.align		4
.L_3:
        /*0018*/ 	.byte	0x04, 0x12
        /*001a*/ 	.short	(.L_5 - .L_4)
	.align		4
.L_4:
        /*001c*/ 	.word	index@(matmul_kernel)
        /*0020*/ 	.word	0x00002dc0
.L_5:


//--------------------- .nv.compat                --------------------------
	.section	.nv.compat,"",@"SHT_CUDA_COMPAT_INFO"
	.align	4
        /*0000*/ 	.byte	0x02, 0x09, 0x01, 0x00, 0x02, 0x02, 0x01, 0x00, 0x02, 0x05, 0x05, 0x00, 0x03, 0x07, 0x01, 0x01
        /*0010*/ 	.byte	0x02, 0x03, 0x00, 0x00, 0x02, 0x06, 0x01, 0x00, 0x04, 0x0b, 0x08, 0x00, 0x00, 0x00, 0x00, 0x00
        /*0020*/ 	.byte	0x00, 0x00, 0x00, 0x00


//--------------------- .nv.info.matmul_kernel    --------------------------
	.section	.nv.info.matmul_kernel,"",@"SHT_CUDA_INFO"
	.sectionflags	@""
	.align	4


	//----- nvinfo : EIATTR_CUDA_API_VERSION
	.align		4
        /*0000*/ 	.byte	0x04, 0x37
        /*0002*/ 	.short	(.L_7 - .L_6)
.L_6:
        /*0004*/ 	.word	0x00000082


	//----- nvinfo : EIATTR_KPARAM_INFO
	.align		4
.L_7:
        /*0008*/ 	.byte	0x04, 0x17
        /*000a*/ 	.short	(.L_9 - .L_8)
.L_8:
        /*000c*/ 	.word	0x00000000
        /*0010*/ 	.short	0x000d
        /*0012*/ 	.short	0x0048
        /*0014*/ 	.byte	0x00, 0xf4, 0x21, 0x00


	//----- nvinfo : EIATTR_KPARAM_INFO
	.align		4
.L_9:
        /*0018*/ 	.byte	0x04, 0x17
        /*001a*/ 	.short	(.L_11 - .L_10)
.L_10:
        /*001c*/ 	.word	0x00000000
        /*0020*/ 	.short	0x000c
        /*0022*/ 	.short	0x0040
        /*0024*/ 	.byte	0x00, 0xf4, 0x21, 0x00


	//----- nvinfo : EIATTR_KPARAM_INFO
	.align		4
.L_11:
        /*0028*/ 	.byte	0x04, 0x17
        /*002a*/ 	.short	(.L_13 - .L_12)
.L_12:
        /*002c*/ 	.word	0x00000000
        /*0030*/ 	.short	0x000b
        /*0032*/ 	.short	0x0038
        /*0034*/ 	.byte	0x00, 0xf0, 0x11, 0x00


	//----- nvinfo : EIATTR_KPARAM_INFO
	.align		4
.L_13:
        /*0038*/ 	.byte	0x04, 0x17
        /*003a*/ 	.short	(.L_15 - .L_14)
.L_14:
        /*003c*/ 	.word	0x00000000
        /*0040*/ 	.short	0x000a
        /*0042*/ 	.short	0x0034
        /*0044*/ 	.byte	0x00, 0xf0, 0x11, 0x00


	//----- nvinfo : EIATTR_KPARAM_INFO
	.align		4
.L_15:
        /*0048*/ 	.byte	0x04, 0x17
        /*004a*/ 	.short	(.L_17 - .L_16)
.L_16:
        /*004c*/ 	.word	0x00000000
        /*0050*/ 	.short	0x0009
        /*0052*/ 	.short	0x0030
        /*0054*/ 	.byte	0x00, 0xf0, 0x11, 0x00


	//----- nvinfo : EIATTR_KPARAM_INFO
	.align		4
.L_17:
        /*0058*/ 	.byte	0x04, 0x17
        /*005a*/ 	.short	(.L_19 - .L_18)
.L_18:
        /*005c*/ 	.word	0x00000000
        /*0060*/ 	.short	0x0008
        /*0062*/ 	.short	0x002c
        /*0064*/ 	.byte	0x00, 0xf0, 0x11, 0x00


	//----- nvinfo : EIATTR_KPARAM_INFO
	.align		4
.L_19:
        /*0068*/ 	.byte	0x04, 0x17
        /*006a*/ 	.short	(.L_21 - .L_20)
.L_20:
        /*006c*/ 	.word	0x00000000
        /*0070*/ 	.short	0x0007
        /*0072*/ 	.short	0x0028
        /*0074*/ 	.byte	0x00, 0xf0, 0x11, 0x00


	//----- nvinfo : EIATTR_KPARAM_INFO
	.align		4
.L_21:
        /*0078*/ 	.byte	0x04, 0x17
        /*007a*/ 	.short	(.L_23 - .L_22)
.L_22:
        /*007c*/ 	.word	0x00000000
        /*0080*/ 	.short	0x0006
        /*0082*/ 	.short	0x0024
        /*0084*/ 	.byte	0x00, 0xf0, 0x11, 0x00


	//----- nvinfo : EIATTR_KPARAM_INFO
	.align		4
.L_23:
        /*0088*/ 	.byte	0x04, 0x17
        /*008a*/ 	.short	(.L_25 - .L_24)
.L_24:
        /*008c*/ 	.word	0x00000000
        /*0090*/ 	.short	0x0005
        /*0092*/ 	.short	0x0020
        /*0094*/ 	.byte	0x00, 0xf0, 0x11, 0x00


	//----- nvinfo : EIATTR_KPARAM_INFO
	.align		4
.L_25:
        /*0098*/ 	.byte	0x04, 0x17
        /*009a*/ 	.short	(.L_27 - .L_26)
.L_26:
        /*009c*/ 	.word	0x00000000
        /*00a0*/ 	.short	0x0004
        /*00a2*/ 	.short	0x001c
        /*00a4*/ 	.byte	0x00, 0xf0, 0x11, 0x00


	//----- nvinfo : EIATTR_KPARAM_INFO
	.align		4
.L_27:
        /*00a8*/ 	.byte	0x04, 0x17
        /*00aa*/ 	.short	(.L_29 - .L_28)
.L_28:
        /*00ac*/ 	.word	0x00000000
        /*00b0*/ 	.short	0x0003
        /*00b2*/ 	.short	0x0018
        /*00b4*/ 	.byte	0x00, 0xf0, 0x11, 0x00


	//----- nvinfo : EIATTR_KPARAM_INFO
	.align		4
.L_29:
        /*00b8*/ 	.byte	0x04, 0x17
        /*00ba*/ 	.short	(.L_31 - .L_30)
.L_30:
        /*00bc*/ 	.word	0x00000000
        /*00c0*/ 	.short	0x0002
        /*00c2*/ 	.short	0x0010
        /*00c4*/ 	.byte	0x00, 0xf4, 0x21, 0x00


	//----- nvinfo : EIATTR_KPARAM_INFO
	.align		4
.L_31:
        /*00c8*/ 	.byte	0x04, 0x17
        /*00ca*/ 	.short	(.L_33 - .L_32)
.L_32:
        /*00cc*/ 	.word	0x00000000
        /*00d0*/ 	.short	0x0001
        /*00d2*/ 	.short	0x0008
        /*00d4*/ 	.byte	0x00, 0xf4, 0x21, 0x00


	//----- nvinfo : EIATTR_KPARAM_INFO
	.align		4
.L_33:
        /*00d8*/ 	.byte	0x04, 0x17
        /*00da*/ 	.short	(.L_35 - .L_34)
.L_34:
        /*00dc*/ 	.word	0x00000000
        /*00e0*/ 	.short	0x0000
        /*00e2*/ 	.short	0x0000
        /*00e4*/ 	.byte	0x00, 0xf4, 0x21, 0x00


	//----- nvinfo : EIATTR_SPARSE_MMA_MASK
	.align		4
.L_35:
        /*00e8*/ 	.byte	0x03, 0x50
        /*00ea*/ 	.short	0x0000


	//----- nvinfo : EIATTR_MAXREG_COUNT
	.align		4
        /*00ec*/ 	.byte	0x03, 0x1b
        /*00ee*/ 	.short	0x00ff


	//----- nvinfo : EIATTR_NUM_BARRIERS
	.align		4
        /*00f0*/ 	.byte	0x02, 0x4c
        /*00f2*/ 	.byte	0x01
	.zero		1


	//----- nvinfo : EIATTR_ANNOTATIONS
	.align		4
        /*00f4*/ 	.byte	0x04, 0x55
        /*00f6*/ 	.short	(.L_37 - .L_36)


	//   ....[0]....
.L_36:
        /*00f8*/ 	.word	0x00000001
        /*00fc*/ 	.byte	0xe0, 0x00, 0x00, 0x00, 0x01, 0x00, 0x00, 0x00, 0x00, 0x01, 0x00, 0x00, 0x01, 0x00, 0x00, 0x00
        /* <DEDUP_REMOVED lines=301> */
        /*13dc*/ 	.byte	0x80, 0x56, 0x00, 0x00, 0x01, 0x00, 0x00, 0x00, 0xa0, 0x56, 0x00, 0x00


	//----- nvinfo : EIATTR_MERCURY_ISA_VERSION
	.align		4
.L_37:
        /*13e8*/ 	.byte	0x03, 0x5f
        /*13ea*/ 	.short	0x0101


	//----- nvinfo : EIATTR_EXIT_INSTR_OFFSETS
	.align		4
        /*13ec*/ 	.byte	0x04, 0x1c
        /*13ee*/ 	.short	(.L_39 - .L_38)


	//   ....[0]....
.L_38:
        /*13f0*/ 	.word	0x0003d670


	//   ....[1]....
        /*13f4*/ 	.word	0x0003d6a0


	//----- nvinfo : EIATTR_REQNTID
	.align		4
.L_39:
        /*13f8*/ 	.byte	0x04, 0x10
        /*13fa*/ 	.short	(.L_41 - .L_40)
.L_40:
        /*13fc*/ 	.word	0x00000040
        /*1400*/ 	.word	0x00000001
        /*1404*/ 	.word	0x00000001


	//----- nvinfo : EIATTR_CBANK_PARAM_SIZE
	.align		4
.L_41:
        /*1408*/ 	.byte	0x03, 0x19
        /*140a*/ 	.short	0x0050


	//----- nvinfo : EIATTR_PARAM_CBANK
	.align		4
        /*140c*/ 	.byte	0x04, 0x0a
        /*140e*/ 	.short	(.L_43 - .L_42)
	.align		4
.L_42:
        /*1410*/ 	.word	index@(.nv.constant0.matmul_kernel)
        /*1414*/ 	.short	0x0210
        /*1416*/ 	.short	0x0050


	//----- nvinfo : EIATTR_SW_WAR
	.align		4
.L_43:
        /*1418*/ 	.byte	0x04, 0x36
        /*141a*/ 	.short	(.L_45 - .L_44)
.L_44:
        /*141c*/ 	.word	0x00000008
.L_45:


//--------------------- .nv.callgraph             --------------------------
	.section	.nv.callgraph,"",@"SHT_CUDA_CALLGRAPH"
	.align	4
	.sectionentsize	8
	.align		4
        /*0000*/ 	.word	0x00000000
	.align		4
        /*0004*/ 	.word	0xffffffff
	.align		4
        /*0008*/ 	.word	0x00000000
	.align		4
        /*000c*/ 	.word	0xfffffffe
	.align		4
        /*0010*/ 	.word	0x00000000
	.align		4
        /*0014*/ 	.word	0xfffffffd
	.align		4
        /*0018*/ 	.word	0x00000000
	.align		4
        /*001c*/ 	.word	0xfffffffc


//--------------------- .text.matmul_kernel       --------------------------
	.section	.text.matmul_kernel,"ax",@progbits
	.align	128
        .global         matmul_kernel
        .type           matmul_kernel,@function
        .size           matmul_kernel,(.L_x_3 - matmul_kernel)
        .other          matmul_kernel,@"STO_CUDA_ENTRY STV_DEFAULT"
matmul_kernel:
.text.matmul_kernel:
[----:B------:R-:W0:Y:S08]  /*0000*/  LDC R1, c[0x0][0x28] ;  /* 0x00000a00ff017b82 */ /* 0x000e300000000800 */
[----:B------:R-:W1:Y:S01]  /*0010*/  LDC.64 R2, c[0x0][0x228] ;  /* 0x00008a00ff027b82 */ /* 0x000e620000000a00 */
[----:B0-----:R-:W-:Y:S01]  /*0020*/  VIADD R1, R1, 0xffffd240 ;  /* 0xffffd24001017836 */ /* 0x001fe20000000000 */
[----:B------:R-:W-:Y:S01]  /*0030*/  UMOV UR4, 0x400 ;  /* 0x0000040000047882 */ /* 0x000fe20000000000 */
[----:B------:R-:W-:-:S02]  /*0040*/  CS2R R14, SRZ ;  /* 0x00000000000e7805 */ /* 0x000fc4000001ff00 */
[----:B------:R-:W-:Y:S02]  /*0050*/  CS2R R16, SRZ ;  /* 0x0000000000107805 */ /* 0x000fe4000001ff00 */
[----:B------:R-:W-:Y:S02]  /*0060*/  CS2R R18, SRZ ;  /* 0x0000000000127805 */ /* 0x000fe4000001ff00 */
[----:B------:R-:W-:Y:S02]  /*0070*/  CS2R R20, SRZ ;  /* 0x0000000000147805 */ /* 0x000fe4000001ff00 */
[----:B------:R-:W-:Y:S01]  /*0080*/  CS2R R22, SRZ ;  /* 0x0000000000167805 */ /* 0x000fe2000001ff00 */
[----:B------:R-:W0:Y:S01]  /*0090*/  LDC R29, c[0x0][0x230] ;  /* 0x00008c00ff1d7b82 */ /* 0x000e220000000800 */
[----:B------:R-:W-:Y:S02]  /*00a0*/  CS2R R24, SRZ ;  /* 0x0000000000187805 */ /* 0x000fe4000001ff00 */
[----:B------:R-:W-:-:S05]  /*00b0*/  CS2R R26, SRZ ;  /* 0x00000000001a7805 */ /* 0x000fca000001ff00 */
[----:B------:R-:W2:Y:S01]  /*00c0*/  S2UR UR5, SR_CgaCtaId ;  /* 0x00000000000579c3 */ /* 0x000ea20000008800 */
[----:B-1----:R-:W-:Y:S01]  /*00d0*/  VIADD R0, R3, 0xf ;  /* 0x0000000f03007836 */ /* 0x002fe20000000000 */
[----:B------:R0:W-:Y:S04]  /*00e0*/  STL [R1+0x1a7c], R3 ;  /* 0x001a7c0301007387 */ /* 0x0001e80000100800 */
[----:B------:R-:W-:Y:S01]  /*00f0*/  SHF.R.S32.HI R5, RZ, 0x1f, R0 ;  /* 0x0000001fff057819 */ /* 0x000fe20000011400 */
[----:B------:R1:W-:Y:S03]  /*0100*/  STL [R1+0x1a80], R2 ;  /* 0x001a800201007387 */ /* 0x0003e60000100800 */
[----:B------:R-:W-:Y:S01]  /*0110*/  LEA.HI R5, R5, R0, RZ, 0x4 ;  /* 0x0000000005057211 */ /* 0x000fe200078f20ff */
[----:B------:R-:W-:Y:S01]  /*0120*/  STL [R1+0x90], RZ ;  /* 0x000090ff01007387 */ /* 0x000fe20000100800 */
[----:B0-----:R-:W-:-:S02]  /*0130*/  VIADD R3, R29, 0x3f ;  /* 0x0000003f1d037836 */ /* 0x001fc40000000000 */
[----:B------:R-:W-:Y:S01]  /*0140*/  SHF.R.S32.HI R0, RZ, 0x4, R5 ;  /* 0x00000004ff007819 */ /* 0x000fe20000011405 */
[----:B------:R-:W-:Y:S01]  /*0150*/  STL [R1+0x94], RZ ;  /* 0x000094ff01007387 */ /* 0x000fe20000100800 */
[----:B------:R-:W-:Y:S01]  /*0160*/  ULDC.64 UR8, c[0x0][0x208] ;  /* 0x0000820000087ab9 */ /* 0x000fe20000000a00 */
[----:B--2---:R-:W-:Y:S02]  /*0170*/  ULEA UR4, UR5, UR4, 0x18 ;  /* 0x0000000405047291 */ /* 0x004fe4000f8ec03f */
[----:B------:R-:W-:Y:S01]  /*0180*/  IMAD.SHL.U32 R0, R0, 0x8, RZ ;  /* 0x0000000800007824 */ /* 0x000fe200078e00ff */
[----:B------:R-:W0:Y:S04]  /*0190*/  S2R R5, SR_CTAID.X ;  /* 0x0000000000057919 */ /* 0x000e280000002500 */
[-C--:B------:R-:W-:Y:S01]  /*01a0*/  IABS R9, R0.reuse ;  /* 0x0000000000097213 */ /* 0x080fe20000000000 */
[----:B------:R-:W-:Y:S01]  /*01b0*/  STL [R1+0x98], RZ ;  /* 0x000098ff01007387 */ /* 0x000fe20000100800 */
[----:B------:R-:W-:-:S02]  /*01c0*/  IABS R12, R0 ;  /* 0x00000000000c7213 */ /* 0x000fc40000000000 */
[----:B------:R-:W2:Y:S01]  /*01d0*/  I2F.RP R4, R9 ;  /* 0x0000000900047306 */ /* 0x000ea20000209400 */
[----:B------:R-:W-:Y:S04]  /*01e0*/  STL [R1+0x9c], RZ ;  /* 0x00009cff01007387 */ /* 0x000fe80000100800 */
[----:B------:R-:W-:Y:S04]  /*01f0*/  STL [R1+0x80], RZ ;  /* 0x000080ff01007387 */ /* 0x000fe80000100800 */
[----:B------:R-:W-:Y:S04]  /*0200*/  STL [R1+0x84], RZ ;  /* 0x000084ff01007387 */ /* 0x000fe80000100800 */
[----:B------:R-:W-:Y:S01]  /*0210*/  STL [R1+0x88], RZ ;  /* 0x000088ff01007387 */ /* 0x000fe20000100800 */
[----:B--2---:R-:W2:Y:S03]  /*0220*/  MUFU.RCP R4, R4 ;  /* 0x0000000400047308 */ /* 0x004ea60000001000 */
[----:B------:R-:W-:Y:S04]  /*0230*/  STL [R1+0x8c], RZ ;  /* 0x00008cff01007387 */ /* 0x000fe80000100800 */
[----:B------:R-:W-:Y:S01]  /*0240*/  STL [R1+0x70], RZ ;  /* 0x000070ff01007387 */ /* 0x000fe20000100800 */
[----:B0-----:R-:W-:-:S03]  /*0250*/  IABS R10, R5 ;  /* 0x00000005000a7213 */ /* 0x001fc60000000000 */
[----:B------:R-:W-:Y:S04]  /*0260*/  STL [R1+0x74], RZ ;  /* 0x000074ff01007387 */ /* 0x000fe80000100800 */
[----:B------:R-:W-:Y:S01]  /*0270*/  STL [R1+0x78], RZ ;  /* 0x000078ff01007387 */ /* 0x000fe20000100800 */
[----:B--2---:R-:W-:-:S03]  /*0280*/  VIADD R6, R4, 0xffffffe ;  /* 0x0ffffffe04067836 */ /* 0x004fc60000000000 */
[----:B------:R-:W-:Y:S01]  /*0290*/  STL [R1+0x7c], RZ ;  /* 0x00007cff01007387 */ /* 0x000fe20000100800 */
[----:B------:R-:W-:Y:S01]  /*02a0*/  IMAD.MOV R4, RZ, RZ, -R12 ;  /* 0x000000ffff047224 */ /* 0x000fe200078e0a0c */
[----:B------:R-:W-:Y:S01]  /*02b0*/  CS2R R12, SRZ ;  /* 0x00000000000c7805 */ /* 0x000fe2000001ff00 */
[----:B------:R0:W2:Y:S01]  /*02c0*/  F2I.FTZ.U32.TRUNC.NTZ R7, R6 ;  /* 0x0000000600077305 */ /* 0x0000a2000021f000 */
[----:B------:R-:W-:Y:S04]  /*02d0*/  STL [R1+0x60], RZ ;  /* 0x000060ff01007387 */ /* 0x000fe80000100800 */
[----:B------:R-:W-:Y:S01]  /*02e0*/  STL [R1+0x64], RZ ;  /* 0x000064ff01007387 */ /* 0x000fe20000100800 */
[----:B0-----:R-:W-:-:S03]  /*02f0*/  IMAD.MOV.U32 R6, RZ, RZ, RZ ;  /* 0x000000ffff067224 */ /* 0x001fc600078e00ff */
[----:B------:R-:W-:Y:S04]  /*0300*/  STL [R1+0x68], RZ ;  /* 0x000068ff01007387 */ /* 0x000fe80000100800 */
[----:B------:R-:W-:Y:S01]  /*0310*/  STL [R1+0x6c], RZ ;  /* 0x00006cff01007387 */ /* 0x000fe20000100800 */
[----:B--2---:R-:W-:-:S03]  /*0320*/  IMAD.MOV R8, RZ, RZ, -R7 ;  /* 0x000000ffff087224 */ /* 0x004fc600078e0a07 */
[----:B------:R-:W-:Y:S01]  /*0330*/  STL [R1+0x50], RZ ;  /* 0x000050ff01007387 */ /* 0x000fe20000100800 */
[----:B------:R-:W-:Y:S02]  /*0340*/  IMAD R11, R8, R9, RZ ;  /* 0x00000009080b7224 */ /* 0x000fe400078e02ff */
[----:B------:R-:W-:Y:S01]  /*0350*/  IMAD.MOV.U32 R8, RZ, RZ, R10 ;  /* 0x000000ffff087224 */ /* 0x000fe200078e000a */
[----:B------:R-:W-:Y:S01]  /*0360*/  STL [R1+0x54], RZ ;  /* 0x000054ff01007387 */ /* 0x000fe20000100800 */
[----:B------:R-:W-:-:S03]  /*0370*/  IMAD.HI.U32 R7, R7, R11, R6 ;  /* 0x0000000b07077227 */ /* 0x000fc600078e0006 */
[----:B------:R-:W-:Y:S03]  /*0380*/  STL [R1+0x58], RZ ;  /* 0x000058ff01007387 */ /* 0x000fe60000100800 */
[----:B------:R-:W-:Y:S01]  /*0390*/  IMAD.HI.U32 R7, R7, R8, RZ ;  /* 0x0000000807077227 */ /* 0x000fe200078e00ff */
[----:B------:R-:W-:Y:S03]  /*03a0*/  STL [R1+0x5c], RZ ;  /* 0x00005cff01007387 */ /* 0x000fe60000100800 */
[----:B------:R-:W-:Y:S01]  /*03b0*/  IMAD R4, R7, R4, R8 ;  /* 0x0000000407047224 */ /* 0x000fe200078e0208 */
[----:B------:R-:W-:Y:S04]  /*03c0*/  STL [R1+0x40], RZ ;  /* 0x000040ff01007387 */ /* 0x000fe80000100800 */
[----:B------:R-:W-:Y:S01]  /*03d0*/  ISETP.GT.U32.AND P1, PT, R9, R4, PT ;  /* 0x000000040900720c */ /* 0x000fe20003f24070 */
[----:B------:R-:W-:Y:S04]  /*03e0*/  STL [R1+0x44], RZ ;  /* 0x000044ff01007387 */ /* 0x000fe80000100800 */
[----:B------:R-:W-:Y:S04]  /*03f0*/  STL [R1+0x48], RZ ;  /* 0x000048ff01007387 */ /* 0x000fe80000100800 */
[----:B------:R-:W-:Y:S04]  /*0400*/  STL [R1+0x4c], RZ ;  /* 0x00004cff01007387 */ /* 0x000fe80000100800 */
[----:B------:R-:W-:Y:S01]  /*0410*/  @!P1 IMAD.IADD R4, R4, 0x1, -R9 ;  /* 0x0000000104049824 */ /* 0x000fe200078e0a09 */
[----:B------:R-:W-:Y:S01]  /*0420*/  STL [R1+0x30], RZ ;  /* 0x000030ff01007387 */ /* 0x000fe20000100800 */
[----:B------:R-:W-:Y:S01]  /*0430*/  @!P1 VIADD R7, R7, 0x1 ;  /* 0x0000000107079836 */ /* 0x000fe20000000000 */
[----:B------:R-:W-:-:S02]  /*0440*/  ISETP.NE.AND P1, PT, R0, RZ, PT ;  /* 0x000000ff0000720c */ /* 0x000fc40003f25270 */
[----:B------:R-:W-:Y:S01]  /*0450*/  ISETP.GE.U32.AND P0, PT, R4, R9, PT ;  /* 0x000000090400720c */ /* 0x000fe20003f06070 */
[----:B------:R-:W-:Y:S01]  /*0460*/  STL [R1+0x34], RZ ;  /* 0x000034ff01007387 */ /* 0x000fe20000100800 */
[----:B------:R-:W-:-:S03]  /*0470*/  LOP3.LUT R4, R5, R0, RZ, 0x3c, !PT ;  /* 0x0000000005047212 */ /* 0x000fc600078e3cff */
[----:B------:R-:W-:Y:S01]  /*0480*/  STL [R1+0x38], RZ ;  /* 0x000038ff01007387 */ /* 0x000fe20000100800 */
[----:B------:R-:W-:Y:S01]  /*0490*/  ISETP.GE.AND P2, PT, R4, RZ, PT ;  /* 0x000000ff0400720c */ /* 0x000fe20003f46270 */
[----:B------:R-:W-:Y:S02]  /*04a0*/  VIADD R4, R2, 0x1ff ;  /* 0x000001ff02047836 */ /* 0x000fe40000000000 */
[----:B------:R-:W-:Y:S04]  /*04b0*/  STL [R1+0x3c], RZ ;  /* 0x00003cff01007387 */ /* 0x000fe80000100800 */
[----:B------:R-:W-:Y:S01]  /*04c0*/  @P0 VIADD R7, R7, 0x1 ;  /* 0x0000000107070836 */ /* 0x000fe20000000000 */
[----:B------:R-:W-:Y:S03]  /*04d0*/  STL [R1+0x20], RZ ;  /* 0x000020ff01007387 */ /* 0x000fe60000100800 */
[----:B------:R-:W-:Y:S01]  /*04e0*/  IMAD.MOV.U32 R6, RZ, RZ, R7 ;  /* 0x000000ffff067224 */ /* 0x000fe200078e0007 */
[----:B------:R-:W-:Y:S01]  /*04f0*/  SHF.R.S32.HI R7, RZ, 0x1f, R4 ;  /* 0x0000001fff077819 */ /* 0x000fe20000011404 */
[----:B------:R-:W-:Y:S02]  /*0500*/  STL [R1+0x24], RZ ;  /* 0x000024ff01007387 */ /* 0x000fe40000100800 */
[----:B------:R-:W-:Y:S01]  /*0510*/  @!P2 IMAD.MOV R6, RZ, RZ, -R6 ;  /* 0x000000ffff06a224 */ /* 0x000fe200078e0a06 */
[----:B------:R-:W-:Y:S01]  /*0520*/  @!P1 LOP3.LUT R6, RZ, R0, RZ, 0x33, !PT ;  /* 0x00000000ff069212 */ /* 0x000fe200078e33ff */
[----:B------:R-:W-:Y:S01]  /*0530*/  STL [R1+0x28], RZ ;  /* 0x000028ff01007387 */ /* 0x000fe20000100800 */
[----:B------:R-:W-:-:S03]  /*0540*/  LEA.HI R7, R7, R4, RZ, 0x9 ;  /* 0x0000000407077211 */ /* 0x000fc600078f48ff */
[----:B------:R-:W-:Y:S01]  /*0550*/  IMAD.SHL.U32 R28, R6, 0x8, RZ ;  /* 0x00000008061c7824 */ /* 0x000fe200078e00ff */
[----:B------:R-:W-:Y:S01]  /*0560*/  STL [R1+0x2c], RZ ;  /* 0x00002cff01007387 */ /* 0x000fe20000100800 */
[----:B------:R-:W-:-:S03]  /*0570*/  IMAD.MOV R6, RZ, RZ, -R6 ;  /* 0x000000ffff067224 */ /* 0x000fc600078e0a06 */
[----:B------:R-:W-:Y:S01]  /*0580*/  LEA.HI.SX32 R4, R7, -R28, 0x17 ;  /* 0x8000001c07047211 */ /* 0x000fe200078fbaff */
[----:B------:R-:W-:Y:S01]  /*0590*/  IMAD R11, R0, R6, R5 ;  /* 0x00000006000b7224 */ /* 0x000fe200078e0205 */
[----:B------:R-:W-:Y:S01]  /*05a0*/  STL [R1+0x10], RZ ;  /* 0x000010ff01007387 */ /* 0x000fe20000100800 */
[----:B------:R-:W-:Y:S01]  /*05b0*/  IMAD.MOV.U32 R6, RZ, RZ, RZ ;  /* 0x000000ffff067224 */ /* 0x000fe200078e00ff */
[----:B------:R-:W-:Y:S02]  /*05c0*/  VIMNMX R4, R4, 0x8, PT ;  /* 0x0000000804047848 */ /* 0x000fe40003fe0100 */
[----:B------:R-:W-:Y:S02]  /*05d0*/  STL [R1+0x14], RZ ;  /* 0x000014ff01007387 */ /* 0x000fe40000100800 */
[-C--:B------:R-:W-:Y:S02]  /*05e0*/  IABS R10, R4.reuse ;  /* 0x00000004000a7213 */ /* 0x080fe40000000000 */
[----:B------:R-:W-:Y:S01]  /*05f0*/  IABS R0, R4 ;  /* 0x0000000400007213 */ /* 0x000fe20000000000 */
[----:B------:R-:W-:Y:S01]  /*0600*/  STL [R1+0x18], RZ ;  /* 0x000018ff01007387 */ /* 0x000fe20000100800 */
[----:B------:R-:W0:Y:S01]  /*0610*/  I2F.RP R8, R10 ;  /* 0x0000000a00087306 */ /* 0x000e220000209400 */
[----:B-1----:R-:W1:Y:S02]  /*0620*/  S2R R2, SR_TID.X ;  /* 0x0000000000027919 */ /* 0x002e640000002100 */
[----:B------:R-:W-:Y:S04]  /*0630*/  STL [R1+0x1c], RZ ;  /* 0x00001cff01007387 */ /* 0x000fe80000100800 */
[----:B------:R-:W-:Y:S01]  /*0640*/  STL [R1], RZ ;  /* 0x000000ff01007387 */ /* 0x000fe20000100800 */
[----:B0-----:R-:W0:Y:S03]  /*0650*/  MUFU.RCP R8, R8 ;  /* 0x0000000800087308 */ /* 0x001e260000001000 */
[----:B------:R-:W-:Y:S04]  /*0660*/  STL [R1+0x4], RZ ;  /* 0x000004ff01007387 */ /* 0x000fe80000100800 */
[----:B------:R-:W-:Y:S04]  /*0670*/  STL [R1+0x8], RZ ;  /* 0x000008ff01007387 */ /* 0x000fe80000100800 */
[----:B------:R-:W-:Y:S01]  /*0680*/  STL [R1+0xc], RZ ;  /* 0x00000cff01007387 */ /* 0x000fe20000100800 */
[----:B0-----:R-:W-:Y:S01]  /*0690*/  VIADD R7, R8, 0xffffffe ;  /* 0x0ffffffe08077836 */ /* 0x001fe20000000000 */
[----:B-1----:R-:W-:-:S05]  /*06a0*/  LOP3.LUT R2, R2, 0x3f, RZ, 0xc0, !PT ;  /* 0x0000003f02027812 */ /* 0x002fca00078ec0ff */
[----:B------:R-:W0:Y:S02]  /*06b0*/  F2I.FTZ.U32.TRUNC.NTZ R7, R7 ;  /* 0x0000000700077305 */ /* 0x000e24000021f000 */
[----:B0-----:R-:W-:-:S04]  /*06c0*/  IMAD.MOV R9, RZ, RZ, -R7 ;  /* 0x000000ffff097224 */ /* 0x001fc800078e0a07 */
[----:B------:R-:W-:Y:S01]  /*06d0*/  IMAD.MOV.U32 R5, RZ, RZ, R9 ;  /* 0x000000ffff057224 */ /* 0x000fe200078e0009 */
[----:B------:R-:W-:-:S03]  /*06e0*/  IABS R9, R11 ;  /* 0x0000000b00097213 */ /* 0x000fc60000000000 */
[----:B------:R-:W-:-:S04]  /*06f0*/  IMAD R5, R5, R10, RZ ;  /* 0x0000000a05057224 */ /* 0x000fc800078e02ff */
[----:B------:R-:W-:-:S04]  /*0700*/  IMAD.HI.U32 R6, R7, R5, R6 ;  /* 0x0000000507067227 */ /* 0x000fc800078e0006 */
[----:B------:R-:W-:Y:S02]  /*0710*/  IMAD.MOV R5, RZ, RZ, -R0 ;  /* 0x000000ffff057224 */ /* 0x000fe400078e0a00 */
[----:B------:R-:W-:Y:S01]  /*0720*/  IMAD.HI.U32 R0, R6, R9, RZ ;  /* 0x0000000906007227 */ /* 0x000fe200078e00ff */
[----:B------:R-:W-:-:S03]  /*0730*/  CS2R R6, SRZ ;  /* 0x0000000000067805 */ /* 0x000fc6000001ff00 */
[----:B------:R-:W-:Y:S01]  /*0740*/  IMAD R5, R0, R5, R9 ;  /* 0x0000000500057224 */ /* 0x000fe200078e0209 */
[----:B------:R-:W-:-:S04]  /*0750*/  CS2R R8, SRZ ;  /* 0x0000000000087805 */ /* 0x000fc8000001ff00 */
[----:B------:R-:W-:-:S13]  /*0760*/  ISETP.GT.U32.AND P1, PT, R10, R5, PT ;  /* 0x000000050a00720c */ /* 0x000fda0003f24070 */
[----:B------:R-:W-:Y:S02]  /*0770*/  @!P1 IMAD.IADD R5, R5, 0x1, -R10 ;  /* 0x0000000105059824 */ /* 0x000fe400078e0a0a */
[----:B------:R-:W-:Y:S01]  /*0780*/  @!P1 VIADD R0, R0, 0x1 ;  /* 0x0000000100009836 */ /* 0x000fe20000000000 */
[----:B------:R-:W-:Y:S02]  /*0790*/  ISETP.NE.AND P1, PT, R4, RZ, PT ;  /* 0x000000ff0400720c */ /* 0x000fe40003f25270 */
[----:B------:R-:W-:Y:S02]  /*07a0*/  ISETP.GE.U32.AND P0, PT, R5, R10, PT ;  /* 0x0000000a0500720c */ /* 0x000fe40003f06070 */
[----:B------:R-:W-:-:S04]  /*07b0*/  LOP3.LUT R5, R11, R4, RZ, 0x3c, !PT ;  /* 0x000000040b057212 */ /* 0x000fc800078e3cff */
[----:B------:R-:W-:-:S07]  /*07c0*/  ISETP.GE.AND P2, PT, R5, RZ, PT ;  /* 0x000000ff0500720c */ /* 0x000fce0003f46270 */
[----:B------:R-:W-:Y:S01]  /*07d0*/  @P0 VIADD R0, R0, 0x1 ;  /* 0x0000000100000836 */ /* 0x000fe20000000000 */
[----:B------:R-:W-:-:S05]  /*07e0*/  ISETP.GE.AND P0, PT, R3, 0x40, PT ;  /* 0x000000400300780c */ /* 0x000fca0003f06270 */
[----:B------:R-:W-:Y:S01]  /*07f0*/  @!P2 IMAD.MOV R0, RZ, RZ, -R0 ;  /* 0x000000ffff00a224 */ /* 0x000fe200078e0a00 */
[----:B------:R-:W-:-:S05]  /*0800*/  @!P1 LOP3.LUT R0, RZ, R4, RZ, 0x33, !PT ;  /* 0x00000004ff009212 */ /* 0x000fca00078e33ff */
[----:B------:R-:W-:Y:S02]  /*0810*/  IMAD.MOV R5, RZ, RZ, -R0 ;  /* 0x000000ffff057224 */ /* 0x000fe400078e0a00 */
[----:B------:R-:W-:Y:S02]  /*0820*/  IMAD.SHL.U32 R0, R0, 0x10, RZ ;  /* 0x0000001000007824 */ /* 0x000fe400078e00ff */
[----:B------:R-:W-:Y:S01]  /*0830*/  IMAD R5, R4, R5, R11 ;  /* 0x0000000504057224 */ /* 0x000fe200078e020b */
[----:B------:R-:W-:Y:S01]  /*0840*/  CS2R R10, SRZ ;  /* 0x00000000000a7805 */ /* 0x000fe2000001ff00 */
[C---:B------:R-:W-:Y:S01]  /*0850*/  VIADD R3, R0.reuse, 0x1 ;  /* 0x0000000100037836 */ /* 0x040fe20000000000 */
[----:B------:R-:W-:Y:S01]  /*0860*/  STL [R1+0x1a4c], R0 ;  /* 0x001a4c0001007387 */ /* 0x000fe20000100800 */
[----:B------:R-:W-:Y:S02]  /*0870*/  VIADD R29, R0, 0x2 ;  /* 0x00000002001d7836 */ /* 0x000fe40000000000 */
[----:B------:R-:W-:Y:S01]  /*0880*/  IMAD.IADD R28, R28, 0x1, R5 ;  /* 0x000000011c1c7824 */ /* 0x000fe200078e0205 */
[----:B------:R0:W-:Y:S01]  /*0890*/  STL [R1+0xcc], R3 ;  /* 0x0000cc0301007387 */ /* 0x0001e20000100800 */
[----:B------:R-:W-:-:S03]  /*08a0*/  CS2R R4, SRZ ;  /* 0x0000000000047805 */ /* 0x000fc6000001ff00 */
[----:B------:R1:W-:Y:S01]  /*08b0*/  STL [R1+0xc8], R29 ;  /* 0x0000c81d01007387 */ /* 0x0003e20000100800 */
[C---:B0-----:R-:W-:Y:S02]  /*08c0*/  VIADD R3, R0.reuse, 0x3 ;  /* 0x0000000300037836 */ /* 0x041fe40000000000 */
[----:B-1----:R-:W-:-:S03]  /*08d0*/  VIADD R29, R0, 0x4 ;  /* 0x00000004001d7836 */ /* 0x002fc60000000000 */
[----:B------:R0:W-:Y:S04]  /*08e0*/  STL [R1+0xc4], R3 ;  /* 0x0000c40301007387 */ /* 0x0001e80000100800 */
        /* <DEDUP_REMOVED lines=17> */
[----:B0-----:R-:W-:Y:S02]  /*0a00*/  IMAD R3, R28, 0x200, R2 ;  /* 0x000002001c037824 */ /* 0x001fe400078e0202 */
[C---:B------:R-:W-:Y:S02]  /*0a10*/  VIADD R28, R0.reuse, 0xe ;  /* 0x0000000e001c7836 */ /* 0x040fe40000000000 */
[----:B------:R-:W-:Y:S01]  /*0a20*/  VIADD R2, R3, 0x40 ;  /* 0x0000004003027836 */ /* 0x000fe20000000000 */
[----:B------:R-:W-:Y:S01]  /*0a30*/  STL [R1+0x1a50], R3 ;  /* 0x001a500301007387 */ /* 0x000fe20000100800 */
[----:B-1----:R-:W-:-:S02]  /*0a40*/  VIADD R29, R0, 0xd ;  /* 0x0000000d001d7836 */ /* 0x002fc40000000000 */
[----:B------:R-:W-:Y:S01]  /*0a50*/  VIADD R0, R0, 0xf ;  /* 0x0000000f00007836 */ /* 0x000fe20000000000 */
[----:B------:R0:W-:Y:S02]  /*0a60*/  STL [R1+0x1a5c], R2 ;  /* 0x001a5c0201007387 */ /* 0x0001e40000100800 */
[----:B0-----:R-:W-:-:S05]  /*0a70*/  VIADD R2, R3, 0x80 ;  /* 0x0000008003027836 */ /* 0x001fca0000000000 */
[----:B------:R0:W-:Y:S02]  /*0a80*/  STL [R1+0x1a60], R2 ;  /* 0x001a600201007387 */ /* 0x0001e40000100800 */
[----:B0-----:R-:W-:-:S05]  /*0a90*/  VIADD R2, R3, 0xc0 ;  /* 0x000000c003027836 */ /* 0x001fca0000000000 */
[----:B------:R0:W-:Y:S02]  /*0aa0*/  STL [R1+0x1a64], R2 ;  /* 0x001a640201007387 */ /* 0x0001e40000100800 */
[----:B0-----:R-:W-:-:S05]  /*0ab0*/  VIADD R2, R3, 0x100 ;  /* 0x0000010003027836 */ /* 0x001fca0000000000 */
[----:B------:R0:W-:Y:S02]  /*0ac0*/  STL [R1+0x1a68], R2 ;  /* 0x001a680201007387 */ /* 0x0001e40000100800 */
[----:B0-----:R-:W-:-:S05]  /*0ad0*/  VIADD R2, R3, 0x140 ;  /* 0x0000014003027836 */ /* 0x001fca0000000000 */
[----:B------:R0:W-:Y:S02]  /*0ae0*/  STL [R1+0x1a6c], R2 ;  /* 0x001a6c0201007387 */ /* 0x0001e40000100800 */
[C---:B0-----:R-:W-:Y:S02]  /*0af0*/  VIADD R2, R3.reuse, 0x180 ;  /* 0x0000018003027836 */ /* 0x041fe40000000000 */
[----:B------:R-:W-:-:S03]  /*0b00*/  VIADD R3, R3, 0x1c0 ;  /* 0x000001c003037836 */ /* 0x000fc60000000000 */
[----:B------:R0:W-:Y:S04]  /*0b10*/  STL [R1+0x1a74], R2 ;  /* 0x001a740201007387 */ /* 0x0001e80000100800 */
[----:B0-----:R0:W5:Y:S04]  /*0b20*/  LDL.LU R2, [R1+0x1a80] ;  /* 0x001a800001027983 */ /* 0x0011680000300800 */
[----:B------:R1:W-:Y:S04]  /*0b30*/  STL [R1+0x1a70], R3 ;  /* 0x001a700301007387 */ /* 0x0003e80000100800 */
[----:B-1----:R0:W5:Y:S01]  /*0b40*/  LDL.LU R3, [R1+0x1a7c] ;  /* 0x001a7c0001037983 */ /* 0x0021620000300800 */
[----:B------:R-:W-:Y:S05]  /*0b50*/  @!P0 BRA `(.L_x_0) ;  /* 0x0000038800d08947 */ /* 0x000fea0003800000 */
[----:B------:R-:W2:Y:S01]  /*0b60*/  LDL R20, [R1+0x1a5c] ;  /* 0x001a5c0001147983 */ /* 0x000ea20000100800 */
[----:B-----5:R-:W-:Y:S01]  /*0b70*/  IABS R8, R3 ;  /* 0x0000000300087213 */ /* 0x020fe20000000000 */
[----:B------:R-:W-:Y:S02]  /*0b80*/  ULDC UR5, c[0x0][0x23c] ;  /* 0x00008f0000057ab9 */ /* 0x000fe40000000800 */
[----:B------:R-:W3:Y:S04]  /*0b90*/  LDL R21, [R1+0x1a60] ;  /* 0x001a600001157983 */ /* 0x000ee80000100800 */
[----:B------:R-:W4:Y:S04]  /*0ba0*/  LDL R22, [R1+0x1a64] ;  /* 0x001a640001167983 */ /* 0x000f280000100800 */
[----:B------:R-:W4:Y:S04]  /*0bb0*/  LDL R23, [R1+0x1a68] ;  /* 0x001a680001177983 */ /* 0x000f280000100800 */
[----:B------:R-:W4:Y:S04]  /*0bc0*/  LDL R24, [R1+0x1a6c] ;  /* 0x001a6c0001187983 */ /* 0x000f280000100800 */
[----:B------:R-:W4:Y:S04]  /*0bd0*/  LDL R25, [R1+0x1a74] ;  /* 0x001a740001197983 */ /* 0x000f280000100800 */
[----:B------:R-:W4:Y:S01]  /*0be0*/  LDL R26, [R1+0x1a70] ;  /* 0x001a7000011a7983 */ /* 0x000f220000100800 */
[----:B------:R-:W-:Y:S01]  /*0bf0*/  IABS R9, R2 ;  /* 0x0000000200097213 */ /* 0x000fe20000000000 */
[----:B------:R-:W-:Y:S01]  /*0c00*/  ULDC.64 UR6, c[0x0][0x218] ;  /* 0x0000860000067ab9 */ /* 0x000fe20000000a00 */
[----:B------:R-:W-:Y:S01]  /*0c10*/  ISETP.GE.AND P6, PT, R0, RZ, PT ;  /* 0x000000ff0000720c */ /* 0x000fe20003fc6270 */
[----:B------:R-:W4:Y:S01]  /*0c20*/  LDL.LU R27, [R1+0xa0] ;  /* 0x0000a000011b7983 */ /* 0x000f220000300800 */
[----:B------:R-:W1:Y:S01]  /*0c30*/  I2F.RP R4, R9 ;  /* 0x0000000900047306 */ /* 0x000e620000209400 */
[----:B------:R-:W-:-:S02]  /*0c40*/  ULDC.64 UR10, c[0x0][0x210] ;  /* 0x00008400000a7ab9 */ /* 0x000fc40000000a00 */
[----:B------:R0:W-:Y:S04]  /*0c50*/  STL [R1+0x1a88], R3 ;  /* 0x001a880301007387 */ /* 0x0001e80000100800 */
[----:B0-----:R-:W4:Y:S01]  /*0c60*/  LDL R3, [R1+0x1a50] ;  /* 0x001a500001037983 */ /* 0x001f220000100800 */
[----:B------:R-:W0:Y:S08]  /*0c70*/  I2F.RP R6, R8 ;  /* 0x0000000800067306 */ /* 0x000e300000209400 */
[----:B-1----:R-:W1:Y:S08]  /*0c80*/  MUFU.RCP R4, R4 ;  /* 0x0000000400047308 */ /* 0x002e700000001000 */
[----:B0-----:R-:W0:Y:S01]  /*0c90*/  MUFU.RCP R6, R6 ;  /* 0x0000000600067308 */ /* 0x001e220000001000 */
[----:B-1----:R-:W-:-:S07]  /*0ca0*/  VIADD R4, R4, 0xffffffe ;  /* 0x0ffffffe04047836 */ /* 0x002fce0000000000 */
[----:B------:R-:W1:Y:S01]  /*0cb0*/  F2I.FTZ.U32.TRUNC.NTZ R5, R4 ;  /* 0x0000000400057305 */ /* 0x000e62000021f000 */
[----:B0-----:R-:W-:-:S07]  /*0cc0*/  VIADD R6, R6, 0xffffffe ;  /* 0x0ffffffe06067836 */ /* 0x001fce0000000000 */
[----:B------:R0:W0:Y:S01]  /*0cd0*/  F2I.FTZ.U32.TRUNC.NTZ R7, R6 ;  /* 0x0000000600077305 */ /* 0x000022000021f000 */
[----:B-1----:R-:W-:-:S04]  /*0ce0*/  IMAD.MOV R4, RZ, RZ, -R5 ;  /* 0x000000ffff047224 */ /* 0x002fc800078e0a05 */
[----:B0-----:R-:W-:Y:S02]  /*0cf0*/  IMAD R6, R4, R9, RZ ;  /* 0x0000000904067224 */ /* 0x001fe400078e02ff */
[----:B------:R-:W-:Y:S02]  /*0d00*/  IMAD.MOV.U32 R4, RZ, RZ, RZ ;  /* 0x000000ffff047224 */ /* 0x000fe400078e00ff */
[----:B------:R-:W-:Y:S02]  /*0d10*/  IMAD.MOV R14, RZ, RZ, -R7 ;  /* 0x000000ffff0e7224 */ /* 0x000fe400078e0a07 */
[----:B------:R-:W-:-:S04]  /*0d20*/  IMAD.HI.U32 R4, R5, R6, R4 ;  /* 0x0000000605047227 */ /* 0x000fc800078e0004 */
[----:B------:R-:W-:Y:S02]  /*0d30*/  IMAD R14, R14, R8, RZ ;  /* 0x000000080e0e7224 */ /* 0x000fe400078e02ff */
[----:B------:R-:W-:-:S04]  /*0d40*/  IMAD.MOV.U32 R6, RZ, RZ, RZ ;  /* 0x000000ffff067224 */ /* 0x000fc800078e00ff */
[----:B------:R-:W-:Y:S01]  /*0d50*/  IMAD.HI.U32 R6, R7, R14, R6 ;  /* 0x0000000e07067227 */ /* 0x000fe200078e0006 */
[----:B--2---:R-:W-:Y:S02]  /*0d60*/  IABS R11, R20 ;  /* 0x00000014000b7213 */ /* 0x004fe40000000000 */
[----:B---3--:R-:W-:-:S03]  /*0d70*/  IABS R10, R21 ;  /* 0x00000015000a7213 */ /* 0x008fc60000000000 */
[----:B------:R-:W-:Y:S01]  /*0d80*/  IMAD.HI.U32 R5, R4, R11, RZ ;  /* 0x0000000b04057227 */ /* 0x000fe200078e00ff */
[----:B----4-:R-:W-:-:S03]  /*0d90*/  IABS R15, R22 ;  /* 0x00000016000f7213 */ /* 0x010fc60000000000 */
[----:B------:R-:W-:Y:S02]  /*0da0*/  IMAD.MOV R5, RZ, RZ, -R5 ;  /* 0x000000ffff057224 */ /* 0x000fe400078e0a05 */
[----:B------:R-:W-:Y:S01]  /*0db0*/  IMAD.HI.U32 R14, R4, R10, RZ ;  /* 0x0000000a040e7227 */ /* 0x000fe200078e00ff */
[----:B------:R-:W-:-:S03]  /*0dc0*/  IABS R7, R23 ;  /* 0x0000001700077213 */ /* 0x000fc60000000000 */
[----:B------:R-:W-:-:S04]  /*0dd0*/  IMAD.HI.U32 R17, R4, R15, RZ ;  /* 0x0000000f04117227 */ /* 0x000fc800078e00ff */
[C---:B------:R-:W-:Y:S01]  /*0de0*/  IMAD R11, R9.reuse, R5, R11 ;  /* 0x00000005090b7224 */ /* 0x040fe200078e020b */
[----:B------:R-:W-:Y:S01]  /*0df0*/  IABS R5, R25 ;  /* 0x0000001900057213 */ /* 0x000fe20000000000 */
[----:B------:R-:W-:Y:S02]  /*0e00*/  IMAD.MOV R17, RZ, RZ, -R17 ;  /* 0x000000ffff117224 */ /* 0x000fe400078e0a11 */
[----:B------:R-:W-:Y:S01]  /*0e10*/  IMAD.MOV R14, RZ, RZ, -R14 ;  /* 0x000000ffff0e7224 */ /* 0x000fe200078e0a0e */
[C---:B------:R-:W-:Y:S01]  /*0e20*/  ISETP.GT.U32.AND P0, PT, R9.reuse, R11, PT ;  /* 0x0000000b0900720c */ /* 0x040fe20003f04070 */
[C---:B------:R-:W-:Y:S01]  /*0e30*/  IMAD R15, R9.reuse, R17, R15 ;  /* 0x00000011090f7224 */ /* 0x040fe200078e020f */
[----:B------:R-:W-:Y:S01]  /*0e40*/  IABS R18, R26 ;  /* 0x0000001a00127213 */ /* 0x000fe20000000000 */
[C---:B------:R-:W-:Y:S02]  /*0e50*/  IMAD R10, R9.reuse, R14, R10 ;  /* 0x0000000e090a7224 */ /* 0x040fe400078e020a */
[----:B------:R-:W-:Y:S01]  /*0e60*/  IMAD.HI.U32 R14, R4, R5, RZ ;  /* 0x00000005040e7227 */ /* 0x000fe200078e00ff */
[----:B------:R-:W-:-:S02]  /*0e70*/  ISETP.GT.U32.AND P1, PT, R9, R15, PT ;  /* 0x0000000f0900720c */ /* 0x000fc40003f24070 */
[----:B------:R-:W-:Y:S01]  /*0e80*/  ISETP.GT.U32.AND P5, PT, R9, R10, PT ;  /* 0x0000000a0900720c */ /* 0x000fe20003fa4070 */
[----:B------:R-:W-:Y:S02]  /*0e90*/  IMAD.MOV R14, RZ, RZ, -R14 ;  /* 0x000000ffff0e7224 */ /* 0x000fe400078e0a0e */
[----:B------:R-:W-:-:S04]  /*0ea0*/  IMAD.HI.U32 R16, R4, R7, RZ ;  /* 0x0000000704107227 */ /* 0x000fc800078e00ff */
[----:B------:R-:W-:Y:S01]  /*0eb0*/  IMAD R5, R9, R14, R5 ;  /* 0x0000000e09057224 */ /* 0x000fe200078e0205 */
[----:B------:R-:W-:Y:S01]  /*0ec0*/  IABS R14, R28 ;  /* 0x0000001c000e7213 */ /* 0x000fe20000000000 */
[--C-:B------:R-:W-:Y:S01]  /*0ed0*/  @!P0 IMAD.IADD R11, R11, 0x1, -R9.reuse ;  /* 0x000000010b0b8824 */ /* 0x100fe200078e0a09 */
[----:B------:R-:W-:Y:S01]  /*0ee0*/  IABS R13, R3 ;  /* 0x00000003000d7213 */ /* 0x000fe20000000000 */
[----:B------:R-:W-:Y:S02]  /*0ef0*/  @!P1 IMAD.IADD R15, R15, 0x1, -R9 ;  /* 0x000000010f0f9824 */ /* 0x000fe400078e0a09 */
[----:B------:R-:W-:Y:S01]  /*0f00*/  IMAD.MOV R16, RZ, RZ, -R16 ;  /* 0x000000ffff107224 */ /* 0x000fe200078e0a10 */
[----:B------:R-:W-:Y:S01]  /*0f10*/  ISETP.GT.U32.AND P1, PT, R9, R11, PT ;  /* 0x0000000b0900720c */ /* 0x000fe20003f24070 */
[----:B------:R-:W-:-:S04]  /*0f20*/  IMAD.HI.U32 R12, R4, R13, RZ ;  /* 0x0000000d040c7227 */ /* 0x000fc800078e00ff */
[----:B------:R-:W-:Y:S02]  /*0f30*/  IMAD.MOV R12, RZ, RZ, -R12 ;  /* 0x000000ffff0c7224 */ /* 0x000fe400078e0a0c */
[C---:B------:R-:W-:Y:S01]  /*0f40*/  IMAD R7, R9.reuse, R16, R7 ;  /* 0x0000001009077224 */ /* 0x040fe200078e0207 */
[----:B------:R-:W-:Y:S01]  /*0f50*/  IABS R16, R0 ;  /* 0x0000000000107213 */ /* 0x000fe20000000000 */
[C---:B------:R-:W-:Y:S01]  /*0f60*/  IMAD R13, R9.reuse, R12, R13 ;  /* 0x0000000c090d7224 */ /* 0x040fe200078e020d */
[----:B------:R-:W-:Y:S01]  /*0f70*/  IABS R12, R24 ;  /* 0x00000018000c7213 */ /* 0x000fe20000000000 */
[--C-:B------:R-:W-:Y:S01]  /*0f80*/  @!P5 IMAD.IADD R10, R10, 0x1, -R9.reuse ;  /* 0x000000010a0ad824 */ /* 0x100fe200078e0a09 */
[----:B------:R-:W-:Y:S01]  /*0f90*/  ISETP.GT.U32.AND P2, PT, R9, R7, PT ;  /* 0x000000070900720c */ /* 0x000fe20003f44070 */
[----:B------:R-:W-:Y:S01]  /*0fa0*/  @!P1 IMAD.IADD R11, R11, 0x1, -R9 ;  /* 0x000000010b0b9824 */ /* 0x000fe200078e0a09 */
[----:B------:R-:W-:Y:S01]  /*0fb0*/  ISETP.GT.U32.AND P3, PT, R9, R13, PT ;  /* 0x0000000d0900720c */ /* 0x000fe20003f64070 */
[----:B------:R-:W-:-:S04]  /*0fc0*/  IMAD.HI.U32 R19, R4, R12, RZ ;  /* 0x0000000c04137227 */ /* 0x000fc800078e00ff */
[----:B------:R-:W-:Y:S02]  /*0fd0*/  IMAD.MOV R19, RZ, RZ, -R19 ;  /* 0x000000ffff137224 */ /* 0x000fe400078e0a13 */
[----:B------:R-:W-:-:S04]  /*0fe0*/  IMAD.HI.U32 R4, R4, R18, RZ ;  /* 0x0000001204047227 */ /* 0x000fc800078e00ff */
[----:B------:R-:W-:Y:S02]  /*0ff0*/  IMAD R12, R9, R19, R12 ;  /* 0x00000013090c7224 */ /* 0x000fe400078e020c */
[--C-:B------:R-:W-:Y:S01]  /*1000*/  @!P3 IMAD.IADD R13, R13, 0x1, -R9.reuse ;  /* 0x000000010d0db824 */ /* 0x100fe200078e0a09 */
[C---:B------:R-:W-:Y:S01]  /*1010*/  ISETP.GT.U32.AND P3, PT, R9.reuse, R5, PT ;  /* 0x000000050900720c */ /* 0x040fe20003f64070 */
[----:B------:R-:W-:Y:S01]  /*1020*/  IMAD.MOV R4, RZ, RZ, -R4 ;  /* 0x000000ffff047224 */ /* 0x000fe200078e0a04 */
[----:B------:R-:W-:Y:S01]  /*1030*/  ISETP.GT.U32.AND P4, PT, R9, R12, PT ;  /* 0x0000000c0900720c */ /* 0x000fe20003f84070 */
[----:B------:R-:W-:Y:S01]  /*1040*/  @!P2 IMAD.IADD R7, R7, 0x1, -R9 ;  /* 0x000000010707a824 */ /* 0x000fe200078e0a09 */
[C---:B------:R-:W-:Y:S01]  /*1050*/  ISETP.GT.U32.AND P2, PT, R9.reuse, R10, PT ;  /* 0x0000000a0900720c */ /* 0x040fe20003f44070 */
[C---:B------:R-:W-:Y:S01]  /*1060*/  IMAD R18, R9.reuse, R4, R18 ;  /* 0x0000000409127224 */ /* 0x040fe200078e0212 */
[----:B------:R-:W-:Y:S01]  /*1070*/  ISETP.GT.U32.AND P5, PT, R9, R13, PT ;  /* 0x0000000d0900720c */ /* 0x000fe20003fa4070 */
[----:B------:R-:W-:-:S03]  /*1080*/  IMAD.HI.U32 R4, R6, R16, RZ ;  /* 0x0000001006047227 */ /* 0x000fc600078e00ff */
[----:B------:R-:W-:Y:S01]  /*1090*/  ISETP.GT.U32.AND P0, PT, R9, R18, PT ;  /* 0x000000120900720c */ /* 0x000fe20003f04070 */
[----:B------:R-:W-:-:S04]  /*10a0*/  IMAD.HI.U32 R0, R6, R14, RZ ;  /* 0x0000000e06007227 */ /* 0x000fc800078e00ff */
[--C-:B------:R-:W-:Y:S01]  /*10b0*/  @!P3 IMAD.IADD R5, R5, 0x1, -R9.reuse ;  /* 0x000000010505b824 */ /* 0x100fe200078e0a09 */
[C---:B------:R-:W-:Y:S01]  /*10c0*/  ISETP.GT.U32.AND P3, PT, R9.reuse, R7, PT ;  /* 0x000000070900720c */ /* 0x040fe20003f64070 */
[--C-:B------:R-:W-:Y:S01]  /*10d0*/  @!P4 IMAD.IADD R12, R12, 0x1, -R9.reuse ;  /* 0x000000010c0cc824 */ /* 0x100fe200078e0a09 */
[C---:B------:R-:W-:Y:S01]  /*10e0*/  ISETP.GT.U32.AND P4, PT, R9.reuse, R15, PT ;  /* 0x0000000f0900720c */ /* 0x040fe20003f84070 */
[----:B------:R-:W-:Y:S01]  /*10f0*/  IMAD.MOV R4, RZ, RZ, -R4 ;  /* 0x000000ffff047224 */ /* 0x000fe200078e0a04 */
[C---:B------:R-:W-:Y:S01]  /*1100*/  ISETP.GT.U32.AND P1, PT, R9.reuse, R5, PT ;  /* 0x000000050900720c */ /* 0x040fe20003f24070 */
[----:B------:R-:W-:Y:S02]  /*1110*/  IMAD.MOV R0, RZ, RZ, -R0 ;  /* 0x000000ffff007224 */ /* 0x000fe400078e0a00 */
[--C-:B------:R-:W-:Y:S01]  /*1120*/  @!P2 IMAD.IADD R10, R10, 0x1, -R9.reuse ;  /* 0x000000010a0aa824 */ /* 0x100fe200078e0a09 */
[----:B------:R-:W-:Y:S01]  /*1130*/  ISETP.GE.AND P2, PT, R28, RZ, PT ;  /* 0x000000ff1c00720c */ /* 0x000fe20003f46270 */
[----:B------:R-:W-:Y:S01]  /*1140*/  IMAD R16, R8, R4, R16 ;  /* 0x0000000408107224 */ /* 0x000fe200078e0210 */
[----:B------:R-:W-:Y:S01]  /*1150*/  IABS R4, R27 ;  /* 0x0000001b00047213 */ /* 0x000fe20000000000 */
[--C-:B------:R-:W-:Y:S01]  /*1160*/  @!P0 IMAD.IADD R18, R18, 0x1, -R9.reuse ;  /* 0x0000000112128824 */ /* 0x100fe200078e0a09 */
[----:B------:R-:W-:Y:S01]  /*1170*/  ISETP.GT.U32.AND P0, PT, R9, R12, PT ;  /* 0x0000000c0900720c */ /* 0x000fe20003f04070 */
[----:B------:R-:W-:-:S02]  /*1180*/  @!P5 IMAD.IADD R13, R13, 0x1, -R9 ;  /* 0x000000010d0dd824 */ /* 0x000fc400078e0a09 */
[--C-:B------:R-:W-:Y:S01]  /*1190*/  @!P4 IMAD.IADD R15, R15, 0x1, -R9.reuse ;  /* 0x000000010f0fc824 */ /* 0x100fe200078e0a09 */
[----:B------:R-:W-:Y:S01]  /*11a0*/  ISETP.GE.AND P4, PT, R3, RZ, PT ;  /* 0x000000ff0300720c */ /* 0x000fe20003f86270 */
[--C-:B------:R-:W-:Y:S01]  /*11b0*/  @!P1 IMAD.IADD R5, R5, 0x1, -R9.reuse ;  /* 0x0000000105059824 */ /* 0x100fe200078e0a09 */
[----:B------:R-:W-:Y:S01]  /*11c0*/  ISETP.GE.AND P1, PT, R22, RZ, PT ;  /* 0x000000ff1600720c */ /* 0x000fe20003f26270 */
[----:B------:R-:W-:Y:S01]  /*11d0*/  IMAD R14, R8, R0, R14 ;  /* 0x00000000080e7224 */ /* 0x000fe200078e020e */
[----:B------:R-:W-:Y:S01]  /*11e0*/  ISETP.GT.U32.AND P5, PT, R9, R18, PT ;  /* 0x000000120900720c */ /* 0x000fe20003fa4070 */
[----:B------:R-:W-:Y:S01]  /*11f0*/  IMAD.MOV.U32 R0, RZ, RZ, R10 ;  /* 0x000000ffff007224 */ /* 0x000fe200078e000a */
[----:B------:R-:W-:Y:S01]  /*1200*/  IABS R10, R29 ;  /* 0x0000001d000a7213 */ /* 0x000fe20000000000 */
[----:B------:R-:W2:Y:S01]  /*1210*/  LDL.LU R22, [R1+0xa4] ;  /* 0x0000a40001167983 */ /* 0x000ea20000300800 */
[--C-:B------:R-:W-:Y:S01]  /*1220*/  @!P3 IMAD.IADD R7, R7, 0x1, -R9.reuse ;  /* 0x000000010707b824 */ /* 0x100fe200078e0a09 */
[----:B------:R-:W-:Y:S01]  /*1230*/  ISETP.GE.AND P3, PT, R20, RZ, PT ;  /* 0x000000ff1400720c */ /* 0x000fe20003f66270 */
[----:B------:R-:W-:Y:S01]  /*1240*/  @!P0 IMAD.IADD R12, R12, 0x1, -R9 ;  /* 0x000000010c0c8824 */ /* 0x000fe200078e0a09 */
[----:B------:R-:W-:-:S02]  /*1250*/  ISETP.GE.AND P0, PT, R21, RZ, PT ;  /* 0x000000ff1500720c */ /* 0x000fc40003f06270 */
[----:B------:R-:W-:Y:S01]  /*1260*/  @!P4 IMAD.MOV R13, RZ, RZ, -R13 ;  /* 0x000000ffff0dc224 */ /* 0x000fe200078e0a0d */
[----:B------:R-:W-:Y:S01]  /*1270*/  ISETP.GE.AND P4, PT, R24, RZ, PT ;  /* 0x000000ff1800720c */ /* 0x000fe20003f86270 */
[----:B------:R-:W-:Y:S01]  /*1280*/  @!P1 IMAD.MOV R15, RZ, RZ, -R15 ;  /* 0x000000ffff0f9224 */ /* 0x000fe200078e0a0f */
[----:B------:R-:W-:Y:S01]  /*1290*/  ISETP.GT.U32.AND P1, PT, R8, R16, PT ;  /* 0x000000100800720c */ /* 0x000fe20003f24070 */
[----:B------:R-:W-:-:S04]  /*12a0*/  IMAD.HI.U32 R17, R6, R10, RZ ;  /* 0x0000000a06117227 */ /* 0x000fc800078e00ff */
[----:B------:R-:W-:Y:S02]  /*12b0*/  IMAD.MOV R17, RZ, RZ, -R17 ;  /* 0x000000ffff117224 */ /* 0x000fe400078e0a11 */
[----:B------:R-:W-:Y:S01]  /*12c0*/  @!P5 IMAD.IADD R18, R18, 0x1, -R9 ;  /* 0x000000011212d824 */ /* 0x000fe200078e0a09 */
[----:B------:R-:W-:Y:S01]  /*12d0*/  ISETP.GE.AND P5, PT, R23, RZ, PT ;  /* 0x000000ff1700720c */ /* 0x000fe20003fa6270 */
[----:B------:R-:W-:Y:S01]  /*12e0*/  IMAD R10, R8, R17, R10 ;  /* 0x00000011080a7224 */ /* 0x000fe200078e020a */
[----:B------:R-:W-:Y:S01]  /*12f0*/  LOP3.LUT R17, RZ, R2, RZ, 0x33, !PT ;  /* 0x00000002ff117212 */ /* 0x000fe200078e33ff */
[----:B------:R-:W-:Y:S02]  /*1300*/  @!P4 IMAD.MOV R12, RZ, RZ, -R12 ;  /* 0x000000ffff0cc224 */ /* 0x000fe400078e0a0c */
[----:B------:R-:W-:Y:S01]  /*1310*/  @!P1 IMAD.IADD R16, R16, 0x1, -R8 ;  /* 0x0000000110109824 */ /* 0x000fe200078e0a08 */
[----:B------:R-:W-:Y:S01]  /*1320*/  ISETP.NE.AND P1, PT, R2, RZ, PT ;  /* 0x000000ff0200720c */ /* 0x000fe20003f25270 */
[----:B------:R-:W3:Y:S01]  /*1330*/  LDL.LU R23, [R1+0xa8] ;  /* 0x0000a80001177983 */ /* 0x000ee20000300800 */
[----:B------:R-:W-:Y:S01]  /*1340*/  ISETP.GE.AND P4, PT, R29, RZ, PT ;  /* 0x000000ff1d00720c */ /* 0x000fe20003f86270 */
[----:B------:R-:W-:Y:S01]  /*1350*/  @!P3 IMAD.MOV R11, RZ, RZ, -R11 ;  /* 0x000000ffff0bb224 */ /* 0x000fe200078e0a0b */
[----:B------:R-:W-:Y:S01]  /*1360*/  SEL R29, R17, R13, !P1 ;  /* 0x0000000d111d7207 */ /* 0x000fe20004800000 */
[----:B------:R-:W-:Y:S01]  /*1370*/  @!P0 IMAD.MOV R0, RZ, RZ, -R0 ;  /* 0x000000ffff008224 */ /* 0x000fe200078e0a00 */
[----:B------:R-:W-:Y:S01]  /*1380*/  ISETP.GE.AND P3, PT, R25, RZ, PT ;  /* 0x000000ff1900720c */ /* 0x000fe20003f66270 */
[----:B------:R-:W-:-:S02]  /*1390*/  @!P5 IMAD.MOV R7, RZ, RZ, -R7 ;  /* 0x000000ffff07d224 */ /* 0x000fc400078e0a07 */
[----:B------:R-:W-:Y:S01]  /*13a0*/  STL [R1+0x1a84], R29 ;  /* 0x001a841d01007387 */ /* 0x000fe20000100800 */
[----:B------:R-:W-:-:S03]  /*13b0*/  ISETP.GE.AND P0, PT, R26, RZ, PT ;  /* 0x000000ff1a00720c */ /* 0x000fc60003f06270 */
[----:B------:R-:W4:Y:S01]  /*13c0*/  LDL.LU R24, [R1+0xac] ;  /* 0x0000ac0001187983 */ /* 0x000f220000300800 */
[----:B------:R-:W-:Y:S01]  /*13d0*/  ISETP.GT.U32.AND P5, PT, R8, R14, PT ;  /* 0x0000000e0800720c */ /* 0x000fe20003fa4070 */
[----:B------:R-:W-:Y:S02]  /*13e0*/  IMAD.MOV.U32 R9, RZ, RZ, R5 ;  /* 0x000000ffff097224 */ /* 0x000fe400078e0005 */
[----:B------:R-:W-:Y:S01]  /*13f0*/  IMAD.HI.U32 R5, R6, R4, RZ ;  /* 0x0000000406057227 */ /* 0x000fe200078e00ff */
[----:B------:R-:W-:-:S03]  /*1400*/  SEL R2, R17, R11, !P1 ;  /* 0x0000000b11027207 */ /* 0x000fc60004800000 */
[----:B------:R-:W-:Y:S01]  /*1410*/  @!P3 IMAD.MOV R9, RZ, RZ, -R9 ;  /* 0x000000ffff09b224 */ /* 0x000fe200078e0a09 */
[----:B------:R-:W-:Y:S01]  /*1420*/  ISETP.GE.AND P3, PT, R27, RZ, PT ;  /* 0x000000ff1b00720c */ /* 0x000fe20003f66270 */
[----:B------:R-:W-:Y:S01]  /*1430*/  IMAD.MOV R5, RZ, RZ, -R5 ;  /* 0x000000ffff057224 */ /* 0x000fe200078e0a05 */
[C---:B------:R-:W-:Y:S02]  /*1440*/  SEL R27, R17.reuse, R0, !P1 ;  /* 0x00000000111b7207 */ /* 0x040fe40004800000 */
[C---:B------:R-:W-:Y:S01]  /*1450*/  SEL R26, R17.reuse, R15, !P1 ;  /* 0x0000000f111a7207 */ /* 0x040fe20004800000 */
[----:B------:R-:W-:Y:S01]  /*1460*/  @!P5 IMAD.IADD R14, R14, 0x1, -R8 ;  /* 0x000000010e0ed824 */ /* 0x000fe200078e0a08 */
[C---:B------:R-:W-:Y:S01]  /*1470*/  SEL R25, R17.reuse, R7, !P1 ;  /* 0x0000000711197207 */ /* 0x040fe20004800000 */
[C---:B------:R-:W-:Y:S01]  /*1480*/  IMAD R5, R8.reuse, R5, R4 ;  /* 0x0000000508057224 */ /* 0x040fe200078e0204 */
[----:B------:R0:W-:Y:S01]  /*1490*/  STL [R1], R2 ;  /* 0x0000000201007387 */ /* 0x0001e20000100800 */
[C---:B------:R-:W-:Y:S01]  /*14a0*/  SEL R4, R17.reuse, R12, !P1 ;  /* 0x0000000c11047207 */ /* 0x040fe20004800000 */
[----:B------:R-:W-:Y:S01]  /*14b0*/  @!P0 IMAD.MOV R18, RZ, RZ, -R18 ;  /* 0x000000ffff128224 */ /* 0x000fe200078e0a12 */
[----:B------:R-:W-:Y:S01]  /*14c0*/  ISETP.GT.U32.AND P0, PT, R8, R14, PT ;  /* 0x0000000e0800720c */ /* 0x000fe20003f04070 */
[----:B------:R-:W-:Y:S04]  /*14d0*/  STL [R1+0x1a8c], R27 ;  /* 0x001a8c1b01007387 */ /* 0x000fe80000100800 */
[----:B------:R-:W-:Y:S01]  /*14e0*/  STL [R1+0x1a90], R26 ;  /* 0x001a901a01007387 */ /* 0x000fe20000100800 */
[----:B0-----:R-:W-:-:S03]  /*14f0*/  SEL R2, R17, R9, !P1 ;  /* 0x0000000911027207 */ /* 0x001fc60004800000 */
[----:B------:R-:W-:Y:S04]  /*1500*/  STL [R1+0x1a94], R25 ;  /* 0x001a941901007387 */ /* 0x000fe80000100800 */
[----:B------:R-:W-:Y:S04]  /*1510*/  STL [R1+0x1a98], R4 ;  /* 0x001a980401007387 */ /* 0x000fe80000100800 */
[----:B------:R0:W-:Y:S01]  /*1520*/  STL [R1+0x1a9c], R2 ;  /* 0x001a9c0201007387 */ /* 0x0001e20000100800 */
[----:B------:R-:W-:-:S03]  /*1530*/  @!P0 IMAD.IADD R14, R14, 0x1, -R8 ;  /* 0x000000010e0e8824 */ /* 0x000fc600078e0a08 */
[----:B0-----:R-:W3:Y:S04]  /*1540*/  LDL.LU R2, [R1+0xb0] ;  /* 0x0000b00001027983 */ /* 0x001ee80000300800 */
[----:B------:R-:W3:Y:S04]  /*1550*/  LDL.LU R4, [R1+0xb4] ;  /* 0x0000b40001047983 */ /* 0x000ee80000300800 */
[----:B------:R-:W3:Y:S01]  /*1560*/  LDL.LU R25, [R1+0xb8] ;  /* 0x0000b80001197983 */ /* 0x000ee20000300800 */
[----:B------:R-:W-:-:S03]  /*1570*/  IMAD.MOV.U32 R9, RZ, RZ, R14 ;  /* 0x000000ffff097224 */ /* 0x000fc600078e000e */
[----:B------:R-:W3:Y:S01]  /*1580*/  LDL.LU R26, [R1+0xbc] ;  /* 0x0000bc00011a7983 */ /* 0x000ee20000300800 */
[----:B------:R-:W-:Y:S01]  /*1590*/  @!P2 IMAD.MOV R9, RZ, RZ, -R9 ;  /* 0x000000ffff09a224 */ /* 0x000fe200078e0a09 */
[----:B------:R-:W-:Y:S02]  /*15a0*/  ISETP.GT.U32.AND P5, PT, R8, R16, PT ;  /* 0x000000100800720c */ /* 0x000fe40003fa4070 */
[----:B----4-:R-:W-:Y:S02]  /*15b0*/  ISETP.GE.AND P2, PT, R24, RZ, PT ;  /* 0x000000ff1800720c */ /* 0x010fe40003f46270 */
[----:B------:R-:W-:Y:S02]  /*15c0*/  IABS R19, R24 ;  /* 0x0000001800137213 */ /* 0x000fe40000000000 */
[----:B------:R-:W4:Y:S04]  /*15d0*/  LDL R24, [R1+0xcc] ;  /* 0x0000cc0001187983 */ /* 0x000f280000100800 */
[----:B------:R-:W4:Y:S04]  /*15e0*/  LDL.LU R27, [R1+0xc0] ;  /* 0x0000c000011b7983 */ /* 0x000f280000300800 */
[----:B------:R-:W4:Y:S04]  /*15f0*/  LDL.LU R3, [R1+0xc4] ;  /* 0x0000c40001037983 */ /* 0x000f280000300800 */
[----:B------:R-:W4:Y:S04]  /*1600*/  LDL.LU R28, [R1+0xc8] ;  /* 0x0000c800011c7983 */ /* 0x000f280000300800 */
[----:B------:R-:W4:Y:S01]  /*1610*/  LDL R29, [R1+0x1a4c] ;  /* 0x001a4c00011d7983 */ /* 0x000f220000100800 */
[----:B------:R-:W-:Y:S01]  /*1620*/  @!P5 IMAD.IADD R16, R16, 0x1, -R8 ;  /* 0x000000011010d824 */ /* 0x000fe200078e0a08 */
[----:B------:R-:W-:-:S02]  /*1630*/  ISETP.GT.U32.AND P5, PT, R8, R10, PT ;  /* 0x0000000a0800720c */ /* 0x000fc40003fa4070 */
[----:B------:R-:W-:Y:S02]  /*1640*/  SEL R0, R17, R18, !P1 ;  /* 0x0000001211007207 */ /* 0x000fe40004800000 */
[----:B--2---:R-:W-:Y:S02]  /*1650*/  ISETP.GE.AND P1, PT, R22, RZ, PT ;  /* 0x000000ff1600720c */ /* 0x004fe40003f26270 */
[----:B------:R-:W-:-:S07]  /*1660*/  IABS R22, R22 ;  /* 0x0000001600167213 */ /* 0x000fce0000000000 */
[----:B------:R-:W-:Y:S02]  /*1670*/  @!P5 IMAD.IADD R10, R10, 0x1, -R8 ;  /* 0x000000010a0ad824 */ /* 0x000fe400078e0a08 */
[----:B------:R-:W-:-:S03]  /*1680*/  IMAD.HI.U32 R11, R6, R22, RZ ;  /* 0x00000016060b7227 */ /* 0x000fc600078e00ff */
[C---:B------:R-:W-:Y:S01]  /*1690*/  ISETP.GT.U32.AND P5, PT, R8.reuse, R10, PT ;  /* 0x0000000a0800720c */ /* 0x040fe20003fa4070 */
[----:B------:R-:W-:Y:S02]  /*16a0*/  IMAD.MOV.U32 R7, RZ, RZ, R16 ;  /* 0x000000ffff077224 */ /* 0x000fe400078e0010 */
[----:B------:R-:W-:Y:S02]  /*16b0*/  IMAD.MOV R11, RZ, RZ, -R11 ;  /* 0x000000ffff0b7224 */ /* 0x000fe400078e0a0b */
[----:B------:R-:W-:Y:S01]  /*16c0*/  @!P6 IMAD.MOV R7, RZ, RZ, -R7 ;  /* 0x000000ffff07e224 */ /* 0x000fe200078e0a07 */
[C---:B------:R-:W-:Y:S01]  /*16d0*/  ISETP.GT.U32.AND P6, PT, R8.reuse, R5, PT ;  /* 0x000000050800720c */ /* 0x040fe20003fc4070 */
[----:B------:R-:W-:Y:S02]  /*16e0*/  IMAD R22, R8, R11, R22 ;  /* 0x0000000b08167224 */ /* 0x000fe400078e0216 */
[----:B------:R-:W-:-:S04]  /*16f0*/  IMAD.HI.U32 R11, R6, R19, RZ ;  /* 0x00000013060b7227 */ /* 0x000fc800078e00ff */
[----:B------:R-:W-:Y:S01]  /*1700*/  @!P5 IMAD.IADD R10, R10, 0x1, -R8 ;  /* 0x000000010a0ad824 */ /* 0x000fe200078e0a08 */
[----:B------:R-:W-:Y:S01]  /*1710*/  ISETP.GT.U32.AND P5, PT, R8, R22, PT ;  /* 0x000000160800720c */ /* 0x000fe20003fa4070 */
[----:B------:R-:W-:Y:S01]  /*1720*/  IMAD.MOV R11, RZ, RZ, -R11 ;  /* 0x000000ffff0b7224 */ /* 0x000fe200078e0a0b */
[----:B---3--:R-:W-:-:S03]  /*1730*/  IABS R18, R23 ;  /* 0x0000001700127213 */ /* 0x008fc60000000000 */
[----:B------:R-:W-:Y:S02]  /*1740*/  @!P6 IMAD.IADD R5, R5, 0x1, -R8 ;  /* 0x000000010505e824 */ /* 0x000fe400078e0a08 */
[----:B------:R-:W-:Y:S02]  /*1750*/  IMAD R19, R8, R11, R19 ;  /* 0x0000000b08137224 */ /* 0x000fe400078e0213 */
[----:B------:R-:W-:Y:S01]  /*1760*/  IMAD.HI.U32 R12, R6, R18, RZ ;  /* 0x00000012060c7227 */ /* 0x000fe200078e00ff */
[----:B------:R-:W-:-:S03]  /*1770*/  ISETP.GT.U32.AND P6, PT, R8, R5, PT ;  /* 0x000000050800720c */ /* 0x000fc60003fc4070 */
[----:B------:R-:W-:Y:S01]  /*1780*/  @!P5 IMAD.IADD R22, R22, 0x1, -R8 ;  /* 0x000000011616d824 */ /* 0x000fe200078e0a08 */
[----:B------:R-:W-:Y:S01]  /*1790*/  ISETP.GT.U32.AND P5, PT, R8, R19, PT ;  /* 0x000000130800720c */ /* 0x000fe20003fa4070 */
[----:B------:R-:W-:Y:S01]  /*17a0*/  IMAD.MOV R12, RZ, RZ, -R12 ;  /* 0x000000ffff0c7224 */ /* 0x000fe200078e0a0c */
[----:B------:R-:W-:-:S03]  /*17b0*/  IABS R17, R2 ;  /* 0x0000000200117213 */ /* 0x000fc60000000000 */
[----:B------:R-:W-:-:S04]  /*17c0*/  IMAD R18, R8, R12, R18 ;  /* 0x0000000c08127224 */ /* 0x000fc800078e0212 */
[----:B------:R-:W-:Y:S01]  /*17d0*/  @!P6 IMAD.IADD R5, R5, 0x1, -R8 ;  /* 0x000000010505e824 */ /* 0x000fe200078e0a08 */
[----:B------:R-:W-:Y:S01]  /*17e0*/  ISETP.GT.U32.AND P6, PT, R8, R18, PT ;  /* 0x000000120800720c */ /* 0x000fe20003fc4070 */
[----:B------:R-:W-:Y:S01]  /*17f0*/  IMAD.HI.U32 R14, R6, R17, RZ ;  /* 0x00000011060e7227 */ /* 0x000fe200078e00ff */
[----:B------:R-:W-:-:S03]  /*1800*/  IABS R13, R25 ;  /* 0x00000019000d7213 */ /* 0x000fc60000000000 */
[----:B------:R-:W-:Y:S02]  /*1810*/  @!P5 IMAD.IADD R19, R19, 0x1, -R8 ;  /* 0x000000011313d824 */ /* 0x000fe400078e0a08 */
[----:B------:R-:W-:Y:S02]  /*1820*/  IMAD.MOV R14, RZ, RZ, -R14 ;  /* 0x000000ffff0e7224 */ /* 0x000fe400078e0a0e */
[----:B------:R-:W-:Y:S01]  /*1830*/  IMAD.HI.U32 R20, R6, R13, RZ ;  /* 0x0000000d06147227 */ /* 0x000fe200078e00ff */
[C---:B------:R-:W-:Y:S02]  /*1840*/  ISETP.GT.U32.AND P5, PT, R8.reuse, R19, PT ;  /* 0x000000130800720c */ /* 0x040fe40003fa4070 */
[----:B------:R-:W-:Y:S01]  /*1850*/  IABS R16, R4 ;  /* 0x0000000400107213 */ /* 0x000fe20000000000 */
[----:B------:R-:W-:Y:S02]  /*1860*/  IMAD R17, R8, R14, R17 ;  /* 0x0000000e08117224 */ /* 0x000fe400078e0211 */
[----:B------:R-:W-:-:S02]  /*1870*/  IMAD.MOV.U32 R14, RZ, RZ, R10 ;  /* 0x000000ffff0e7224 */ /* 0x000fc400078e000a */
[----:B------:R-:W-:Y:S02]  /*1880*/  IMAD.MOV R10, RZ, RZ, -R20 ;  /* 0x000000ffff0a7224 */ /* 0x000fe400078e0a14 */
[----:B------:R-:W-:Y:S02]  /*1890*/  @!P6 IMAD.IADD R18, R18, 0x1, -R8 ;  /* 0x000000011212e824 */ /* 0x000fe400078e0a08 */
[----:B------:R-:W-:-:S04]  /*18a0*/  IMAD.HI.U32 R11, R6, R16, RZ ;  /* 0x00000010060b7227 */ /* 0x000fc800078e00ff */
[C---:B------:R-:W-:Y:S02]  /*18b0*/  IMAD R13, R8.reuse, R10, R13 ;  /* 0x0000000a080d7224 */ /* 0x040fe400078e020d */
[----:B------:R-:W-:Y:S01]  /*18c0*/  @!P4 IMAD.MOV R14, RZ, RZ, -R14 ;  /* 0x000000ffff0ec224 */ /* 0x000fe200078e0a0e */
[C---:B------:R-:W-:Y:S01]  /*18d0*/  ISETP.GT.U32.AND P4, PT, R8.reuse, R18, PT ;  /* 0x000000120800720c */ /* 0x040fe20003f84070 */
[----:B------:R-:W-:Y:S01]  /*18e0*/  IMAD.MOV R11, RZ, RZ, -R11 ;  /* 0x000000ffff0b7224 */ /* 0x000fe200078e0a0b */
[C---:B------:R-:W-:Y:S01]  /*18f0*/  ISETP.GT.U32.AND P6, PT, R8.reuse, R22, PT ;  /* 0x000000160800720c */ /* 0x040fe20003fc4070 */
[----:B------:R-:W-:Y:S01]  /*1900*/  @!P5 IMAD.IADD R19, R19, 0x1, -R8 ;  /* 0x000000011313d824 */ /* 0x000fe200078e0a08 */
[----:B------:R-:W-:Y:S02]  /*1910*/  ISETP.GE.AND P0, PT, R23, RZ, PT ;  /* 0x000000ff1700720c */ /* 0x000fe40003f06270 */
[----:B------:R-:W-:Y:S02]  /*1920*/  IABS R12, R26 ;  /* 0x0000001a000c7213 */ /* 0x000fe40000000000 */
[C---:B------:R-:W-:Y:S01]  /*1930*/  ISETP.GT.U32.AND P5, PT, R8.reuse, R13, PT ;  /* 0x0000000d0800720c */ /* 0x040fe20003fa4070 */
[----:B------:R-:W-:-:S02]  /*1940*/  IMAD R16, R8, R11, R16 ;  /* 0x0000000b08107224 */ /* 0x000fc400078e0210 */
[----:B------:R-:W-:-:S04]  /*1950*/  IMAD.HI.U32 R15, R6, R12, RZ ;  /* 0x0000000c060f7227 */ /* 0x000fc800078e00ff */
[----:B------:R-:W-:Y:S02]  /*1960*/  IMAD.MOV R15, RZ, RZ, -R15 ;  /* 0x000000ffff0f7224 */ /* 0x000fe400078e0a0f */
[--C-:B------:R-:W-:Y:S01]  /*1970*/  @!P4 IMAD.IADD R18, R18, 0x1, -R8.reuse ;  /* 0x000000011212c824 */ /* 0x100fe200078e0a08 */
[----:B------:R-:W-:Y:S01]  /*1980*/  ISETP.GT.U32.AND P4, PT, R8, R16, PT ;  /* 0x000000100800720c */ /* 0x000fe20003f84070 */
[----:B------:R-:W-:Y:S01]  /*1990*/  @!P6 IMAD.IADD R22, R22, 0x1, -R8 ;  /* 0x000000011616e824 */ /* 0x000fe200078e0a08 */
[C---:B------:R-:W-:Y:S01]  /*19a0*/  ISETP.GT.U32.AND P6, PT, R8.reuse, R17, PT ;  /* 0x000000110800720c */ /* 0x040fe20003fc4070 */
[----:B------:R-:W-:Y:S02]  /*19b0*/  IMAD R12, R8, R15, R12 ;  /* 0x0000000f080c7224 */ /* 0x000fe400078e020c */
[----:B------:R-:W-:Y:S02]  /*19c0*/  @!P5 IMAD.IADD R13, R13, 0x1, -R8 ;  /* 0x000000010d0dd824 */ /* 0x000fe400078e0a08 */
[----:B------:R-:W-:-:S06]  /*19d0*/  @!P3 IMAD.MOV R5, RZ, RZ, -R5 ;  /* 0x000000ffff05b224 */ /* 0x000fcc00078e0a05 */
[--C-:B------:R-:W-:Y:S02]  /*19e0*/  @!P4 IMAD.IADD R16, R16, 0x1, -R8.reuse ;  /* 0x000000011010c824 */ /* 0x100fe400078e0a08 */
[----:B------:R-:W-:Y:S01]  /*19f0*/  @!P6 IMAD.IADD R17, R17, 0x1, -R8 ;  /* 0x000000011111e824 */ /* 0x000fe200078e0a08 */
[C---:B------:R-:W-:Y:S01]  /*1a00*/  ISETP.GT.U32.AND P6, PT, R8.reuse, R12, PT ;  /* 0x0000000c0800720c */ /* 0x040fe20003fc4070 */
[----:B------:R-:W-:Y:S01]  /*1a10*/  @!P0 IMAD.MOV R18, RZ, RZ, -R18 ;  /* 0x000000ffff128224 */ /* 0x000fe200078e0a12 */
[----:B------:R-:W-:-:S11]  /*1a20*/  ISETP.GT.U32.AND P3, PT, R8, R16, PT ;  /* 0x000000100800720c */ /* 0x000fd60003f64070 */
[--C-:B------:R-:W-:Y:S01]  /*1a30*/  @!P6 IMAD.IADD R12, R12, 0x1, -R8.reuse ;  /* 0x000000010c0ce824 */ /* 0x100fe200078e0a08 */
[----:B------:R-:W-:Y:S01]  /*1a40*/  ISETP.GT.U32.AND P6, PT, R8, R17, PT ;  /* 0x000000110800720c */ /* 0x000fe20003fc4070 */
[----:B------:R-:W-:Y:S02]  /*1a50*/  @!P3 IMAD.IADD R16, R16, 0x1, -R8 ;  /* 0x000000011010b824 */ /* 0x000fe400078e0a08 */
[----:B------:R-:W-:Y:S01]  /*1a60*/  @!P2 IMAD.MOV R19, RZ, RZ, -R19 ;  /* 0x000000ffff13a224 */ /* 0x000fe200078e0a13 */
[----:B------:R-:W-:-:S09]  /*1a70*/  ISETP.GE.AND P2, PT, R26, RZ, PT ;  /* 0x000000ff1a00720c */ /* 0x000fd20003f46270 */
[----:B------:R-:W-:Y:S01]  /*1a80*/  @!P6 IMAD.IADD R17, R17, 0x1, -R8 ;  /* 0x000000011111e824 */ /* 0x000fe200078e0a08 */
[----:B------:R-:W-:Y:S02]  /*1a90*/  ISETP.GE.AND P6, PT, R2, RZ, PT ;  /* 0x000000ff0200720c */ /* 0x000fe40003fc6270 */
[----:B------:R-:W2:Y:S01]  /*1aa0*/  LDL.LU R2, [R1+0x1a9c] ;  /* 0x001a9c0001027983 */ /* 0x000ea20000300800 */
[----:B----4-:R-:W-:Y:S02]  /*1ab0*/  IABS R10, R3 ;  /* 0x00000003000a7213 */ /* 0x010fe40000000000 */
[----:B------:R-:W-:-:S03]  /*1ac0*/  IABS R11, R27 ;  /* 0x0000001b000b7213 */ /* 0x000fc60000000000 */
[----:B------:R-:W-:-:S04]  /*1ad0*/  IMAD.HI.U32 R23, R6, R10, RZ ;  /* 0x0000000a06177227 */ /* 0x000fc800078e00ff */
[----:B------:R-:W-:Y:S02]  /*1ae0*/  IMAD.MOV R23, RZ, RZ, -R23 ;  /* 0x000000ffff177224 */ /* 0x000fe400078e0a17 */
[----:B------:R-:W-:-:S04]  /*1af0*/  IMAD.HI.U32 R20, R6, R11, RZ ;  /* 0x0000000b06147227 */ /* 0x000fc800078e00ff */
[----:B------:R-:W-:Y:S01]  /*1b00*/  IMAD R10, R8, R23, R10 ;  /* 0x00000017080a7224 */ /* 0x000fe200078e020a */
[----:B------:R-:W-:Y:S01]  /*1b10*/  IABS R15, R28 ;  /* 0x0000001c000f7213 */ /* 0x000fe20000000000 */
[----:B------:R-:W-:-:S03]  /*1b20*/  IMAD.MOV R20, RZ, RZ, -R20 ;  /* 0x000000ffff147224 */ /* 0x000fc600078e0a14 */
[C---:B------:R-:W-:Y:S01]  /*1b30*/  ISETP.GT.U32.AND P5, PT, R8.reuse, R10, PT ;  /* 0x0000000a0800720c */ /* 0x040fe20003fa4070 */
[----:B------:R-:W-:Y:S01]  /*1b40*/  IMAD R11, R8, R20, R11 ;  /* 0x00000014080b7224 */ /* 0x000fe200078e020b */
[----:B------:R-:W-:Y:S01]  /*1b50*/  IABS R20, R24 ;  /* 0x0000001800147213 */ /* 0x000fe20000000000 */
[----:B------:R-:W-:-:S04]  /*1b60*/  IMAD.HI.U32 R24, R6, R15, RZ ;  /* 0x0000000f06187227 */ /* 0x000fc800078e00ff */
[----:B------:R-:W-:Y:S01]  /*1b70*/  IMAD.MOV R24, RZ, RZ, -R24 ;  /* 0x000000ffff187224 */ /* 0x000fe200078e0a18 */
[C---:B------:R-:W-:Y:S02]  /*1b80*/  ISETP.GT.U32.AND P4, PT, R8.reuse, R11, PT ;  /* 0x0000000b0800720c */ /* 0x040fe40003f84070 */
[----:B------:R-:W-:Y:S01]  /*1b90*/  IABS R21, R29 ;  /* 0x0000001d00157213 */ /* 0x000fe20000000000 */
[----:B------:R-:W-:Y:S02]  /*1ba0*/  IMAD R15, R8, R24, R15 ;  /* 0x00000018080f7224 */ /* 0x000fe400078e020f */
[----:B------:R-:W-:Y:S01]  /*1bb0*/  @!P5 IMAD.IADD R10, R10, 0x1, -R8 ;  /* 0x000000010a0ad824 */ /* 0x000fe200078e0a08 */
[----:B------:R-:W0:Y:S01]  /*1bc0*/  S2R R24, SR_TID.X ;  /* 0x0000000000187919 */ /* 0x000e220000002100 */
[----:B------:R-:W-:-:S03]  /*1bd0*/  IMAD.HI.U32 R23, R6, R20, RZ ;  /* 0x0000001406177227 */ /* 0x000fc600078e00ff */
[----:B------:R-:W-:Y:S01]  /*1be0*/  ISETP.GT.U32.AND P0, PT, R8, R10, PT ;  /* 0x0000000a0800720c */ /* 0x000fe20003f04070 */
[----:B------:R-:W-:-:S04]  /*1bf0*/  IMAD.HI.U32 R6, R6, R21, RZ ;  /* 0x0000001506067227 */ /* 0x000fc800078e00ff */
[----:B------:R-:W-:Y:S02]  /*1c00*/  IMAD.MOV R6, RZ, RZ, -R6 ;  /* 0x000000ffff067224 */ /* 0x000fe400078e0a06 */
[--C-:B------:R-:W-:Y:S01]  /*1c10*/  @!P4 IMAD.IADD R11, R11, 0x1, -R8.reuse ;  /* 0x000000010b0bc824 */ /* 0x100fe200078e0a08 */
[C---:B------:R-:W-:Y:S01]  /*1c20*/  ISETP.GT.U32.AND P4, PT, R8.reuse, R13, PT ;  /* 0x0000000d0800720c */ /* 0x040fe20003f84070 */
[C---:B------:R-:W-:Y:S01]  /*1c30*/  IMAD R6, R8.reuse, R6, R21 ;  /* 0x0000000608067224 */ /* 0x040fe200078e0215 */
[C---:B------:R-:W-:Y:S02]  /*1c40*/  ISETP.GT.U32.AND P3, PT, R8.reuse, R15, PT ;  /* 0x0000000f0800720c */ /* 0x040fe40003f64070 */
[----:B------:R-:W-:Y:S01]  /*1c50*/  ISETP.GT.U32.AND P5, PT, R8, R11, PT ;  /* 0x0000000b0800720c */ /* 0x000fe20003fa4070 */
[----:B------:R-:W-:Y:S01]  /*1c60*/  @!P0 IMAD.IADD R10, R10, 0x1, -R8 ;  /* 0x000000010a0a8824 */ /* 0x000fe200078e0a08 */
[----:B------:R-:W-:Y:S01]  /*1c70*/  ISETP.GT.U32.AND P0, PT, R8, R6, PT ;  /* 0x000000060800720c */ /* 0x000fe20003f04070 */
[----:B------:R-:W-:-:S06]  /*1c80*/  IMAD.MOV R23, RZ, RZ, -R23 ;  /* 0x000000ffff177224 */ /* 0x000fcc00078e0a17 */
[--C-:B------:R-:W-:Y:S01]  /*1c90*/  @!P4 IMAD.IADD R13, R13, 0x1, -R8.reuse ;  /* 0x000000010d0dc824 */ /* 0x100fe200078e0a08 */
[----:B------:R-:W-:Y:S01]  /*1ca0*/  ISETP.GE.AND P4, PT, R4, RZ, PT ;  /* 0x000000ff0400720c */ /* 0x000fe20003f86270 */
[--C-:B------:R-:W-:Y:S01]  /*1cb0*/  @!P3 IMAD.IADD R15, R15, 0x1, -R8.reuse ;  /* 0x000000010f0fb824 */ /* 0x100fe200078e0a08 */
[----:B------:R-:W3:Y:S01]  /*1cc0*/  LDL.LU R4, [R1+0x1a98] ;  /* 0x001a980001047983 */ /* 0x000ee20000300800 */
[--C-:B------:R-:W-:Y:S01]  /*1cd0*/  @!P5 IMAD.IADD R11, R11, 0x1, -R8.reuse ;  /* 0x000000010b0bd824 */ /* 0x100fe200078e0a08 */
[----:B------:R-:W-:Y:S01]  /*1ce0*/  ISETP.GE.AND P5, PT, R25, RZ, PT ;  /* 0x000000ff1900720c */ /* 0x000fe20003fa6270 */
[----:B------:R-:W-:Y:S01]  /*1cf0*/  @!P0 IMAD.IADD R6, R6, 0x1, -R8 ;  /* 0x0000000106068824 */ /* 0x000fe200078e0a08 */
[----:B------:R-:W4:Y:S01]  /*1d00*/  LDL.LU R25, [R1+0x1a94] ;  /* 0x001a940001197983 */ /* 0x000f220000300800 */
[----:B------:R-:W-:Y:S01]  /*1d10*/  ISETP.GE.AND P3, PT, R27, RZ, PT ;  /* 0x000000ff1b00720c */ /* 0x000fe20003f66270 */
[----:B------:R-:W-:Y:S01]  /*1d20*/  IMAD R20, R8, R23, R20 ;  /* 0x0000001708147224 */ /* 0x000fe200078e0214 */
[----:B------:R-:W-:Y:S01]  /*1d30*/  ISETP.GE.AND P0, PT, R3, RZ, PT ;  /* 0x000000ff0300720c */ /* 0x000fe20003f06270 */
[----:B------:R-:W4:Y:S01]  /*1d40*/  LDL.LU R26, [R1+0x1a90] ;  /* 0x001a9000011a7983 */ /* 0x000f220000300800 */
[----:B0-----:R-:W-:-:S03]  /*1d50*/  IMAD.SHL.U32 R23, R24, 0x2, RZ ;  /* 0x0000000218177824 */ /* 0x001fc600078e00ff */
[----:B------:R-:W4:Y:S04]  /*1d60*/  LDL.LU R27, [R1+0x1a8c] ;  /* 0x001a8c00011b7983 */ /* 0x000f280000300800 */
[----:B------:R-:W2:Y:S04]  /*1d70*/  LDL.LU R3, [R1+0x1a88] ;  /* 0x001a880001037983 */ /* 0x000ea80000300800 */
[----:B------:R-:W3:Y:S01]  /*1d80*/  LDL.LU R24, [R1+0xcc] ;  /* 0x0000cc0001187983 */ /* 0x000ee20000300800 */
[----:B------:R-:W-:Y:S02]  /*1d90*/  LOP3.LUT R21, R23, 0x10, RZ, 0xc0, !PT ;  /* 0x0000001017157812 */ /* 0x000fe400078ec0ff */
[----:B------:R-:W0:Y:S01]  /*1da0*/  S2R R23, SR_TID.X ;  /* 0x0000000000177919 */ /* 0x000e220000002100 */
[----:B------:R-:W-:Y:S01]  /*1db0*/  @!P6 IMAD.MOV R17, RZ, RZ, -R17 ;  /* 0x000000ffff11e224 */ /* 0x000fe200078e0a11 */
[C---:B------:R-:W-:Y:S01]  /*1dc0*/  ISETP.GT.U32.AND P6, PT, R8.reuse, R15, PT ;  /* 0x0000000f0800720c */ /* 0x040fe20003fc4070 */
[----:B------:R-:W-:Y:S01]  /*1dd0*/  @!P1 IMAD.MOV R22, RZ, RZ, -R22 ;  /* 0x000000ffff169224 */ /* 0x000fe200078e0a16 */
[----:B------:R-:W-:-:S11]  /*1de0*/  ISETP.GT.U32.AND P1, PT, R8, R12, PT ;  /* 0x0000000c0800720c */ /* 0x000fd60003f24070 */
[--C-:B------:R-:W-:Y:S01]  /*1df0*/  @!P6 IMAD.IADD R15, R15, 0x1, -R8.reuse ;  /* 0x000000010f0fe824 */ /* 0x100fe200078e0a08 */
[----:B------:R-:W-:Y:S02]  /*1e00*/  ISETP.GE.AND P6, PT, R28, RZ, PT ;  /* 0x000000ff1c00720c */ /* 0x000fe40003fc6270 */
[----:B------:R-:W1:Y:S01]  /*1e10*/  S2R R28, SR_TID.X ;  /* 0x00000000001c7919 */ /* 0x000e620000002100 */
[--C-:B------:R-:W-:Y:S01]  /*1e20*/  @!P1 IMAD.IADD R12, R12, 0x1, -R8.reuse ;  /* 0x000000010c0c9824 */ /* 0x100fe200078e0a08 */
[----:B------:R-:W-:Y:S02]  /*1e30*/  ISETP.GT.U32.AND P1, PT, R8, R20, PT ;  /* 0x000000140800720c */ /* 0x000fe40003f24070 */
[----:B0-----:R-:W-:Y:S02]  /*1e40*/  LOP3.LUT R21, R21, 0x20, R23, 0xf8, !PT ;  /* 0x0000002015157812 */ /* 0x001fe400078ef817 */
[----:B------:R-:W0:Y:S09]  /*1e50*/  LDC R23, c[0x0][0x230] ;  /* 0x00008c00ff177b82 */ /* 0x000e320000000800 */
[----:B------:R-:W-:-:S05]  /*1e60*/  @!P1 IMAD.IADD R20, R20, 0x1, -R8 ;  /* 0x0000000114149824 */ /* 0x000fca00078e0a08 */
[----:B------:R-:W-:Y:S02]  /*1e70*/  ISETP.GT.U32.AND P1, PT, R8, R20, PT ;  /* 0x000000140800720c */ /* 0x000fe40003f24070 */
[----:B-1----:R-:W-:-:S05]  /*1e80*/  LOP3.LUT R28, R28, 0x7, RZ, 0xc0, !PT ;  /* 0x000000071c1c7812 */ /* 0x002fca00078ec0ff */
[----:B------:R-:W-:Y:S02]  /*1e90*/  IMAD R28, R28, 0x410, RZ ;  /* 0x000004101c1c7824 */ /* 0x000fe400078e02ff */
[----:B0-----:R-:W-:-:S04]  /*1ea0*/  VIADD R23, R23, 0x3f ;  /* 0x0000003f17177836 */ /* 0x001fc80000000000 */
[----:B------:R-:W-:Y:S01]  /*1eb0*/  @!P1 IMAD.IADD R20, R20, 0x1, -R8 ;  /* 0x0000000114149824 */ /* 0x000fe200078e0a08 */
[----:B------:R-:W-:Y:S02]  /*1ec0*/  LOP3.LUT R21, R28, R21, RZ, 0x3c, !PT ;  /* 0x000000151c157212 */ /* 0x000fe400078e3cff */
[----:B------:R-:W-:-:S04]  /*1ed0*/  SHF.R.S32.HI R28, RZ, 0x1f, R23 ;  /* 0x0000001fff1c7819 */ /* 0x000fc80000011417 */
[----:B------:R-:W-:Y:S02]  /*1ee0*/  LEA.HI R28, R28, R23, RZ, 0x6 ;  /* 0x000000171c1c7211 */ /* 0x000fe400078f30ff */
[----:B------:R-:W0:Y:S04]  /*1ef0*/  S2R R23, SR_TID.X ;  /* 0x0000000000177919 */ /* 0x000e280000002100 */
[----:B------:R-:W1:Y:S01]  /*1f00*/  S2R R28, SR_TID.X ;  /* 0x00000000001c7919 */ /* 0x000e620000002100 */
[----:B0-----:R-:W-:Y:S02]  /*1f10*/  IMAD.SHL.U32 R23, R23, 0x2, RZ ;  /* 0x0000000217177824 */ /* 0x001fe400078e00ff */
[----:B------:R-:W-:Y:S01]  /*1f20*/  @!P4 IMAD.MOV R16, RZ, RZ, -R16 ;  /* 0x000000ffff10c224 */ /* 0x000fe200078e0a10 */
[----:B------:R-:W-:Y:S01]  /*1f30*/  ISETP.GT.U32.AND P4, PT, R8, R6, PT ;  /* 0x000000060800720c */ /* 0x000fe20003f84070 */
[----:B-1----:R-:W-:-:S02]  /*1f40*/  IMAD.SHL.U32 R28, R28, 0x200, RZ ;  /* 0x000002001c1c7824 */ /* 0x002fc400078e00ff */
[----:B------:R-:W-:-:S03]  /*1f50*/  @!P5 IMAD.MOV R13, RZ, RZ, -R13 ;  /* 0x000000ffff0dd224 */ /* 0x000fc600078e0a0d */
[----:B------:R-:W-:-:S07]  /*1f60*/  LOP3.LUT R28, R21, 0x2000, R28, 0xf8, !PT ;  /* 0x00002000151c7812 */ /* 0x000fce00078ef81c */
[----:B------:R-:W-:Y:S02]  /*1f70*/  @!P4 IMAD.IADD R6, R6, 0x1, -R8 ;  /* 0x000000010606c824 */ /* 0x000fe400078e0a08 */
[----:B------:R-:W-:Y:S01]  /*1f80*/  @!P2 IMAD.MOV R12, RZ, RZ, -R12 ;  /* 0x000000ffff0ca224 */ /* 0x000fe200078e0a0c */
[----:B------:R-:W-:Y:S01]  /*1f90*/  ISETP.GE.AND P2, PT, R29, RZ, PT ;  /* 0x000000ff1d00720c */ /* 0x000fe20003f46270 */
[----:B------:R-:W-:Y:S02]  /*1fa0*/  @!P3 IMAD.MOV R11, RZ, RZ, -R11 ;  /* 0x000000ffff0bb224 */ /* 0x000fe400078e0a0b */
[----:B------:R-:W-:Y:S02]  /*1fb0*/  @!P0 IMAD.MOV R10, RZ, RZ, -R10 ;  /* 0x000000ffff0a8224 */ /* 0x000fe400078e0a0a */
[----:B------:R-:W-:-:S08]  /*1fc0*/  @!P6 IMAD.MOV R15, RZ, RZ, -R15 ;  /* 0x000000ffff0fe224 */ /* 0x000fd000078e0a0f */
[----:B------:R-:W-:Y:S01]  /*1fd0*/  @!P2 IMAD.MOV R6, RZ, RZ, -R6 ;  /* 0x000000ffff06a224 */ /* 0x000fe200078e0a06 */
[----:B---3--:R-:W-:Y:S02]  /*1fe0*/  ISETP.GE.AND P1, PT, R24, RZ, PT ;  /* 0x000000ff1800720c */ /* 0x008fe40003f26270 */
[----:B------:R-:W0:Y:S02]  /*1ff0*/  S2R R24, SR_TID.X ;  /* 0x0000000000187919 */ /* 0x000e240000002100 */
[----:B0-----:R-:W-:-:S05]  /*2000*/  LOP3.LUT R24, R24, 0x7, RZ, 0xc0, !PT ;  /* 0x0000000718187812 */ /* 0x001fca00078ec0ff */
[----:B------:R-:W-:-:S05]  /*2010*/  IMAD R24, R24, 0x90, RZ ;  /* 0x0000009018187824 */ /* 0x000fca00078e02ff */
[----:B------:R-:W-:Y:S02]  /*2020*/  LOP3.LUT R23, R24, 0x30, R23, 0x78, !PT ;  /* 0x0000003018177812 */ /* 0x000fe400078e7817 */
[----:B--2---:R-:W-:Y:S02]  /*2030*/  ISETP.NE.AND P4, PT, R3, RZ, PT ;  /* 0x000000ff0300720c */ /* 0x004fe40003f85270 */
[----:B------:R-:W-:Y:S01]  /*2040*/  LOP3.LUT R21, RZ, R3, RZ, 0x33, !PT ;  /* 0x00000003ff157212 */ /* 0x000fe200078e33ff */
[----:B------:R0:W-:Y:S01]  /*2050*/  STL [R1+0x1a2c], R23 ;  /* 0x001a2c1701007387 */ /* 0x0001e20000100800 */
[----:B------:R-:W-:Y:S01]  /*2060*/  @!P1 IMAD.MOV R20, RZ, RZ, -R20 ;  /* 0x000000ffff149224 */ /* 0x000fe200078e0a14 */
[----:B------:R-:W1:Y:S01]  /*2070*/  LDC R24, c[0x0][0x238] ;  /* 0x00008e00ff187b82 */ /* 0x000e620000000800 */
[C---:B------:R-:W-:Y:S01]  /*2080*/  SEL R7, R21.reuse, R7, !P4 ;  /* 0x0000000715077207 */ /* 0x040fe20006000000 */
[----:B------:R-:W2:Y:S01]  /*2090*/  LDL.LU R29, [R1+0x1a84] ;  /* 0x001a8400011d7983 */ /* 0x000ea20000300800 */
[----:B0-----:R-:W0:Y:S01]  /*20a0*/  S2R R23, SR_TID.X ;  /* 0x0000000000177919 */ /* 0x001e220000002100 */
[----:B------:R-:W-:-:S02]  /*20b0*/  SEL R9, R21, R9, !P4 ;  /* 0x0000000915097207 */ /* 0x000fc40006000000 */
[----:B------:R-:W-:Y:S02]  /*20c0*/  SEL R14, R21, R14, !P4 ;  /* 0x0000000e150e7207 */ /* 0x000fe40006000000 */
[----:B0-----:R-:W-:-:S05]  /*20d0*/  LOP3.LUT R23, R23, 0x3f, RZ, 0xc0, !PT ;  /* 0x0000003f17177812 */ /* 0x001fca00078ec0ff */
[----:B------:R-:W-:-:S05]  /*20e0*/  IMAD R8, R23, UR5, RZ ;  /* 0x0000000517087c24 */ /* 0x000fca000f8e02ff */
[----:B------:R-:W-:Y:S01]  /*20f0*/  LEA R3, P5, R8, UR6, 0x1 ;  /* 0x0000000608037c11 */ /* 0x000fe2000f8a08ff */
[----:B------:R-:W-:-:S03]  /*2100*/  ULDC UR6, c[0x0][0x234] ;  /* 0x00008d0000067ab9 */ /* 0x000fc60000000800 */
[----:B------:R-:W-:Y:S01]  /*2110*/  LEA.HI.X.SX32 R8, R8, UR7, 0x1, P5 ;  /* 0x0000000708087c11 */ /* 0x000fe2000a8f0eff */
[----:B------:R-:W-:Y:S02]  /*2120*/  ULDC UR7, c[0x0][0x240] ;  /* 0x0000900000077ab9 */ /* 0x000fe40000000800 */
[----:B------:R-:W-:Y:S01]  /*2130*/  IMAD R7, R7, UR7, RZ ;  /* 0x0000000707077c24 */ /* 0x000fe2000f8e02ff */
[----:B------:R-:W-:Y:S01]  /*2140*/  SEL R23, R21, R5, !P4 ;  /* 0x0000000515177207 */ /* 0x000fe20006000000 */
[----:B------:R-:W-:Y:S02]  /*2150*/  IMAD R5, R2, UR6, RZ ;  /* 0x0000000602057c24 */ /* 0x000fe4000f8e02ff */
[----:B------:R-:W-:Y:S01]  /*2160*/  IMAD R9, R9, UR7, RZ ;  /* 0x0000000709097c24 */ /* 0x000fe2000f8e02ff */
[----:B------:R-:W-:Y:S01]  /*2170*/  LEA R2, P1, R7, R3, 0x1 ;  /* 0x0000000307027211 */ /* 0x000fe200078208ff */
[----:B------:R-:W-:-:S04]  /*2180*/  IMAD R14, R14, UR7, RZ ;  /* 0x000000070e0e7c24 */ /* 0x000fc8000f8e02ff */
[----:B------:R0:W-:Y:S01]  /*2190*/  STL [R1+0x1a10], R2 ;  /* 0x001a100201007387 */ /* 0x0001e20000100800 */
[----:B------:R-:W-:Y:S01]  /*21a0*/  IMAD R23, R23, UR7, RZ ;  /* 0x0000000717177c24 */ /* 0x000fe2000f8e02ff */
[----:B------:R-:W-:Y:S02]  /*21b0*/  SEL R22, R21, R22, !P4 ;  /* 0x0000001615167207 */ /* 0x000fe40006000000 */
[----:B0-----:R-:W-:-:S05]  /*21c0*/  LEA R2, P2, R9, R3, 0x1 ;  /* 0x0000000309027211 */ /* 0x001fca00078408ff */
[----:B------:R0:W-:Y:S01]  /*21d0*/  STL [R1+0x1a14], R2 ;  /* 0x001a140201007387 */ /* 0x0001e20000100800 */
[C---:B------:R-:W-:Y:S02]  /*21e0*/  SEL R18, R21.reuse, R18, !P4 ;  /* 0x0000001215127207 */ /* 0x040fe40006000000 */
[C---:B------:R-:W-:Y:S02]  /*21f0*/  SEL R19, R21.reuse, R19, !P4 ;  /* 0x0000001315137207 */ /* 0x040fe40006000000 */
[C---:B------:R-:W-:Y:S02]  /*2200*/  SEL R17, R21.reuse, R17, !P4 ;  /* 0x0000001115117207 */ /* 0x040fe40006000000 */
[----:B0-----:R-:W-:Y:S02]  /*2210*/  LEA R2, P3, R14, R3, 0x1 ;  /* 0x000000030e027211 */ /* 0x001fe400078608ff */
[C---:B------:R-:W-:Y:S02]  /*2220*/  SEL R16, R21.reuse, R16, !P4 ;  /* 0x0000001015107207 */ /* 0x040fe40006000000 */
[C---:B------:R-:W-:Y:S01]  /*2230*/  SEL R13, R21.reuse, R13, !P4 ;  /* 0x0000000d150d7207 */ /* 0x040fe20006000000 */
[----:B------:R0:W-:Y:S01]  /*2240*/  STL [R1+0x1a18], R2 ;  /* 0x001a180201007387 */ /* 0x0001e20000100800 */
[----:B------:R-:W-:-:S02]  /*2250*/  SEL R12, R21, R12, !P4 ;  /* 0x0000000c150c7207 */ /* 0x000fc40006000000 */
[C---:B------:R-:W-:Y:S02]  /*2260*/  SEL R11, R21.reuse, R11, !P4 ;  /* 0x0000000b150b7207 */ /* 0x040fe40006000000 */
[C---:B------:R-:W-:Y:S02]  /*2270*/  SEL R10, R21.reuse, R10, !P4 ;  /* 0x0000000a150a7207 */ /* 0x040fe40006000000 */
[C---:B------:R-:W-:Y:S02]  /*2280*/  SEL R15, R21.reuse, R15, !P4 ;  /* 0x0000000f150f7207 */ /* 0x040fe40006000000 */
[C---:B------:R-:W-:Y:S02]  /*2290*/  SEL R20, R21.reuse, R20, !P4 ;  /* 0x0000001415147207 */ /* 0x040fe40006000000 */
[----:B------:R-:W-:Y:S01]  /*22a0*/  SEL R6, R21, R6, !P4 ;  /* 0x0000000615067207 */ /* 0x000fe20006000000 */
[----:B------:R-:W-:Y:S01]  /*22b0*/  IMAD R22, R22, UR7, RZ ;  /* 0x0000000716167c24 */ /* 0x000fe2000f8e02ff */
[----:B0-----:R-:W-:Y:S01]  /*22c0*/  LEA R2, P4, R23, R3, 0x1 ;  /* 0x0000000317027211 */ /* 0x001fe200078808ff */
[----:B------:R-:W-:-:S04]  /*22d0*/  IMAD R18, R18, UR7, RZ ;  /* 0x0000000712127c24 */ /* 0x000fc8000f8e02ff */
[----:B------:R0:W-:Y:S01]  /*22e0*/  STL [R1+0x1a1c], R2 ;  /* 0x001a1c0201007387 */ /* 0x0001e20000100800 */
[----:B------:R-:W-:Y:S01]  /*22f0*/  IMAD R19, R19, UR7, RZ ;  /* 0x0000000713137c24 */ /* 0x000fe2000f8e02ff */
[----:B0-----:R-:W-:-:S05]  /*2300*/  LEA R2, P5, R22, R3, 0x1 ;  /* 0x0000000316027211 */ /* 0x001fca00078a08ff */
[----:B------:R0:W-:Y:S01]  /*2310*/  STL [R1+0x1a20], R2 ;  /* 0x001a200201007387 */ /* 0x0001e20000100800 */
[----:B------:R-:W-:Y:S01]  /*2320*/  IMAD R17, R17, UR7, RZ ;  /* 0x0000000711117c24 */ /* 0x000fe2000f8e02ff */
[----:B------:R-:W-:Y:S02]  /*2330*/  LEA.HI.X.SX32 R7, R7, R8, 0x1, P1 ;  /* 0x0000000807077211 */ /* 0x000fe400008f0eff */
[----:B0-----:R-:W-:Y:S01]  /*2340*/  LEA R2, P6, R18, R3, 0x1 ;  /* 0x0000000312027211 */ /* 0x001fe200078c08ff */
[----:B------:R-:W-:-:S04]  /*2350*/  IMAD R16, R16, UR7, RZ ;  /* 0x0000000710107c24 */ /* 0x000fc8000f8e02ff */
[----:B------:R0:W-:Y:S01]  /*2360*/  STL [R1+0x1a24], R2 ;  /* 0x001a240201007387 */ /* 0x0001e20000100800 */
[----:B------:R-:W-:Y:S01]  /*2370*/  LEA.HI.X.SX32 R9, R9, R8, 0x1, P2 ;  /* 0x0000000809097211 */ /* 0x000fe200010f0eff */
[----:B------:R-:W-:Y:S01]  /*2380*/  IMAD R13, R13, UR7, RZ ;  /* 0x000000070d0d7c24 */ /* 0x000fe2000f8e02ff */
[----:B0-----:R-:W-:-:S05]  /*2390*/  LEA R2, P0, R19, R3, 0x1 ;  /* 0x0000000313027211 */ /* 0x001fca00078008ff */
[----:B------:R0:W-:Y:S04]  /*23a0*/  STL [R1+0x1a28], R2 ;  /* 0x001a280201007387 */ /* 0x0001e80000100800 */
[----:B------:R3:W-:Y:S01]  /*23b0*/  STL [R1+0x1a08], R7 ;  /* 0x001a080701007387 */ /* 0x0007e20000100800 */
[-C--:B0-----:R-:W-:Y:S02]  /*23c0*/  LEA R2, P1, R17, R3.reuse, 0x1 ;  /* 0x0000000311027211 */ /* 0x081fe400078208ff */
[----:B---3--:R-:W-:-:S03]  /*23d0*/  LEA R7, P2, R16, R3, 0x1 ;  /* 0x0000000310077211 */ /* 0x008fc600078408ff */
[----:B------:R0:W-:Y:S01]  /*23e0*/  STL [R1+0x1a0c], R2 ;  /* 0x001a0c0201007387 */ /* 0x0001e20000100800 */
[----:B------:R-:W-:-:S03]  /*23f0*/  IMAD R12, R12, UR7, RZ ;  /* 0x000000070c0c7c24 */ /* 0x000fc6000f8e02ff */
[----:B------:R3:W-:Y:S01]  /*2400*/  STL [R1+0x1a00], R9 ;  /* 0x001a000901007387 */ /* 0x0007e20000100800 */
[----:B------:R-:W-:-:S03]  /*2410*/  IMAD R11, R11, UR7, RZ ;  /* 0x000000070b0b7c24 */ /* 0x000fc6000f8e02ff */
[----:B------:R4:W-:Y:S01]  /*2420*/  STL [R1+0x1a04], R7 ;  /* 0x001a040701007387 */ /* 0x0009e20000100800 */
[----:B0-----:R-:W-:Y:S02]  /*2430*/  LEA.HI.X.SX32 R2, R14, R8, 0x1, P3 ;  /* 0x000000080e027211 */ /* 0x001fe400018f0eff */
[----:B---3--:R-:W-:-:S03]  /*2440*/  LEA R9, P3, R13, R3, 0x1 ;  /* 0x000000030d097211 */ /* 0x008fc600078608ff */
[----:B------:R0:W-:Y:S01]  /*2450*/  STL [R1+0x19f8], R2 ;  /* 0x0019f80201007387 */ /* 0x0001e20000100800 */
[----:B----4-:R-:W-:-:S03]  /*2460*/  LEA.HI.X.SX32 R7, R23, R8, 0x1, P4 ;  /* 0x0000000817077211 */ /* 0x010fc600020f0eff */
[----:B------:R3:W-:Y:S01]  /*2470*/  STL [R1+0x19fc], R9 ;  /* 0x0019fc0901007387 */ /* 0x0007e20000100800 */
[----:B------:R-:W-:-:S03]  /*2480*/  IMAD R10, R10, UR7, RZ ;  /* 0x000000070a0a7c24 */ /* 0x000fc6000f8e02ff */
[----:B------:R4:W-:Y:S01]  /*2490*/  STL [R1+0x19f0], R7 ;  /* 0x0019f00701007387 */ /* 0x0009e20000100800 */
[----:B0-----:R-:W-:Y:S02]  /*24a0*/  LEA R2, P4, R12, R3, 0x1 ;  /* 0x000000030c027211 */ /* 0x001fe400078808ff */
[----:B---3--:R-:W-:-:S03]  /*24b0*/  LEA.HI.X.SX32 R9, R22, R8, 0x1, P5 ;  /* 0x0000000816097211 */ /* 0x008fc600028f0eff */
[----:B------:R0:W-:Y:S01]  /*24c0*/  STL [R1+0x19f4], R2 ;  /* 0x0019f40201007387 */ /* 0x0001e20000100800 */
[----:B----4-:R-:W-:-:S03]  /*24d0*/  LEA R7, P5, R11, R3, 0x1 ;  /* 0x000000030b077211 */ /* 0x010fc600078a08ff */
[----:B------:R3:W-:Y:S01]  /*24e0*/  STL [R1+0x19e8], R9 ;  /* 0x0019e80901007387 */ /* 0x0007e20000100800 */
[----:B------:R-:W-:-:S03]  /*24f0*/  IMAD R15, R15, UR7, RZ ;  /* 0x000000070f0f7c24 */ /* 0x000fc6000f8e02ff */
[----:B------:R4:W-:Y:S01]  /*2500*/  STL [R1+0x19ec], R7 ;  /* 0x0019ec0701007387 */ /* 0x0009e20000100800 */
[----:B0-----:R-:W-:Y:S01]  /*2510*/  LEA.HI.X.SX32 R2, R18, R8, 0x1, P6 ;  /* 0x0000000812027211 */ /* 0x001fe200030f0eff */
[----:B------:R-:W-:Y:S01]  /*2520*/  IMAD R20, R20, UR7, RZ ;  /* 0x0000000714147c24 */ /* 0x000fe2000f8e02ff */
[----:B---3--:R-:W-:-:S03]  /*2530*/  LEA R9, P6, R10, R3, 0x1 ;  /* 0x000000030a097211 */ /* 0x008fc600078c08ff */
[----:B------:R0:W-:Y:S01]  /*2540*/  STL [R1+0x19e0], R2 ;  /* 0x0019e00201007387 */ /* 0x0001e20000100800 */
[----:B----4-:R-:W-:-:S03]  /*2550*/  LEA.HI.X.SX32 R7, R19, R8, 0x1, P0 ;  /* 0x0000000813077211 */ /* 0x010fc600000f0eff */
[----:B------:R3:W-:Y:S01]  /*2560*/  STL [R1+0x19e4], R9 ;  /* 0x0019e40901007387 */ /* 0x0007e20000100800 */
[----:B------:R-:W-:-:S03]  /*2570*/  IMAD R0, R0, UR6, RZ ;  /* 0x0000000600007c24 */ /* 0x000fc6000f8e02ff */
[----:B------:R4:W-:Y:S01]  /*2580*/  STL [R1+0x19d8], R7 ;  /* 0x0019d80701007387 */ /* 0x0009e20000100800 */
[-C--:B0-----:R-:W-:Y:S02]  /*2590*/  LEA R2, P0, R15, R3.reuse, 0x1 ;  /* 0x000000030f027211 */ /* 0x081fe400078008ff */
[-C--:B---3--:R-:W-:Y:S01]  /*25a0*/  LEA.HI.X.SX32 R9, R17, R8.reuse, 0x1, P1 ;  /* 0x0000000811097211 */ /* 0x088fe200008f0eff */
[----:B------:R-:W-:Y:S01]  /*25b0*/  IMAD R6, R6, UR7, RZ ;  /* 0x0000000706067c24 */ /* 0x000fe2000f8e02ff */
[----:B----4-:R-:W-:Y:S01]  /*25c0*/  LEA R7, P1, R20, R3, 0x1 ;  /* 0x0000000314077211 */ /* 0x010fe200078208ff */
[----:B------:R0:W-:Y:S04]  /*25d0*/  STL [R1+0x19dc], R2 ;  /* 0x0019dc0201007387 */ /* 0x0001e80000100800 */
[----:B------:R-:W-:Y:S04]  /*25e0*/  STL [R1+0x19d0], R9 ;  /* 0x0019d00901007387 */ /* 0x000fe80000100800 */
[----:B------:R3:W-:Y:S01]  /*25f0*/  STL [R1+0x19d4], R7 ;  /* 0x0019d40701007387 */ /* 0x0007e20000100800 */
[----:B0-----:R-:W-:-:S02]  /*2600*/  LEA.HI.X.SX32 R2, R16, R8, 0x1, P2 ;  /* 0x0000000810027211 */ /* 0x001fc400010f0eff */
[----:B------:R-:W-:Y:S02]  /*2610*/  LEA R22, P2, R0, UR10, 0x1 ;  /* 0x0000000a00167c11 */ /* 0x000fe4000f8408ff */
[-C--:B---3--:R-:W-:Y:S02]  /*2620*/  LEA.HI.X.SX32 R7, R13, R8.reuse, 0x1, P3 ;  /* 0x000000080d077211 */ /* 0x088fe400018f0eff */
[----:B------:R-:W-:Y:S01]  /*2630*/  LEA R3, P3, R6, R3, 0x1 ;  /* 0x0000000306037211 */ /* 0x000fe200078608ff */
[----:B------:R0:W-:Y:S04]  /*2640*/  STL [R1+0x9ec], R2 ;  /* 0x0009ec0201007387 */ /* 0x0001e80000100800 */
[----:B------:R-:W-:Y:S04]  /*2650*/  STL [R1+0x9f0], R7 ;  /* 0x0009f00701007387 */ /* 0x000fe80000100800 */
[----:B------:R-:W-:Y:S01]  /*2660*/  STL [R1+0x350], R22 ;  /* 0x0003501601007387 */ /* 0x000fe20000100800 */
[----:B0-----:R-:W-:-:S03]  /*2670*/  LEA.HI.X.SX32 R2, R12, R8, 0x1, P4 ;  /* 0x000000080c027211 */ /* 0x001fc600020f0eff */
[----:B------:R-:W-:Y:S04]  /*2680*/  STL [R1+0x19c0], R3 ;  /* 0x0019c00301007387 */ /* 0x000fe80000100800 */
[----:B------:R0:W3:Y:S04]  /*2690*/  LDL.64 R12, [R1+0x350] ;  /* 0x00035000010c7983 */ /* 0x0000e80000100a00 */
[----:B------:R4:W-:Y:S02]  /*26a0*/  STL [R1+0x1988], R2 ;  /* 0x0019880201007387 */ /* 0x0009e40000100800 */
[----:B----4-:R-:W-:-:S02]  /*26b0*/  LEA.HI.X.SX32 R2, R11, R8, 0x1, P5 ;  /* 0x000000080b027211 */ /* 0x010fc400028f0eff */
[----:B---3--:R-:W-:Y:S02]  /*26c0*/  LEA.HI.X.SX32 R13, R0, UR11, 0x1, P2 ;  /* 0x0000000b000d7c11 */ /* 0x008fe400090f0eff */
[----:B------:R-:W-:Y:S02]  /*26d0*/  LEA R18, P2, R5, UR10, 0x1 ;  /* 0x0000000a05127c11 */ /* 0x000fe4000f8408ff */
[-C--:B------:R-:W-:Y:S01]  /*26e0*/  LEA.HI.X.SX32 R0, R10, R8.reuse, 0x1, P6 ;  /* 0x000000080a007211 */ /* 0x080fe200030f0eff */
[----:B------:R-:W-:Y:S04]  /*26f0*/  STL [R1+0x354], R13 ;  /* 0x0003540d01007387 */ /* 0x000fe80000100800 */
[----:B------:R-:W-:Y:S04]  /*2700*/  STL [R1+0x199c], R2 ;  /* 0x00199c0201007387 */ /* 0x000fe80000100800 */
[----:B------:R-:W-:Y:S04]  /*2710*/  STL [R1+0x358], R18 ;  /* 0x0003581201007387 */ /* 0x000fe80000100800 */
[----:B------:R3:W-:Y:S04]  /*2720*/  STL [R1+0x19a0], R0 ;  /* 0x0019a00001007387 */ /* 0x0007e80000100800 */
[----:B------:R-:W4:Y:S01]  /*2730*/  LDL.LU R23, [R1] ;  /* 0x0000000001177983 */ /* 0x000f220000300800 */
[----:B---3--:R-:W-:-:S03]  /*2740*/  LEA.HI.X.SX32 R0, R15, R8, 0x1, P0 ;  /* 0x000000080f007211 */ /* 0x008fc600000f0eff */
[----:B------:R0:W3:Y:S01]  /*2750*/  LDL.64 R14, [R1+0x358] ;  /* 0x00035800010e7983 */ /* 0x0000e20000100a00 */
[----:B------:R-:W-:Y:S01]  /*2760*/  IMAD R4, R4, UR6, RZ ;  /* 0x0000000604047c24 */ /* 0x000fe2000f8e02ff */
[-C--:B------:R-:W-:Y:S02]  /*2770*/  LEA.HI.X.SX32 R7, R20, R8.reuse, 0x1, P1 ;  /* 0x0000000814077211 */ /* 0x080fe400008f0eff */
[----:B------:R2:W-:Y:S01]  /*2780*/  STL [R1+0x19a4], R0 ;  /* 0x0019a40001007387 */ /* 0x0005e20000100800 */
[----:B-1----:R-:W-:Y:S02]  /*2790*/  IMAD R21, R24, 0x3f, RZ ;  /* 0x0000003f18157824 */ /* 0x002fe400078e02ff */
[----:B------:R-:W-:Y:S01]  /*27a0*/  IMAD.MOV.U32 R12, RZ, RZ, R22 ;  /* 0x000000ffff0c7224 */ /* 0x000fe200078e0016 */
[----:B------:R-:W-:Y:S01]  /*27b0*/  LEA R16, P0, R4, UR10, 0x1 ;  /* 0x0000000a04107c11 */ /* 0x000fe2000f8008ff */
[----:B------:R-:W-:Y:S01]  /*27c0*/  STL [R1+0x19a8], R7 ;  /* 0x0019a80701007387 */ /* 0x000fe20000100800 */
[----:B--2---:R-:W-:Y:S01]  /*27d0*/  LEA.HI.X.SX32 R0, R6, R8, 0x1, P3 ;  /* 0x0000000806007211 */ /* 0x004fe200018f0eff */
[----:B------:R-:W-:Y:S01]  /*27e0*/  IMAD.WIDE R2, R21, 0x2, R12 ;  /* 0x0000000215027825 */ /* 0x000fe200078e020c */
[----:B------:R-:W-:-:S03]  /*27f0*/  LEA.HI.X.SX32 R17, R4, UR11, 0x1, P0 ;  /* 0x0000000b04117c11 */ /* 0x000fc600080f0eff */
[----:B------:R1:W-:Y:S01]  /*2800*/  STL [R1+0x19bc], R0 ;  /* 0x0019bc0001007387 */ /* 0x0003e20000100800 */
[----:B------:R-:W-:-:S03]  /*2810*/  IMAD R6, R26, UR6, RZ ;  /* 0x000000061a067c24 */ /* 0x000fc6000f8e02ff */
[----:B------:R-:W-:Y:S01]  /*2820*/  STL [R1+0x19cc], R2 ;  /* 0x0019cc0201007387 */ /* 0x000fe20000100800 */
[----:B-1----:R-:W-:-:S03]  /*2830*/  IMAD R0, R25, UR6, RZ ;  /* 0x0000000619007c24 */ /* 0x002fc6000f8e02ff */
[----:B------:R1:W-:Y:S01]  /*2840*/  STL [R1+0x19c4], R3 ;  /* 0x0019c40301007387 */ /* 0x0003e20000100800 */
[----:B------:R-:W-:Y:S02]  /*2850*/  LEA R10, P0, R6, UR10, 0x1 ;  /* 0x0000000a060a7c11 */ /* 0x000fe4000f8008ff */
[----:B------:R-:W-:Y:S01]  /*2860*/  LEA R8, P1, R0, UR10, 0x1 ;  /* 0x0000000a00087c11 */ /* 0x000fe2000f8208ff */
[----:B-1----:R-:W-:-:S03]  /*2870*/  IMAD.WIDE R2, R21, 0x2, R16 ;  /* 0x0000000215027825 */ /* 0x002fc600078e0210 */
[----:B------:R-:W-:Y:S01]  /*2880*/  LEA.HI.X.SX32 R9, R0, UR11, 0x1, P1 ;  /* 0x0000000b00097c11 */ /* 0x000fe200088f0eff */
[----:B------:R-:W-:Y:S01]  /*2890*/  IMAD R0, R29, UR6, RZ ;  /* 0x000000061d007c24 */ /* 0x000fe2000f8e02ff */
[----:B---3--:R-:W-:Y:S01]  /*28a0*/  LEA.HI.X.SX32 R15, R5, UR11, 0x1, P2 ;  /* 0x0000000b050f7c11 */ /* 0x008fe200090f0eff */
[----:B------:R-:W-:-:S04]  /*28b0*/  IMAD.MOV.U32 R14, RZ, RZ, R18 ;  /* 0x000000ffff0e7224 */ /* 0x000fc800078e0012 */
[----:B------:R-:W-:Y:S01]  /*28c0*/  IMAD.WIDE R4, R21, 0x2, R14 ;  /* 0x0000000215047825 */ /* 0x000fe200078e020e */
[----:B------:R-:W-:Y:S04]  /*28d0*/  STL [R1+0x35c], R15 ;  /* 0x00035c0f01007387 */ /* 0x000fe80000100800 */
[----:B------:R-:W-:Y:S04]  /*28e0*/  STL.64 [R1+0x360], R16 ;  /* 0x0003601001007387 */ /* 0x000fe80000100a00 */
[----:B------:R-:W-:Y:S04]  /*28f0*/  STL [R1+0x19c8], R4 ;  /* 0x0019c80401007387 */ /* 0x000fe80000100800 */
[----:B------:R-:W-:Y:S04]  /*2900*/  STL [R1+0x19b4], R5 ;  /* 0x0019b40501007387 */ /* 0x000fe80000100800 */
[----:B------:R-:W-:Y:S04]  /*2910*/  STL [R1+0x19b8], R2 ;  /* 0x0019b80201007387 */ /* 0x000fe80000100800 */
[----:B------:R-:W-:Y:S04]  /*2920*/  STL [R1+0x19ac], R3 ;  /* 0x0019ac0301007387 */ /* 0x000fe80000100800 */
[----:B------:R-:W-:Y:S04]  /*2930*/  STL [R1+0x370], R10 ;  /* 0x0003700a01007387 */ /* 0x000fe80000100800 */
[----:B------:R-:W-:Y:S04]  /*2940*/  STL.64 [R1+0x368], R8 ;  /* 0x0003680801007387 */ /* 0x000fe80000100a00 */
[----:B------:R1:W-:Y:S04]  /*2950*/  STL [R1+0x1a7c], R28 ;  /* 0x001a7c1c01007387 */ /* 0x0003e80000100800 */
[----:B-1----:R-:W2:Y:S01]  /*2960*/  LDL.64 R28, [R1+0x360] ;  /* 0x00036000011c7983 */ /* 0x002ea20000100a00 */
[----:B------:R-:W-:-:S02]  /*2970*/  IMAD R5, R27, UR6, RZ ;  /* 0x000000061b057c24 */ /* 0x000fc4000f8e02ff */
[----:B----4-:R-:W-:Y:S02]  /*2980*/  IMAD R4, R23, UR6, RZ ;  /* 0x0000000617047c24 */ /* 0x010fe4000f8e02ff */
[----:B------:R-:W-:Y:S01]  /*2990*/  IMAD.MOV.U32 R27, RZ, RZ, R11 ;  /* 0x000000ffff1b7224 */ /* 0x000fe200078e000b */
[----:B------:R-:W-:Y:S01]  /*29a0*/  LEA.HI.X.SX32 R27, R6, UR11, 0x1, P0 ;  /* 0x0000000b061b7c11 */ /* 0x000fe200080f0eff */
[--C-:B------:R-:W-:Y:S01]  /*29b0*/  IMAD.MOV.U32 R26, RZ, RZ, R10.reuse ;  /* 0x000000ffff1a7224 */ /* 0x100fe200078e000a */
[----:B------:R-:W-:Y:S01]  /*29c0*/  LEA R22, P2, R5, UR10, 0x1 ;  /* 0x0000000a05167c11 */ /* 0x000fe2000f8408ff */
[----:B------:R-:W-:Y:S01]  /*29d0*/  IMAD.MOV.U32 R26, RZ, RZ, R10 ;  /* 0x000000ffff1a7224 */ /* 0x000fe200078e000a */
[----:B------:R-:W-:Y:S01]  /*29e0*/  LEA R18, P1, R4, UR10, 0x1 ;  /* 0x0000000a04127c11 */ /* 0x000fe2000f8208ff */
[----:B------:R-:W-:Y:S01]  /*29f0*/  IMAD.WIDE R6, R21, 0x2, R8 ;  /* 0x0000000215067825 */ /* 0x000fe200078e0208 */
[----:B------:R-:W-:Y:S01]  /*2a00*/  LEA R16, P0, R0, UR10, 0x1 ;  /* 0x0000000a00107c11 */ /* 0x000fe2000f8008ff */
[----:B------:R-:W1:Y:S01]  /*2a10*/  LDC R11, c[0x0][0x238] ;  /* 0x00008e00ff0b7b82 */ /* 0x000e620000000800 */
[----:B------:R-:W-:Y:S01]  /*2a20*/  LEA.HI.X.SX32 R23, R5, UR11, 0x1, P2 ;  /* 0x0000000b05177c11 */ /* 0x000fe200090f0eff */
[----:B------:R-:W-:Y:S01]  /*2a30*/  IMAD.WIDE R2, R21, 0x2, R26 ;  /* 0x0000000215027825 */ /* 0x000fe200078e021a */
[----:B------:R-:W-:Y:S01]  /*2a40*/  STL [R1+0x374], R27 ;  /* 0x0003741b01007387 */ /* 0x000fe20000100800 */
[----:B------:R-:W-:-:S02]  /*2a50*/  LEA.HI.X.SX32 R19, R4, UR11, 0x1, P1 ;  /* 0x0000000b04137c11 */ /* 0x000fc400088f0eff */
[----:B------:R-:W-:Y:S01]  /*2a60*/  LEA.HI.X.SX32 R17, R0, UR11, 0x1, P0 ;  /* 0x0000000b00117c11 */ /* 0x000fe200080f0eff */
[----:B------:R-:W-:Y:S01]  /*2a70*/  STL [R1+0x19b0], R6 ;  /* 0x0019b00601007387 */ /* 0x000fe20000100800 */
[----:B------:R-:W-:-:S03]  /*2a80*/  IMAD.WIDE R4, R21, 0x2, R22 ;  /* 0x0000000215047825 */ /* 0x000fc600078e0216 */
[----:B------:R3:W-:Y:S04]  /*2a90*/  STL [R1+0x198c], R7 ;  /* 0x00198c0701007387 */ /* 0x0007e80000100800 */
[----:B------:R-:W-:Y:S01]  /*2aa0*/  STL [R1+0x1998], R2 ;  /* 0x0019980201007387 */ /* 0x000fe20000100800 */
[----:B------:R-:W-:-:S03]  /*2ab0*/  IMAD R0, R24, 0x3e, RZ ;  /* 0x0000003e18007824 */ /* 0x000fc600078e02ff */
[----:B------:R4:W-:Y:S01]  /*2ac0*/  STL [R1+0x1990], R3 ;  /* 0x0019900301007387 */ /* 0x0009e20000100800 */
[----:B---3--:R-:W-:-:S03]  /*2ad0*/  IMAD.WIDE R6, R21, 0x2, R18 ;  /* 0x0000000215067825 */ /* 0x008fc600078e0212 */
[----:B------:R-:W-:Y:S04]  /*2ae0*/  STL.64 [R1+0x378], R22 ;  /* 0x0003781601007387 */ /* 0x000fe80000100a00 */
[----:B------:R-:W-:Y:S01]  /*2af0*/  STL.64 [R1+0x388], R16 ;  /* 0x0003881001007387 */ /* 0x000fe20000100a00 */
[----:B----4-:R-:W-:-:S03]  /*2b00*/  IMAD.WIDE R2, R21, 0x2, R16 ;  /* 0x0000000215027825 */ /* 0x010fc600078e0210 */
[----:B------:R-:W-:Y:S04]  /*2b10*/  STL.64 [R1+0x380], R18 ;  /* 0x0003801201007387 */ /* 0x000fe80000100a00 */
[----:B------:R-:W-:Y:S04]  /*2b20*/  STL [R1+0x1994], R4 ;  /* 0x0019940401007387 */ /* 0x000fe80000100800 */
[----:B------:R3:W-:Y:S04]  /*2b30*/  STL [R1+0x1980], R5 ;  /* 0x0019800501007387 */ /* 0x0007e80000100800 */
[----:B------:R-:W-:Y:S01]  /*2b40*/  STL [R1+0x1984], R6 ;  /* 0x0019840601007387 */ /* 0x000fe20000100800 */
[----:B------:R-:W-:-:S03]  /*2b50*/  IMAD.MOV.U32 R20, RZ, RZ, R8 ;  /* 0x000000ffff147224 */ /* 0x000fc600078e0008 */
[----:B------:R-:W-:Y:S01]  /*2b60*/  STL [R1+0x1968], R7 ;  /* 0x0019680701007387 */ /* 0x000fe20000100800 */
[----:B---3--:R-:W-:-:S03]  /*2b70*/  IMAD.WIDE R4, R0, 0x2, R12 ;  /* 0x0000000200047825 */ /* 0x008fc600078e020c */
[----:B------:R-:W-:Y:S01]  /*2b80*/  STL [R1+0x197c], R2 ;  /* 0x00197c0201007387 */ /* 0x000fe20000100800 */
[----:B------:R-:W-:-:S03]  /*2b90*/  IMAD.MOV.U32 R21, RZ, RZ, R9 ;  /* 0x000000ffff157224 */ /* 0x000fc600078e0009 */
[----:B------:R3:W-:Y:S04]  /*2ba0*/  STL [R1+0x1974], R3 ;  /* 0x0019740301007387 */ /* 0x0007e80000100800 */
[----:B------:R-:W-:Y:S01]  /*2bb0*/  STL [R1+0x1978], R4 ;  /* 0x0019780401007387 */ /* 0x000fe20000100800 */
[----:B---3--:R-:W-:-:S03]  /*2bc0*/  IMAD.WIDE R2, R0, 0x2, R14 ;  /* 0x0000000200027825 */ /* 0x008fc600078e020e */
[----:B------:R3:W-:Y:S04]  /*2bd0*/  STL [R1+0x196c], R5 ;  /* 0x00196c0501007387 */ /* 0x0007e80000100800 */
[----:B------:R-:W-:Y:S04]  /*2be0*/  STL [R1+0x1970], R2 ;  /* 0x0019700201007387 */ /* 0x000fe80000100800 */
[----:B------:R4:W-:Y:S01]  /*2bf0*/  STL [R1+0x1960], R3 ;  /* 0x0019600301007387 */ /* 0x0009e20000100800 */
[----:B---3--:R-:W-:-:S04]  /*2c00*/  IMAD.WIDE R4, R0, 0x2, R20 ;  /* 0x0000000200047825 */ /* 0x008fc800078e0214 */
[----:B----4-:R-:W-:-:S04]  /*2c10*/  IMAD.WIDE R2, R0, 0x2, R26 ;  /* 0x0000000200027825 */ /* 0x010fc800078e021a */
[----:B------:R-:W-:Y:S02]  /*2c20*/  IMAD R8, R24, 0x3d, RZ ;  /* 0x0000003d18087824 */ /* 0x000fe400078e02ff */
[----:B--2---:R-:W-:-:S05]  /*2c30*/  IMAD.WIDE R6, R0, 0x2, R28 ;  /* 0x0000000200067825 */ /* 0x004fca00078e021c */
[----:B------:R-:W-:Y:S04]  /*2c40*/  STL [R1+0x1964], R6 ;  /* 0x0019640601007387 */ /* 0x000fe80000100800 */
[----:B------:R2:W-:Y:S04]  /*2c50*/  STL [R1+0x1948], R7 ;  /* 0x0019480701007387 */ /* 0x0005e80000100800 */
[----:B------:R-:W-:Y:S04]  /*2c60*/  STL [R1+0x195c], R4 ;  /* 0x00195c0401007387 */ /* 0x000fe80000100800 */
[----:B------:R3:W-:Y:S01]  /*2c70*/  STL [R1+0x1954], R5 ;  /* 0x0019540501007387 */ /* 0x0007e20000100800 */
[----:B--2---:R-:W-:-:S03]  /*2c80*/  IMAD.WIDE R6, R0, 0x2, R18 ;  /* 0x0000000200067825 */ /* 0x004fc600078e0212 */
[----:B------:R-:W-:Y:S01]  /*2c90*/  STL [R1+0x1958], R2 ;  /* 0x0019580201007387 */ /* 0x000fe20000100800 */
[----:B---3--:R-:W-:-:S03]  /*2ca0*/  IMAD.WIDE R4, R0, 0x2, R22 ;  /* 0x0000000200047825 */ /* 0x008fc600078e0216 */
[----:B------:R2:W-:Y:S04]  /*2cb0*/  STL [R1+0x194c], R3 ;  /* 0x00194c0301007387 */ /* 0x0005e80000100800 */
[----:B------:R-:W-:Y:S04]  /*2cc0*/  STL [R1+0x1950], R4 ;  /* 0x0019500401007387 */ /* 0x000fe80000100800 */
[----:B------:R3:W-:Y:S01]  /*2cd0*/  STL [R1+0x1940], R5 ;  /* 0x0019400501007387 */ /* 0x0007e20000100800 */
[----:B--2---:R-:W-:-:S03]  /*2ce0*/  IMAD.WIDE R2, R0, 0x2, R16 ;  /* 0x0000000200027825 */ /* 0x004fc600078e0210 */
[----:B------:R-:W-:Y:S04]  /*2cf0*/  STL [R1+0x1944], R6 ;  /* 0x0019440601007387 */ /* 0x000fe80000100800 */
[----:B------:R2:W-:Y:S01]  /*2d00*/  STL [R1+0x1928], R7 ;  /* 0x0019280701007387 */ /* 0x0005e20000100800 */
[----:B---3--:R-:W-:-:S03]  /*2d10*/  IMAD.WIDE R4, R8, 0x2, R12 ;  /* 0x0000000208047825 */ /* 0x008fc600078e020c */
        /* <DEDUP_REMOVED lines=16> */
[----:B------:R-:W-:Y:S02]  /*2e20*/  IMAD R0, R24, 0x3c, RZ ;  /* 0x0000003c18007824 */ /* 0x000fe400078e02ff */
[C---:B---3--:R-:W-:Y:S01]  /*2e30*/  IMAD.WIDE R4, R8.reuse, 0x2, R22 ;  /* 0x0000000208047825 */ /* 0x048fe200078e0216 */
        /* <DEDUP_REMOVED lines=196> */
[----:B------:R-:W-:Y:S02]  /*3a80*/  IMAD R0, R24, 0x34, RZ ;  /* 0x0000003418007824 */ /* 0x000fe400078e02ff */
[C---:B--2---:R-:W-:Y:S01]  /*3a90*/  IMAD.WIDE R6, R8.reuse, 0x2, R18 ;  /* 0x0000000208067825 */ /* 0x044fe200078e0212 */
[----:B------:R-:W-:Y:S03]  /*3aa0*/  STL [R1+0x1718], R2 ;  /* 0x0017180201007387 */ /* 0x000fe60000100800 */
        /* <DEDUP_REMOVED lines=9> */
[----:B------:R3:W-:Y:S04]  /*3b40*/  STL [R1+0x16f4], R3 ;  /* 0x0016f40301007387 */ /* 0x0007e80000100800 */
[----:B------:R-:W-:Y:S01]  /*3b50*/  STL [R1+0x16f8], R4 ;  /* 0x0016f80401007387 */ /* 0x000fe20000100800 */
[----:B--2---:R-:W-:-:S03]  /*3b60*/  IMAD.WIDE R6, R0, 0x2, R20 ;  /* 0x0000000200067825 */ /* 0x004fc600078e0214 */
[----:B------:R2:W-:Y:S01]  /*3b70*/  STL [R1+0x9f8], R5 ;  /* 0x0009f80501007387 */ /* 0x0005e20000100800 */
[----:B---3--:R-:W-:-:S04]  /*3b80*/  IMAD.WIDE R2, R0, 0x2, R14 ;  /* 0x0000000200027825 */ /* 0x008fc800078e020e */
[C---:B------:R-:W-:Y:S01]  /*3b90*/  IMAD.WIDE R8, R0.reuse, 0x2, R26 ;  /* 0x0000000200087825 */ /* 0x040fe200078e021a */
[----:B------:R-:W-:Y:S03]  /*3ba0*/  STL [R1+0x16f0], R2 ;  /* 0x0016f00201007387 */ /* 0x000fe60000100800 */
[----:B--2---:R-:W-:Y:S01]  /*3bb0*/  IMAD.WIDE R4, R0, 0x2, R28 ;  /* 0x0000000200047825 */ /* 0x004fe200078e021c */
[----:B------:R2:W-:Y:S04]  /*3bc0*/  STL [R1+0x9fc], R3 ;  /* 0x0009fc0301007387 */ /* 0x0005e80000100800 */
[----:B------:R-:W-:Y:S01]  /*3bd0*/  STL [R1+0xa04], R4 ;  /* 0x000a040401007387 */ /* 0x000fe20000100800 */
[----:B------:R-:W-:-:S03]  /*3be0*/  IMAD R10, R24, 0x33, RZ ;  /* 0x00000033180a7824 */ /* 0x000fc600078e02ff */
        /* <DEDUP_REMOVED lines=474> */
[----:B------:R-:W-:-:S03]  /*5990*/  IMAD.SHL.U32 R0, R24, 0x20, RZ ;  /* 0x0000002018007824 */ /* 0x000fc600078e00ff */
        /* <DEDUP_REMOVED lines=62> */
[----:B------:R-:W3:Y:S03]  /*5d80*/  LDC R12, c[0x0][0x238] ;  /* 0x00008e00ff0c7b82 */ /* 0x000ee60000000800 */
[----:B------:R4:W-:Y:S01]  /*5d90*/  STL [R1+0xf60], R5 ;  /* 0x000f600501007387 */ /* 0x0009e20000100800 */
[----:B--2---:R-:W-:-:S03]  /*5da0*/  IMAD.WIDE R2, R0, 0x2, R14 ;  /* 0x0000000200027825 */ /* 0x004fc600078e020e */
[----:B------:R-:W-:Y:S01]  /*5db0*/  STL [R1+0xf6c], R6 ;  /* 0x000f6c0601007387 */ /* 0x000fe20000100800 */
[----:B------:R-:W2:Y:S03]  /*5dc0*/  LDC R13, c[0x0][0x238] ;  /* 0x00008e00ff0d7b82 */ /* 0x000ea60000000800 */
[----:B------:R0:W-:Y:S01]  /*5dd0*/  STL [R1+0xf68], R7 ;  /* 0x000f680701007387 */ /* 0x0001e20000100800 */
[----:B----4-:R-:W-:-:S03]  /*5de0*/  IMAD.WIDE R4, R0, 0x2, R28 ;  /* 0x0000000200047825 */ /* 0x010fc600078e021c */
[----:B------:R-:W-:Y:S04]  /*5df0*/  STL [R1+0xf74], R8 ;  /* 0x000f740801007387 */ /* 0x000fe80000100800 */
[----:B------:R-:W-:Y:S01]  /*5e00*/  STL [R1+0xf70], R9 ;  /* 0x000f700901007387 */ /* 0x000fe20000100800 */
[----:B0-----:R-:W-:-:S03]  /*5e10*/  IMAD.WIDE R6, R0, 0x2, R20 ;  /* 0x0000000200067825 */ /* 0x001fc600078e0214 */
[----:B------:R-:W-:Y:S04]  /*5e20*/  STL [R1+0xf7c], R2 ;  /* 0x000f7c0201007387 */ /* 0x000fe80000100800 */
[----:B------:R0:W-:Y:S04]  /*5e30*/  STL [R1+0xf78], R3 ;  /* 0x000f780301007387 */ /* 0x0001e80000100800 */
[----:B------:R-:W-:Y:S04]  /*5e40*/  STL [R1+0xf84], R4 ;  /* 0x000f840401007387 */ /* 0x000fe80000100800 */
[----:B------:R-:W-:Y:S01]  /*5e50*/  STL [R1+0xf80], R5 ;  /* 0x000f800501007387 */ /* 0x000fe20000100800 */
[----:B0-----:R-:W-:-:S03]  /*5e60*/  IMAD.WIDE R2, R0, 0x2, R26 ;  /* 0x0000000200027825 */ /* 0x001fc600078e021a */
[----:B------:R-:W-:Y:S04]  /*5e70*/  STL [R1+0xf8c], R6 ;  /* 0x000f8c0601007387 */ /* 0x000fe80000100800 */
[----:B------:R-:W-:Y:S01]  /*5e80*/  STL [R1+0xf88], R7 ;  /* 0x000f880701007387 */ /* 0x000fe20000100800 */
[----:B------:R-:W-:-:S03]  /*5e90*/  IMAD R10, R24, 0x1d, RZ ;  /* 0x0000001d180a7824 */ /* 0x000fc600078e02ff */
[----:B------:R-:W-:Y:S04]  /*5ea0*/  STL [R1+0xf94], R2 ;  /* 0x000f940201007387 */ /* 0x000fe80000100800 */
[----:B------:R-:W-:Y:S04]  /*5eb0*/  STL [R1+0xf90], R3 ;  /* 0x000f900301007387 */ /* 0x000fe80000100800 */
[----:B------:R0:W-:Y:S04]  /*5ec0*/  STL [R1+0x1a80], R24 ;  /* 0x001a801801007387 */ /* 0x0001e80000100800 */
[----:B0-----:R-:W4:Y:S01]  /*5ed0*/  LDL.64 R24, [R1+0x350] ;  /* 0x0003500001187983 */ /* 0x001f220000100a00 */
[----:B------:R-:W-:-:S04]  /*5ee0*/  IMAD.WIDE R2, R0, 0x2, R22 ;  /* 0x0000000200027825 */ /* 0x000fc800078e0216 */
[C---:B------:R-:W-:Y:S01]  /*5ef0*/  IMAD.WIDE R4, R0.reuse, 0x2, R18 ;  /* 0x0000000200047825 */ /* 0x040fe200078e0212 */
[----:B------:R-:W-:Y:S03]  /*5f00*/  STL [R1+0xf9c], R2 ;  /* 0x000f9c0201007387 */ /* 0x000fe60000100800 */
[----:B------:R-:W-:Y:S01]  /*5f10*/  IMAD.WIDE R6, R0, 0x2, R16 ;  /* 0x0000000200067825 */ /* 0x000fe200078e0210 */
[----:B------:R0:W-:Y:S04]  /*5f20*/  STL [R1+0xf98], R3 ;  /* 0x000f980301007387 */ /* 0x0001e80000100800 */
[----:B------:R-:W-:Y:S04]  /*5f30*/  STL [R1+0xfa4], R4 ;  /* 0x000fa40401007387 */ /* 0x000fe80000100800 */
[----:B------:R1:W-:Y:S01]  /*5f40*/  STL [R1+0xfa0], R5 ;  /* 0x000fa00501007387 */ /* 0x0003e20000100800 */
[----:B0-----:R-:W-:-:S03]  /*5f50*/  IMAD.WIDE R2, R10, 0x2, R14 ;  /* 0x000000020a027825 */ /* 0x001fc600078e020e */
[----:B------:R-:W-:Y:S04]  /*5f60*/  STL [R1+0xfac], R6 ;  /* 0x000fac0601007387 */ /* 0x000fe80000100800 */
[----:B------:R0:W-:Y:S01]  /*5f70*/  STL [R1+0xfa8], R7 ;  /* 0x000fa80701007387 */ /* 0x0001e20000100800 */
[----:B-1----:R-:W-:-:S04]  /*5f80*/  IMAD.WIDE R4, R10, 0x2, R28 ;  /* 0x000000020a047825 */ /* 0x002fc800078e021c */
[----:B0-----:R-:W-:-:S04]  /*5f90*/  IMAD.WIDE R6, R10, 0x2, R20 ;  /* 0x000000020a067825 */ /* 0x001fc800078e0214 */
[----:B------:R-:W-:Y:S02]  /*5fa0*/  IMAD R0, R11, 0x1c, RZ ;  /* 0x0000001c0b007824 */ /* 0x000fe400078e02ff */
[----:B------:R-:W0:Y:S01]  /*5fb0*/  LDC R11, c[0x0][0x238] ;  /* 0x00008e00ff0b7b82 */ /* 0x000e220000000800 */
[----:B----4-:R-:W-:-:S05]  /*5fc0*/  IMAD.WIDE R8, R10, 0x2, R24 ;  /* 0x000000020a087825 */ /* 0x010fca00078e0218 */
[----:B------:R-:W-:Y:S04]  /*5fd0*/  STL [R1+0xfb4], R8 ;  /* 0x000fb40801007387 */ /* 0x000fe80000100800 */
[----:B------:R-:W-:Y:S04]  /*5fe0*/  STL [R1+0xfb0], R9 ;  /* 0x000fb00901007387 */ /* 0x000fe80000100800 */
[----:B------:R-:W-:Y:S04]  /*5ff0*/  STL [R1+0xfbc], R2 ;  /* 0x000fbc0201007387 */ /* 0x000fe80000100800 */
[----:B------:R1:W-:Y:S04]  /*6000*/  STL [R1+0xfb8], R3 ;  /* 0x000fb80301007387 */ /* 0x0003e80000100800 */
[----:B------:R-:W-:Y:S04]  /*6010*/  STL [R1+0xfc4], R4 ;  /* 0x000fc40401007387 */ /* 0x000fe80000100800 */
[----:B------:R4:W-:Y:S01]  /*6020*/  STL [R1+0xfc0], R5 ;  /* 0x000fc00501007387 */ /* 0x0009e20000100800 */
[----:B-1----:R-:W-:-:S03]  /*6030*/  IMAD.WIDE R2, R10, 0x2, R26 ;  /* 0x000000020a027825 */ /* 0x002fc600078e021a */
[----:B------:R-:W-:Y:S04]  /*6040*/  STL [R1+0xfcc], R6 ;  /* 0x000fcc0601007387 */ /* 0x000fe80000100800 */
[----:B------:R1:W-:Y:S04]  /*6050*/  STL [R1+0xfc8], R7 ;  /* 0x000fc80701007387 */ /* 0x0003e80000100800 */
[----:B------:R-:W-:Y:S01]  /*6060*/  STL [R1+0xfd4], R2 ;  /* 0x000fd40201007387 */ /* 0x000fe20000100800 */
[----:B----4-:R-:W-:-:S03]  /*6070*/  IMAD.WIDE R4, R10, 0x2, R18 ;  /* 0x000000020a047825 */ /* 0x010fc600078e0212 */
[----:B------:R4:W-:Y:S01]  /*6080*/  STL [R1+0xfd0], R3 ;  /* 0x000fd00301007387 */ /* 0x0009e20000100800 */
[----:B-1----:R-:W-:-:S04]  /*6090*/  IMAD.WIDE R6, R10, 0x2, R16 ;  /* 0x000000020a067825 */ /* 0x002fc800078e0210 */
[----:B----4-:R-:W-:-:S04]  /*60a0*/  IMAD.WIDE R2, R10, 0x2, R22 ;  /* 0x000000020a027825 */ /* 0x010fc800078e0216 */
[C---:B------:R-:W-:Y:S01]  /*60b0*/  IMAD.WIDE R8, R0.reuse, 0x2, R24 ;  /* 0x0000000200087825 */ /* 0x040fe200078e0218 */
[----:B------:R-:W-:Y:S04]  /*60c0*/  STL [R1+0xfdc], R2 ;  /* 0x000fdc0201007387 */ /* 0x000fe80000100800 */
[----:B------:R1:W-:Y:S04]  /*60d0*/  STL [R1+0xfd8], R3 ;  /* 0x000fd80301007387 */ /* 0x0003e80000100800 */
[----:B------:R-:W-:Y:S04]  /*60e0*/  STL [R1+0xfe4], R4 ;  /* 0x000fe40401007387 */ /* 0x000fe80000100800 */
[----:B------:R4:W-:Y:S01]  /*60f0*/  STL [R1+0xfe0], R5 ;  /* 0x000fe00501007387 */ /* 0x0009e20000100800 */
[----:B-1----:R-:W-:-:S03]  /*6100*/  IMAD.WIDE R2, R0, 0x2, R14 ;  /* 0x0000000200027825 */ /* 0x002fc600078e020e */
[----:B------:R-:W-:Y:S04]  /*6110*/  STL [R1+0xfec], R6 ;  /* 0x000fec0601007387 */ /* 0x000fe80000100800 */
[----:B------:R1:W-:Y:S01]  /*6120*/  STL [R1+0xfe8], R7 ;  /* 0x000fe80701007387 */ /* 0x0003e20000100800 */
[----:B----4-:R-:W-:-:S03]  /*6130*/  IMAD.WIDE R4, R0, 0x2, R28 ;  /* 0x0000000200047825 */ /* 0x010fc600078e021c */
[----:B------:R-:W-:Y:S04]  /*6140*/  STL [R1+0xff4], R8 ;  /* 0x000ff40801007387 */ /* 0x000fe80000100800 */
[----:B------:R-:W-:Y:S01]  /*6150*/  STL [R1+0xff0], R9 ;  /* 0x000ff00901007387 */ /* 0x000fe20000100800 */
[----:B-1----:R-:W-:-:S03]  /*6160*/  IMAD.WIDE R6, R0, 0x2, R20 ;  /* 0x0000000200067825 */ /* 0x002fc600078e0214 */
        /* <DEDUP_REMOVED lines=8> */
[----:B---3--:R-:W-:Y:S02]  /*61f0*/  IMAD R10, R12, 0x1b, RZ ;  /* 0x0000001b0c0a7824 */ /* 0x008fe400078e02ff */
[C---:B----4-:R-:W-:Y:S01]  /*6200*/  IMAD.WIDE R4, R0.reuse, 0x2, R18 ;  /* 0x0000000200047825 */ /* 0x050fe200078e0212 */
[----:B------:R3:W-:Y:S01]  /*6210*/  STL [R1+0x1010], R3 ;  /* 0x0010100301007387 */ /* 0x0007e20000100800 */
[----:B------:R-:W4:Y:S02]  /*6220*/  LDC R12, c[0x0][0x238] ;  /* 0x00008e00ff0c7b82 */ /* 0x000f240000000800 */
[----:B-1----:R-:W-:-:S04]  /*6230*/  IMAD.WIDE R6, R0, 0x2, R16 ;  /* 0x0000000200067825 */ /* 0x002fc800078e0210 */
[----:B---3--:R-:W-:-:S04]  /*6240*/  IMAD.WIDE R2, R0, 0x2, R22 ;  /* 0x0000000200027825 */ /* 0x008fc800078e0216 */
        /* <DEDUP_REMOVED lines=8> */
[----:B---3--:R-:W-:-:S03]  /*62d0*/  IMAD.WIDE R4, R10, 0x2, R28 ;  /* 0x000000020a047825 */ /* 0x008fc600078e021c */
        /* <DEDUP_REMOVED lines=11> */
[----:B0-----:R-:W-:Y:S02]  /*6390*/  IMAD R0, R11, 0x1a, RZ ;  /* 0x0000001a0b007824 */ /* 0x001fe400078e02ff */
[C---:B---3--:R-:W-:Y:S01]  /*63a0*/  IMAD.WIDE R4, R10.reuse, 0x2, R18 ;  /* 0x000000020a047825 */ /* 0x048fe200078e0212 */
[----:B------:R0:W-:Y:S01]  /*63b0*/  STL [R1+0x1050], R3 ;  /* 0x0010500301007387 */ /* 0x0001e20000100800 */
[----:B------:R-:W3:Y:S02]  /*63c0*/  LDC R11, c[0x0][0x238] ;  /* 0x00008e00ff0b7b82 */ /* 0x000ee40000000800 */
[----:B-1----:R-:W-:-:S04]  /*63d0*/  IMAD.WIDE R6, R10, 0x2, R16 ;  /* 0x000000020a067825 */ /* 0x002fc800078e0210 */
[----:B0-----:R-:W-:-:S04]  /*63e0*/  IMAD.WIDE R2, R10, 0x2, R22 ;  /* 0x000000020a027825 */ /* 0x001fc800078e0216 */
[C---:B------:R-:W-:Y:S01]  /*63f0*/  IMAD.WIDE R8, R0.reuse, 0x2, R24 ;  /* 0x0000000200087825 */ /* 0x040fe200078e0218 */
[----:B------:R-:W-:Y:S04]  /*6400*/  STL [R1+0x105c], R2 ;  /* 0x00105c0201007387 */ /* 0x000fe80000100800 */
[----:B------:R0:W-:Y:S04]  /*6410*/  STL [R1+0x1058], R3 ;  /* 0x0010580301007387 */ /* 0x0001e80000100800 */
[----:B------:R-:W-:Y:S04]  /*6420*/  STL [R1+0x1064], R4 ;  /* 0x0010640401007387 */ /* 0x000fe80000100800 */
[----:B------:R1:W-:Y:S01]  /*6430*/  STL [R1+0x1060], R5 ;  /* 0x0010600501007387 */ /* 0x0003e20000100800 */
[----:B0-----:R-:W-:-:S03]  /*6440*/  IMAD.WIDE R2, R0, 0x2, R14 ;  /* 0x0000000200027825 */ /* 0x001fc600078e020e */
[----:B------:R-:W-:Y:S04]  /*6450*/  STL [R1+0x106c], R6 ;  /* 0x00106c0601007387 */ /* 0x000fe80000100800 */
[----:B------:R0:W-:Y:S01]  /*6460*/  STL [R1+0x1068], R7 ;  /* 0x0010680701007387 */ /* 0x0001e20000100800 */
[----:B-1----:R-:W-:-:S03]  /*6470*/  IMAD.WIDE R4, R0, 0x2, R28 ;  /* 0x0000000200047825 */ /* 0x002fc600078e021c */
[----:B------:R-:W-:Y:S04]  /*6480*/  STL [R1+0x1074], R8 ;  /* 0x0010740801007387 */ /* 0x000fe80000100800 */
[----:B------:R-:W-:Y:S01]  /*6490*/  STL [R1+0x1070], R9 ;  /* 0x0010700901007387 */ /* 0x000fe20000100800 */
[----:B0-----:R-:W-:-:S03]  /*64a0*/  IMAD.WIDE R6, R0, 0x2, R20 ;  /* 0x0000000200067825 */ /* 0x001fc600078e0214 */
[----:B------:R-:W-:Y:S04]  /*64b0*/  STL [R1+0x107c], R2 ;  /* 0x00107c0201007387 */ /* 0x000fe80000100800 */
[----:B------:R0:W-:Y:S04]  /*64c0*/  STL [R1+0x1078], R3 ;  /* 0x0010780301007387 */ /* 0x0001e80000100800 */
[----:B------:R-:W-:Y:S04]  /*64d0*/  STL [R1+0x1084], R4 ;  /* 0x0010840401007387 */ /* 0x000fe80000100800 */
[----:B------:R1:W-:Y:S01]  /*64e0*/  STL [R1+0x1080], R5 ;  /* 0x0010800501007387 */ /* 0x0003e20000100800 */
[----:B0-----:R-:W-:-:S03]  /*64f0*/  IMAD.WIDE R2, R0, 0x2, R26 ;  /* 0x0000000200027825 */ /* 0x001fc600078e021a */
[----:B------:R-:W-:Y:S04]  /*6500*/  STL [R1+0x108c], R6 ;  /* 0x00108c0601007387 */ /* 0x000fe80000100800 */
[----:B------:R0:W-:Y:S04]  /*6510*/  STL [R1+0x1088], R7 ;  /* 0x0010880701007387 */ /* 0x0001e80000100800 */
[----:B------:R-:W-:Y:S01]  /*6520*/  STL [R1+0x1094], R2 ;  /* 0x0010940201007387 */ /* 0x000fe20000100800 */
[----:B----4-:R-:W-:Y:S02]  /*6530*/  IMAD R10, R12, 0x19, RZ ;  /* 0x000000190c0a7824 */ /* 0x010fe400078e02ff */
[C---:B-1----:R-:W-:Y:S01]  /*6540*/  IMAD.WIDE R4, R0.reuse, 0x2, R18 ;  /* 0x0000000200047825 */ /* 0x042fe200078e0212 */
[----:B------:R1:W-:Y:S01]  /*6550*/  STL [R1+0x1090], R3 ;  /* 0x0010900301007387 */ /* 0x0003e20000100800 */
[----:B------:R-:W4:Y:S02]  /*6560*/  LDC R12, c[0x0][0x238] ;  /* 0x00008e00ff0c7b82 */ /* 0x000f240000000800 */
[----:B0-----:R-:W-:-:S04]  /*6570*/  IMAD.WIDE R6, R0, 0x2, R16 ;  /* 0x0000000200067825 */ /* 0x001fc800078e0210 */
[----:B-1----:R-:W-:-:S04]  /*6580*/  IMAD.WIDE R2, R0, 0x2, R22 ;  /* 0x0000000200027825 */ /* 0x002fc800078e0216 */
        /* <DEDUP_REMOVED lines=20> */
[----:B---3--:R-:W-:Y:S02]  /*66d0*/  IMAD R0, R11, 0x18, RZ ;  /* 0x000000180b007824 */ /* 0x008fe400078e02ff */
[C---:B-1----:R-:W-:Y:S01]  /*66e0*/  IMAD.WIDE R4, R10.reuse, 0x2, R18 ;  /* 0x000000020a047825 */ /* 0x042fe200078e0212 */
[----:B------:R1:W-:Y:S01]  /*66f0*/  STL [R1+0x10d0], R3 ;  /* 0x0010d00301007387 */ /* 0x0003e20000100800 */
[----:B------:R-:W3:Y:S02]  /*6700*/  LDC R11, c[0x0][0x238] ;  /* 0x00008e00ff0b7b82 */ /* 0x000ee40000000800 */
        /* <DEDUP_REMOVED lines=204> */
[----:B---3--:R-:W-:Y:S02]  /*73d0*/  IMAD.SHL.U32 R0, R11, 0x10, RZ ;  /* 0x000000100b007824 */ /* 0x008fe400078e00ff */
        /* <DEDUP_REMOVED lines=363> */
[----:B---3--:R-:W-:Y:S02]  /*8a90*/  IMAD.SHL.U32 R0, R11, 0x2, RZ ;  /* 0x000000020b007824 */ /* 0x008fe400078e00ff */
[----:B-1----:R-:W-:Y:S01]  /*8aa0*/  IMAD.WIDE R4, R10, 0x2, R18 ;  /* 0x000000020a047825 */ /* 0x002fe200078e0212 */
[----:B------:R1:W-:Y:S01]  /*8ab0*/  STL [R1+0x1654], R8 ;  /* 0x0016540801007387 */ /* 0x0003e20000100800 */
[----:B------:R-:W3:Y:S03]  /*8ac0*/  LDC R11, c[0x0][0x238] ;  /* 0x00008e00ff0b7b82 */ /* 0x000ee60000000800 */
[----:B------:R2:W-:Y:S04]  /*8ad0*/  STL [R1+0x1650], R9 ;  /* 0x0016500901007387 */ /* 0x0005e80000100800 */
[----:B------:R-:W-:Y:S01]  /*8ae0*/  STL [R1+0x165c], R2 ;  /* 0x00165c0201007387 */ /* 0x000fe20000100800 */
[----:B0-----:R-:W-:-:S03]  /*8af0*/  IMAD.WIDE R6, R0, 0x2, R24 ;  /* 0x0000000200067825 */ /* 0x001fc600078e0218 */
[----:B------:R0:W-:Y:S01]  /*8b00*/  STL [R1+0x1658], R3 ;  /* 0x0016580301007387 */ /* 0x0001e20000100800 */
[----:B-1----:R-:W1:Y:S03]  /*8b10*/  LDC R8, c[0x0][0x238] ;  /* 0x00008e00ff087b82 */ /* 0x002e660000000800 */
[----:B------:R-:W-:Y:S05]  /*8b20*/  STL [R1+0x1664], R4 ;  /* 0x0016640401007387 */ /* 0x000fea0000100800 */
[----:B--2---:R-:W2:Y:S01]  /*8b30*/  LDC R9, c[0x0][0x238] ;  /* 0x00008e00ff097b82 */ /* 0x004ea20000000800 */
[----:B0-----:R-:W-:Y:S01]  /*8b40*/  IMAD.WIDE R2, R10, 0x2, R16 ;  /* 0x000000020a027825 */ /* 0x001fe200078e0210 */
[----:B------:R0:W-:Y:S04]  /*8b50*/  STL [R1+0x1660], R5 ;  /* 0x0016600501007387 */ /* 0x0001e80000100800 */
[----:B------:R-:W-:Y:S02]  /*8b60*/  STL [R1+0x166c], R2 ;  /* 0x00166c0201007387 */ /* 0x000fe40000100800 */
[----:B------:R-:W4:Y:S02]  /*8b70*/  LDC R10, c[0x0][0x238] ;  /* 0x00008e00ff0a7b82 */ /* 0x000f240000000800 */
[----:B------:R0:W-:Y:S02]  /*8b80*/  STL [R1+0x1668], R3 ;  /* 0x0016680301007387 */ /* 0x0001e40000100800 */
[----:B0-----:R-:W-:-:S02]  /*8b90*/  IMAD.WIDE R4, R0, 0x2, R14 ;  /* 0x0000000200047825 */ /* 0x001fc400078e020e */
[----:B------:R-:W-:Y:S02]  /*8ba0*/  STL [R1+0x1674], R6 ;  /* 0x0016740601007387 */ /* 0x000fe40000100800 */
[----:B------:R-:W0:Y:S02]  /*8bb0*/  LDC R14, c[0x0][0x238] ;  /* 0x00008e00ff0e7b82 */ /* 0x000e240000000800 */
[----:B------:R3:W-:Y:S01]  /*8bc0*/  STL [R1+0x1670], R7 ;  /* 0x0016700701007387 */ /* 0x0007e20000100800 */
[----:B------:R-:W-:-:S03]  /*8bd0*/  IMAD.WIDE R2, R0, 0x2, R28 ;  /* 0x0000000200027825 */ /* 0x000fc600078e021c */
[----:B------:R-:W-:Y:S02]  /*8be0*/  STL [R1+0x167c], R4 ;  /* 0x00167c0401007387 */ /* 0x000fe40000100800 */
[----:B------:R-:W0:Y:S02]  /*8bf0*/  LDC R15, c[0x0][0x238] ;  /* 0x00008e00ff0f7b82 */ /* 0x000e240000000800 */
[----:B------:R1:W-:Y:S01]  /*8c00*/  STL [R1+0x1678], R5 ;  /* 0x0016780501007387 */ /* 0x0003e20000100800 */
[----:B---3--:R-:W-:-:S03]  /*8c10*/  IMAD.WIDE R6, R0, 0x2, R26 ;  /* 0x0000000200067825 */ /* 0x008fc600078e021a */
[----:B------:R-:W-:Y:S01]  /*8c20*/  STL [R1+0x1684], R2 ;  /* 0x0016840201007387 */ /* 0x000fe20000100800 */
[----:B-1----:R-:W-:-:S03]  /*8c30*/  IMAD.WIDE R4, R0, 0x2, R20 ;  /* 0x0000000200047825 */ /* 0x002fc600078e0214 */
[----:B------:R1:W-:Y:S04]  /*8c40*/  STL [R1+0x1680], R3 ;  /* 0x0016800301007387 */ /* 0x0003e80000100800 */
[----:B------:R-:W-:Y:S04]  /*8c50*/  STL [R1+0x168c], R4 ;  /* 0x00168c0401007387 */ /* 0x000fe80000100800 */
[----:B------:R3:W-:Y:S01]  /*8c60*/  STL [R1+0x1688], R5 ;  /* 0x0016880501007387 */ /* 0x0007e20000100800 */
[----:B-1----:R-:W-:-:S03]  /*8c70*/  IMAD.WIDE R2, R0, 0x2, R22 ;  /* 0x0000000200027825 */ /* 0x002fc600078e0216 */
[----:B------:R-:W-:Y:S04]  /*8c80*/  STL [R1+0x1694], R6 ;  /* 0x0016940601007387 */ /* 0x000fe80000100800 */
[----:B------:R-:W-:Y:S01]  /*8c90*/  STL [R1+0x1690], R7 ;  /* 0x0016900701007387 */ /* 0x000fe20000100800 */
[----:B---3--:R-:W-:-:S03]  /*8ca0*/  IMAD.WIDE R4, R0, 0x2, R18 ;  /* 0x0000000200047825 */ /* 0x008fc600078e0212 */
[----:B------:R-:W-:Y:S04]  /*8cb0*/  STL [R1+0x169c], R2 ;  /* 0x00169c0201007387 */ /* 0x000fe80000100800 */
[----:B------:R-:W-:Y:S04]  /*8cc0*/  STL [R1+0x1698], R3 ;  /* 0x0016980301007387 */ /* 0x000fe80000100800 */
[----:B------:R-:W-:Y:S04]  /*8cd0*/  STL [R1+0x16a4], R4 ;  /* 0x0016a40401007387 */ /* 0x000fe80000100800 */
[----:B------:R1:W-:Y:S04]  /*8ce0*/  STL [R1+0x16a0], R5 ;  /* 0x0016a00501007387 */ /* 0x0003e80000100800 */
[----:B-1----:R-:W2:Y:S01]  /*8cf0*/  LDL.64 R4, [R1+0x358] ;  /* 0x0003580001047983 */ /* 0x002ea20000100a00 */
[----:B------:R-:W-:-:S04]  /*8d00*/  IMAD.WIDE R6, R0, 0x2, R16 ;  /* 0x0000000200067825 */ /* 0x000fc800078e0210 */
[----:B------:R-:W-:Y:S02]  /*8d10*/  IMAD.WIDE R2, R8, 0x2, R24 ;  /* 0x0000000208027825 */ /* 0x000fe400078e0218 */
[----:B------:R-:W3:Y:S04]  /*8d20*/  LDL.LU R24, [R1+0x1a80] ;  /* 0x001a800001187983 */ /* 0x000ee80000300800 */
[----:B------:R-:W-:Y:S04]  /*8d30*/  STL [R1+0x16ac], R6 ;  /* 0x0016ac0601007387 */ /* 0x000fe80000100800 */
[----:B------:R4:W-:Y:S02]  /*8d40*/  STL [R1+0x16a8], R7 ;  /* 0x0016a80701007387 */ /* 0x0009e40000100800 */
[----:B----4-:R-:W-:-:S02]  /*8d50*/  IMAD.WIDE R6, R10, 0x2, R28 ;  /* 0x000000020a067825 */ /* 0x010fc400078e021c */
[----:B------:R-:W4:Y:S04]  /*8d60*/  LDL.LU R28, [R1+0x1a7c] ;  /* 0x001a7c00011c7983 */ /* 0x000f280000300800 */
[----:B------:R-:W-:Y:S04]  /*8d70*/  STL [R1+0x16b4], R2 ;  /* 0x0016b40201007387 */ /* 0x000fe80000100800 */
[----:B------:R1:W-:Y:S02]  /*8d80*/  STL [R1+0x16b0], R3 ;  /* 0x0016b00301007387 */ /* 0x0003e40000100800 */
[----:B-1----:R-:W-:-:S04]  /*8d90*/  IMAD.WIDE R2, R12, 0x2, R26 ;  /* 0x000000020c027825 */ /* 0x002fc800078e021a */
[----:B--2---:R-:W-:-:S04]  /*8da0*/  IMAD.WIDE R4, R9, 0x2, R4 ;  /* 0x0000000209047825 */ /* 0x004fc800078e0204 */
[----:B------:R-:W-:Y:S01]  /*8db0*/  IMAD.WIDE R8, R11, 0x2, R20 ;  /* 0x000000020b087825 */ /* 0x000fe200078e0214 */
[----:B------:R-:W-:Y:S04]  /*8dc0*/  STL [R1+0x16bc], R4 ;  /* 0x0016bc0401007387 */ /* 0x000fe80000100800 */
[----:B------:R1:W-:Y:S04]  /*8dd0*/  STL [R1+0x16b8], R5 ;  /* 0x0016b80501007387 */ /* 0x0003e80000100800 */
[----:B------:R-:W-:Y:S04]  /*8de0*/  STL [R1+0x16c4], R6 ;  /* 0x0016c40601007387 */ /* 0x000fe80000100800 */
[----:B------:R0:W-:Y:S01]  /*8df0*/  STL [R1+0x16c0], R7 ;  /* 0x0016c00701007387 */ /* 0x0001e20000100800 */
[----:B-1----:R-:W-:-:S03]  /*8e00*/  IMAD.WIDE R4, R13, 0x2, R22 ;  /* 0x000000020d047825 */ /* 0x002fc600078e0216 */
[----:B------:R-:W-:Y:S01]  /*8e10*/  STL [R1+0x16cc], R8 ;  /* 0x0016cc0801007387 */ /* 0x000fe20000100800 */
[----:B------:R-:W1:Y:S03]  /*8e20*/  LDC R22, c[0x0][0x230] ;  /* 0x00008c00ff167b82 */ /* 0x000e660000000800 */
        /* <DEDUP_REMOVED lines=8> */
[----:B------:R-:W-:Y:S04]  /*8eb0*/  STL [R1+0x16e0], R7 ;  /* 0x0016e00701007387 */ /* 0x000fe80000100800 */
[----:B------:R0:W-:Y:S04]  /*8ec0*/  STL [R1+0x16ec], R2 ;  /* 0x0016ec0201007387 */ /* 0x0001e80000100800 */
[----:B------:R3:W-:Y:S04]  /*8ed0*/  STL [R1+0x16e8], R3 ;  /* 0x0016e80301007387 */ /* 0x0007e80000100800 */
[----:B------:R2:W-:Y:S04]  /*8ee0*/  STL [R1+0x9e8], RZ ;  /* 0x0009e8ff01007387 */ /* 0x0005e80000100800 */
        /* <DEDUP_REMOVED lines=55> */
[----:B------:R2:W-:Y:S01]  /*9260*/  STL [R1+0x29c], RZ ;  /* 0x00029cff01007387 */ /* 0x0005e20000100800 */
[----:B------:R-:W4:Y:S03]  /*9270*/  S2R R23, SR_TID.X ;  /* 0x0000000000177919 */ /* 0x000f260000002100 */
        /* <DEDUP_REMOVED lines=29> */
[----:B----4-:R-:W-:-:S03]  /*9450*/  LOP3.LUT R23, R23, 0x3f, RZ, 0xc0, !PT ;  /* 0x0000003f17177812 */ /* 0x010fc600078ec0ff */
[----:B------:R2:W-:Y:S01]  /*9460*/  STL [R1+0x254], RZ ;  /* 0x000254ff01007387 */ /* 0x0005e20000100800 */
[----:B-1----:R-:W-:-:S03]  /*9470*/  VIADD R22, R22, 0x3f ;  /* 0x0000003f16167836 */ /* 0x002fc60000000000 */
[----:B------:R2:W-:Y:S04]  /*9480*/  STL [R1+0x258], RZ ;  /* 0x000258ff01007387 */ /* 0x0005e80000100800 */
[----:B------:R2:W-:Y:S04]  /*9490*/  STL [R1+0x25c], RZ ;  /* 0x00025cff01007387 */ /* 0x0005e80000100800 */
[----:B------:R2:W-:Y:S04]  /*94a0*/  STL [R1+0x2e0], RZ ;  /* 0x0002e0ff01007387 */ /* 0x0005e80000100800 */
[----:B------:R2:W-:Y:S01]  /*94b0*/  STL [R1+0x2e4], RZ ;  /* 0x0002e4ff01007387 */ /* 0x0005e20000100800 */
[----:B0-----:R-:W-:-:S03]  /*94c0*/  IMAD.SHL.U32 R2, R23, 0x2, RZ ;  /* 0x0000000217027824 */ /* 0x001fc600078e00ff */
[----:B------:R2:W-:Y:S01]  /*94d0*/  STL [R1+0x2e8], RZ ;  /* 0x0002e8ff01007387 */ /* 0x0005e20000100800 */
[----:B------:R-:W-:-:S03]  /*94e0*/  SHF.R.S32.HI R23, RZ, 0x1f, R22 ;  /* 0x0000001fff177819 */ /* 0x000fc60000011416 */
[----:B------:R2:W-:Y:S04]  /*94f0*/  STL [R1+0x2ec], RZ ;  /* 0x0002ecff01007387 */ /* 0x0005e80000100800 */
[----:B------:R2:W-:Y:S04]  /*9500*/  STL [R1+0x220], RZ ;  /* 0x000220ff01007387 */ /* 0x0005e80000100800 */
[----:B------:R2:W-:Y:S04]  /*9510*/  STL [R1+0x224], RZ ;  /* 0x000224ff01007387 */ /* 0x0005e80000100800 */
[----:B------:R2:W-:Y:S01]  /*9520*/  STL [R1+0x228], RZ ;  /* 0x000228ff01007387 */ /* 0x0005e20000100800 */
[----:B------:R-:W-:-:S03]  /*9530*/  LEA.HI R23, R23, R22, RZ, 0x6 ;  /* 0x0000001617177211 */ /* 0x000fc600078f30ff */
[----:B------:R2:W-:Y:S04]  /*9540*/  STL [R1+0x22c], RZ ;  /* 0x00022cff01007387 */ /* 0x0005e80000100800 */
[----:B------:R2:W-:Y:S04]  /*9550*/  STL [R1+0x320], RZ ;  /* 0x000320ff01007387 */ /* 0x0005e80000100800 */
[----:B------:R2:W-:Y:S04]  /*9560*/  STL [R1+0x324], RZ ;  /* 0x000324ff01007387 */ /* 0x0005e80000100800 */
[----:B------:R2:W-:Y:S04]  /*9570*/  STL [R1+0x328], RZ ;  /* 0x000328ff01007387 */ /* 0x0005e80000100800 */
[----:B------:R2:W-:Y:S01]  /*9580*/  STL [R1+0x32c], RZ ;  /* 0x00032cff01007387 */ /* 0x0005e20000100800 */
[----:B------:R-:W-:-:S03]  /*9590*/  SHF.R.S32.HI R4, RZ, 0x6, R23 ;  /* 0x00000006ff047819 */ /* 0x000fc60000011417 */
[----:B------:R2:W-:Y:S04]  /*95a0*/  STL [R1+0x1f0], RZ ;  /* 0x0001f0ff01007387 */ /* 0x0005e80000100800 */
[----:B------:R2:W-:Y:S04]  /*95b0*/  STL [R1+0x1f4], RZ ;  /* 0x0001f4ff01007387 */ /* 0x0005e80000100800 */
[----:B------:R2:W-:Y:S04]  /*95c0*/  STL [R1+0x1f8], RZ ;  /* 0x0001f8ff01007387 */ /* 0x0005e80000100800 */
[----:B------:R2:W-:Y:S04]  /*95d0*/  STL [R1+0x1fc], RZ ;  /* 0x0001fcff01007387 */ /* 0x0005e80000100800 */
[----:B------:R-:W4:Y:S04]  /*95e0*/  LDL R23, [R1+0x1a2c] ;  /* 0x001a2c0001177983 */ /* 0x000f280000100800 */
        /* <DEDUP_REMOVED lines=14> */
[----:B------:R-:W-:-:S03]  /*96d0*/  LOP3.LUT R4, R2, 0x30, RZ, 0x3c, !PT ;  /* 0x0000003002047812 */ /* 0x000fc600078e3cff */
[----:B------:R2:W-:Y:S01]  /*96e0*/  STL [R1+0x1c8], RZ ;  /* 0x0001c8ff01007387 */ /* 0x0005e20000100800 */
[----:B------:R-:W-:-:S03]  /*96f0*/  LOP3.LUT R4, R2, 0x60, RZ, 0x3c, !PT ;  /* 0x0000006002047812 */ /* 0x000fc600078e3cff */
[----:B------:R2:W-:Y:S01]  /*9700*/  STL [R1+0x1cc], RZ ;  /* 0x0001ccff01007387 */ /* 0x0005e20000100800 */
[----:B------:R-:W-:-:S03]  /*9710*/  LOP3.LUT R4, R28, 0x40, RZ, 0x3c, !PT ;  /* 0x000000401c047812 */ /* 0x000fc600078e3cff */
        /* <DEDUP_REMOVED lines=8> */
[----:B------:R2:W-:Y:S01]  /*97a0*/  STL [R1+0x1a54], R4 ;  /* 0x001a540401007387 */ /* 0x0005e20000100800 */
[----:B---3--:R-:W-:Y:S01]  /*97b0*/  IMAD.SHL.U32 R3, R24, 0x40, RZ ;  /* 0x0000004018037824 */ /* 0x008fe200078e00ff */
[----:B------:R-:W-:Y:S01]  /*97c0*/  USHF.L.U32 UR5, UR5, 0x6, URZ ;  /* 0x0000000605057899 */ /* 0x000fe2000800063f */
[----:B------:R-:W-:-:S03]  /*97d0*/  LOP3.LUT R6, R2, 0x10, RZ, 0x3c, !PT ;  /* 0x0000001002067812 */ /* 0x000fc600078e3cff */
[----:B------:R-:W-:Y:S01]  /*97e0*/  SHF.R.S32.HI R0, RZ, 0x1f, R3 ;  /* 0x0000001fff007819 */ /* 0x000fe20000011403 */
[----:B------:R-:W-:Y:S01]  /*97f0*/  USHF.R.S32.HI UR6, URZ, 0x1f, UR5 ;  /* 0x0000001f3f067899 */ /* 0x000fe20008011405 */
[C---:B------:R-:W-:Y:S02]  /*9800*/  LOP3.LUT R5, R2.reuse, 0x20, RZ, 0x3c, !PT ;  /* 0x0000002002057812 */ /* 0x040fe400078e3cff */
[C---:B------:R-:W-:Y:S01]  /*9810*/  SHF.L.U64.HI R0, R3.reuse, 0x1, R0 ;  /* 0x0000000103007819 */ /* 0x040fe20000010200 */
[----:B------:R-:W-:Y:S01]  /*9820*/  IMAD.SHL.U32 R3, R3, 0x2, RZ ;  /* 0x0000000203037824 */ /* 0x000fe200078e00ff */
[C---:B------:R-:W-:Y:S02]  /*9830*/  LOP3.LUT R6, R2.reuse, 0x40, RZ, 0x3c, !PT ;  /* 0x0000004002067812 */ /* 0x040fe400078e3cff */
[C---:B------:R-:W-:Y:S02]  /*9840*/  LOP3.LUT R5, R2.reuse, 0x50, RZ, 0x3c, !PT ;  /* 0x0000005002057812 */ /* 0x040fe400078e3cff */
[----:B------:R-:W-:Y:S01]  /*9850*/  LOP3.LUT R6, R2, 0x70, RZ, 0x3c, !PT ;  /* 0x0000007002067812 */ /* 0x000fe200078e3cff */
[----:B------:R-:W-:-:S02]  /*9860*/  USHF.L.U32 UR7, UR5, 0x1, URZ ;  /* 0x0000000105077899 */ /* 0x000fc4000800063f */
[----:B------:R-:W-:Y:S01]  /*9870*/  USHF.L.U64.HI UR6, UR5, 0x1, UR6 ;  /* 0x0000000105067899 */ /* 0x000fe20008010206 */
[----:B--2-4-:R-:W-:-:S11]  /*9880*/  LOP3.LUT R5, R23, 0x40, RZ, 0x3c, !PT ;  /* 0x0000004017057812 */ /* 0x014fd600078e3cff */
.L_x_1:
[----:B0-----:R-:W2:Y:S01]  /*9890*/  LDL.64 R6, [R1+0x388] ;  /* 0x0003880001067983 */ /* 0x001ea20000100a00 */
[----:B------:R-:W0:Y:S03]  /*98a0*/  LDC R4, c[0x0][0x230] ;  /* 0x00008c00ff047b82 */ /* 0x000e260000000800 */
[----:B--2---:R1:W-:Y:S04]  /*98b0*/  STL [R1+0x2db8], R7 ;  /* 0x002db80701007387 */ /* 0x0043e80000100800 */
[----:B-1----:R-:W0:Y:S04]  /*98c0*/  LDL R7, [R1+0x9e8] ;  /* 0x0009e80001077983 */ /* 0x002e280000100800 */
[----:B-----5:R-:W-:Y:S04]  /*98d0*/  STL [R1+0x26ac], R13 ;  /* 0x0026ac0d01007387 */ /* 0x020fe80000100800 */
[----:B------:R-:W-:Y:S04]  /*98e0*/  STL [R1+0x26b0], R13 ;  /* 0x0026b00d01007387 */ /* 0x000fe80000100800 */
        /* <DEDUP_REMOVED lines=72> */
[----:B------:R-:W-:Y:S01]  /*9d70*/  STL [R1+0x2860], R13 ;  /* 0x0028600d01007387 */ /* 0x000fe20000100800 */
[----:B0-----:R-:W-:-:S03]  /*9d80*/  IMAD R4, R7, -0x40, R4 ;  /* 0xffffffc007047824 */ /* 0x001fc600078e0204 */
        /* <DEDUP_REMOVED lines=377> */
[----:B------:R0:W-:Y:S04]  /*b520*/  STL [R1+0x2db4], R12 ;  /* 0x002db40c01007387 */ /* 0x0001e80000100800 */
        /* <DEDUP_REMOVED lines=23> */
[----:B------:R-:W2:Y:S01]  /*b6a0*/  LDL.LU R7, [R1+0x2db8] ;  /* 0x002db80001077983 */ /* 0x000ea20000300800 */
[----:B------:R-:W-:-:S02]  /*b6b0*/  ISETP.GT.AND P0, PT, R4, RZ, PT ;  /* 0x000000ff0400720c */ /* 0x000fc40003f04270 */
[----:B0-----:R-:W-:Y:S02]  /*b6c0*/  PRMT R12, RZ, 0x7610, R12 ;  /* 0x00007610ff0c7816 */ /* 0x001fe4000000000c */
[----:B------:R-:W-:Y:S02]  /*b6d0*/  PRMT R13, RZ, 0x7610, R13 ;  /* 0x00007610ff0d7816 */ /* 0x000fe4000000000d */
[----:B------:R-:W-:-:S07]  /*b6e0*/  PRMT R2, RZ, 0x7610, R2 ;  /* 0x00007610ff027816 */ /* 0x000fce0000000002 */
[----:B--2---:R-:W2:Y:S04]  /*b6f0*/  @P0 LDG.E.U16 R12, desc[UR8][R6.64] ;  /* 0x00000008060c0981 */ /* 0x004ea8000c1e1500 */
[----:B--2---:R0:W-:Y:S04]  /*b700*/  STL [R1+0x9e4], R12 ;  /* 0x0009e40c01007387 */ /* 0x0041e80000100800 */
[----:B0-----:R-:W2:Y:S04]  /*b710*/  LDL.LU R12, [R1+0x2db4] ;  /* 0x002db400010c7983 */ /* 0x001ea80000300800 */
[----:B------:R-:W3:Y:S04]  /*b720*/  LDL.64 R6, [R1+0x380] ;  /* 0x0003800001067983 */ /* 0x000ee80000100a00 */
[----:B---3--:R-:W3:Y:S04]  /*b730*/  @P0 LDG.E.U16 R13, desc[UR8][R6.64] ;  /* 0x00000008060d0981 */ /* 0x008ee8000c1e1500 */
[----:B---3--:R0:W-:Y:S04]  /*b740*/  STL [R1+0x9e0], R13 ;  /* 0x0009e00d01007387 */ /* 0x0081e80000100800 */
[----:B0-----:R-:W3:Y:S04]  /*b750*/  LDL.LU R13, [R1+0x2db0] ;  /* 0x002db000010d7983 */ /* 0x001ee80000300800 */
[----:B------:R-:W4:Y:S01]  /*b760*/  LDL.64 R6, [R1+0x378] ;  /* 0x0003780001067983 */ /* 0x000f220000100a00 */
[----:B---3--:R-:W-:-:S03]  /*b770*/  PRMT R13, RZ, 0x7610, R13 ;  /* 0x00007610ff0d7816 */ /* 0x008fc6000000000d */
[----:B----4-:R-:W3:Y:S04]  /*b780*/  @P0 LDG.E.U16 R2, desc[UR8][R6.64] ;  /* 0x0000000806020981 */ /* 0x010ee8000c1e1500 */
        /* <DEDUP_REMOVED lines=8> */
[----:B------:R-:W-:-:S02]  /*b810*/  ISETP.GT.AND P1, PT, R4, 0x1, PT ;  /* 0x000000010400780c */ /* 0x000fc40003f24270 */
[----:B---3--:R-:W-:Y:S01]  /*b820*/  PRMT R13, RZ, 0x7610, R13 ;  /* 0x00007610ff0d7816 */ /* 0x008fe2000000000d */
        /* <DEDUP_REMOVED lines=18> */
[----:B------:R-:W4:Y:S04]  /*b950*/  LDL R6, [R1+0x16e8] ;  /* 0x0016e80001067983 */ /* 0x000f280000100800 */
[----:B------:R-:W4:Y:S01]  /*b960*/  LDL R7, [R1+0x16ec] ;  /* 0x0016ec0001077983 */ /* 0x000f220000100800 */
[----:B---3--:R-:W-:-:S02]  /*b970*/  PRMT R13, RZ, 0x7610, R13 ;  /* 0x00007610ff0d7816 */ /* 0x008fc4000000000d */
[----:B----4-:R-:W-:-:S04]  /*b980*/  @P1 LOP3.LUT R7, R7, R6, RZ, 0x3c, !PT ;  /* 0x0000000607071212 */ /* 0x010fc800078e3cff */
[----:B------:R-:W-:-:S04]  /*b990*/  @P1 LOP3.LUT R6, R7, R6, RZ, 0x3c, !PT ;  /* 0x0000000607061212 */ /* 0x000fc800078e3cff */
[----:B------:R-:W-:-:S05]  /*b9a0*/  @P1 LOP3.LUT R7, R7, R6, RZ, 0x3c, !PT ;  /* 0x0000000607071212 */ /* 0x000fca00078e3cff */
[----:B------:R-:W3:Y:S04]  /*b9b0*/  @P1 LDG.E.U16 R2, desc[UR8][R6.64] ;  /* 0x0000000806021981 */ /* 0x000ee8000c1e1500 */
        /* <DEDUP_REMOVED lines=31> */
[----:B------:R-:W-:-:S02]  /*bbb0*/  ISETP.GT.AND P0, PT, R4, 0x2, PT ;  /* 0x000000020400780c */ /* 0x000fc40003f04270 */
[----:B---3--:R-:W-:Y:S02]  /*bbc0*/  PRMT R13, RZ, 0x7610, R13 ;  /* 0x00007610ff0d7816 */ /* 0x008fe4000000000d */
        /* <DEDUP_REMOVED lines=3638> */
[----:B------:R-:W4:Y:S02]  /*19f30*/  LDL R7, [R1+0xa54] ;  /* 0x000a540001077983 */ /* 0x000f240000100800 */
[----:B----4-:R-:W-:-:S04]  /*19f40*/  @P1 LOP3.LUT R7, R7, R6, RZ, 0x3c, !PT ;  /* 0x0000000607071212 */ /* 0x010fc800078e3cff */
[----:B------:R-:W-:-:S04]  /*19f50*/  @P1 LOP3.LUT R6, R7, R6, RZ, 0x3c, !PT ;  /* 0x0000000607061212 */ /* 0x000fc800078e3cff */
[----:B------:R-:W-:-:S05]  /*19f60*/  @P1 LOP3.LUT R7, R7, R6, RZ, 0x3c, !PT ;  /* 0x0000000607071212 */ /* 0x000fca00078e3cff */
[----:B------:R-:W4:Y:S04]  /*19f70*/  @P1 LDG.E.U16 R13, desc[UR8][R6.64] ;  /* 0x00000008060d1981 */ /* 0x000f28000c1e1500 */
[----:B----4-:R0:W-:Y:S04]  /*19f80*/  STL [R1+0x130], R13 ;  /* 0x0001300d01007387 */ /* 0x0101e80000100800 */
[----:B0-----:R-:W4:Y:S04]  /*19f90*/  LDL.LU R13, [R1+0x2748] ;  /* 0x00274800010d7983 */ /* 0x001f280000300800 */
[----:B------:R-:W2:Y:S04]  /*19fa0*/  LDL R6, [R1+0xa48] ;  /* 0x000a480001067983 */ /* 0x000ea80000100800 */
[----:B------:R-:W2:Y:S01]  /*19fb0*/  LDL R7, [R1+0xa4c] ;  /* 0x000a4c0001077983 */ /* 0x000ea20000100800 */
[----:B----4-:R-:W-:-:S02]  /*19fc0*/  PRMT R13, RZ, 0x7610, R13 ;  /* 0x00007610ff0d7816 */ /* 0x010fc4000000000d */
[----:B--2---:R-:W-:-:S04]  /*19fd0*/  @P1 LOP3.LUT R7, R7, R6, RZ, 0x3c, !PT ;  /* 0x0000000607071212 */ /* 0x004fc800078e3cff */
[----:B------:R-:W-:-:S04]  /*19fe0*/  @P1 LOP3.LUT R6, R7, R6, RZ, 0x3c, !PT ;  /* 0x0000000607061212 */ /* 0x000fc800078e3cff */
[----:B------:R-:W-:-:S05]  /*19ff0*/  @P1 LOP3.LUT R7, R7, R6, RZ, 0x3c, !PT ;  /* 0x0000000607071212 */ /* 0x000fca00078e3cff */
[----:B------:R-:W2:Y:S04]  /*1a000*/  @P1 LDG.E.U16 R13, desc[UR8][R6.64] ;  /* 0x00000008060d1981 */ /* 0x000ea8000c1e1500 */
[----:B--2---:R0:W-:Y:S04]  /*1a010*/  STL [R1+0x124], R13 ;  /* 0x0001240d01007387 */ /* 0x0041e80000100800 */
[----:B0-----:R-:W2:Y:S04]  /*1a020*/  LDL.LU R13, [R1+0x2744] ;  /* 0x00274400010d7983 */ /* 0x001ea80000300800 */
[----:B------:R-:W4:Y:S04]  /*1a030*/  LDL R6, [R1+0xa40] ;  /* 0x000a400001067983 */ /* 0x000f280000100800 */
[----:B------:R-:W4:Y:S01]  /*1a040*/  LDL R7, [R1+0xa44] ;  /* 0x000a440001077983 */ /* 0x000f220000100800 */
[----:B--2---:R-:W-:-:S02]  /*1a050*/  PRMT R13, RZ, 0x7610, R13 ;  /* 0x00007610ff0d7816 */ /* 0x004fc4000000000d */
[----:B----4-:R-:W-:-:S04]  /*1a060*/  @P1 LOP3.LUT R7, R7, R6, RZ, 0x3c, !PT ;  /* 0x0000000607071212 */ /* 0x010fc800078e3cff */
        /* <DEDUP_REMOVED lines=16> */
[----:B------:R-:W-:-:S02]  /*1a170*/  ISETP.GT.AND P0, PT, R4, 0x34, PT ;  /* 0x000000340400780c */ /* 0x000fc40003f04270 */
[----:B--2---:R-:W-:Y:S02]  /*1a180*/  PRMT R13, RZ, 0x7610, R13 ;  /* 0x00007610ff0d7816 */ /* 0x004fe4000000000d */
        /* <DEDUP_REMOVED lines=144> */
[----:B------:R-:W-:-:S02]  /*1aa90*/  PRMT R0, RZ, 0x7610, R0 ;  /* 0x00007610ff007816 */ /* 0x000fc40000000000 */
[----:B------:R-:W-:Y:S02]  /*1aaa0*/  ISETP.GT.AND P0, PT, R4, 0x36, PT ;  /* 0x000000360400780c */ /* 0x000fe40003f04270 */
[----:B----4-:R-:W-:-:S04]  /*1aab0*/  @P1 LOP3.LUT R7, R7, R6, RZ, 0x3c, !PT ;  /* 0x0000000607071212 */ /* 0x010fc800078e3cff */
[----:B------:R-:W-:-:S04]  /*1aac0*/  @P1 LOP3.LUT R6, R7, R6, RZ, 0x3c, !PT ;  /* 0x0000000607061212 */ /* 0x000fc800078e3cff */
[----:B------:R-:W-:-:S05]  /*1aad0*/  @P1 LOP3.LUT R7, R7, R6, RZ, 0x3c, !PT ;  /* 0x0000000607071212 */ /* 0x000fca00078e3cff */
[----:B------:R-:W4:Y:S04]  /*1aae0*/  @P1 LDG.E.U16 R0, desc[UR8][R6.64] ;  /* 0x0000000806001981 */ /* 0x000f28000c1e1500 */
[----:B------:R-:W3:Y:S04]  /*1aaf0*/  LDL R6, [R1+0x1734] ;  /* 0x0017340001067983 */ /* 0x000ee80000100800 */
[----:B------:R-:W3:Y:S01]  /*1ab00*/  LDL R7, [R1+0x173c] ;  /* 0x00173c0001077983 */ /* 0x000ee20000100800 */
[----:B--2---:R-:W-:-:S03]  /*1ab10*/  PRMT R13, RZ, 0x7610, R13 ;  /* 0x00007610ff0d7816 */ /* 0x004fc6000000000d */
[----:B----4-:R-:W-:Y:S01]  /*1ab20*/  STL [R1+0x2580], R0 ;  /* 0x0025800001007387 */ /* 0x010fe20000100800 */
[----:B---3--:R-:W-:-:S04]  /*1ab30*/  @P0 LOP3.LUT R7, R7, R6, RZ, 0x3c, !PT ;  /* 0x0000000607070212 */ /* 0x008fc800078e3cff */
[----:B------:R-:W-:-:S04]  /*1ab40*/  @P0 LOP3.LUT R6, R7, R6, RZ, 0x3c, !PT ;  /* 0x0000000607060212 */ /* 0x000fc800078e3cff */
[----:B------:R-:W-:-:S05]  /*1ab50*/  @P0 LOP3.LUT R7, R7, R6, RZ, 0x3c, !PT ;  /* 0x0000000607070212 */ /* 0x000fca00078e3cff */
[----:B------:R-:W2:Y:S04]  /*1ab60*/  @P0 LDG.E.U16 R13, desc[UR8][R6.64] ;  /* 0x00000008060d0981 */ /* 0x000ea8000c1e1500 */
[----:B--2---:R0:W-:Y:S04]  /*1ab70*/  STL [R1+0x13c], R13 ;  /* 0x00013c0d01007387 */ /* 0x0041e80000100800 */
[----:B0-----:R-:W2:Y:S04]  /*1ab80*/  LDL.LU R13, [R1+0x26f8] ;  /* 0x0026f800010d7983 */ /* 0x001ea80000300800 */
[----:B------:R-:W3:Y:S04]  /*1ab90*/  LDL R6, [R1+0x1728] ;  /* 0x0017280001067983 */ /* 0x000ee80000100800 */
[----:B------:R-:W3:Y:S01]  /*1aba0*/  LDL R7, [R1+0x1744] ;  /* 0x0017440001077983 */ /* 0x000ee20000100800 */
[----:B--2---:R-:W-:-:S02]  /*1abb0*/  PRMT R13, RZ, 0x7610, R13 ;  /* 0x00007610ff0d7816 */ /* 0x004fc4000000000d */
        /* <DEDUP_REMOVED lines=53> */
[----:B------:R-:W-:-:S02]  /*1af10*/  ISETP.GT.AND P1, PT, R4, 0x37, PT ;  /* 0x000000370400780c */ /* 0x000fc40003f24270 */
[----:B--2---:R-:W-:Y:S02]  /*1af20*/  PRMT R13, RZ, 0x7610, R13 ;  /* 0x00007610ff0d7816 */ /* 0x004fe4000000000d */
        /* <DEDUP_REMOVED lines=117> */
[----:B------:R-:W-:-:S02]  /*1b680*/  PRMT R2, RZ, 0x7610, R2 ;  /* 0x00007610ff027816 */ /* 0x000fc40000000002 */
[----:B---3--:R-:W-:-:S04]  /*1b690*/  @P0 LOP3.LUT R7, R7, R6, RZ, 0x3c, !PT ;  /* 0x0000000607070212 */ /* 0x008fc800078e3cff */
[----:B------:R-:W-:-:S04]  /*1b6a0*/  @P0 LOP3.LUT R6, R7, R6, RZ, 0x3c, !PT ;  /* 0x0000000607060212 */ /* 0x000fc800078e3cff */
[----:B------:R-:W-:-:S05]  /*1b6b0*/  @P0 LOP3.LUT R7, R7, R6, RZ, 0x3c, !PT ;  /* 0x0000000607070212 */ /* 0x000fca00078e3cff */
[----:B------:R-:W3:Y:S04]  /*1b6c0*/  @P0 LDG.E.U16 R2, desc[UR8][R6.64] ;  /* 0x0000000806020981 */ /* 0x000ee8000c1e1500 */
[----:B---3--:R0:W-:Y:S04]  /*1b6d0*/  STL [R1+0x94], R2 ;  /* 0x0000940201007387 */ /* 0x0081e80000100800 */
[----:B0-----:R-:W3:Y:S04]  /*1b6e0*/  LDL.LU R2, [R1+0x26a8] ;  /* 0x0026a80001027983 */ /* 0x001ee80000300800 */
[----:B------:R-:W4:Y:S04]  /*1b6f0*/  LDL R6, [R1+0x17c8] ;  /* 0x0017c80001067983 */ /* 0x000f280000100800 */
[----:B------:R-:W4:Y:S01]  /*1b700*/  LDL R7, [R1+0x17e4] ;  /* 0x0017e40001077983 */ /* 0x000f220000100800 */
[----:B------:R-:W-:-:S02]  /*1b710*/  PRMT R12, RZ, 0x7610, R12 ;  /* 0x00007610ff0c7816 */ /* 0x000fc4000000000c */
        /* <DEDUP_REMOVED lines=8> */
[----:B------:R-:W-:-:S02]  /*1b7a0*/  PRMT R27, RZ, 0x7610, R27 ;  /* 0x00007610ff1b7816 */ /* 0x000fc4000000001b */
[----:B--2---:R-:W-:-:S04]  /*1b7b0*/  @P0 LOP3.LUT R7, R7, R6, RZ, 0x3c, !PT ;  /* 0x0000000607070212 */ /* 0x004fc800078e3cff */
        /* <DEDUP_REMOVED lines=8> */
[----:B------:R-:W-:Y:S02]  /*1b840*/  ISETP.GT.AND P1, PT, R4, 0x39, PT ;  /* 0x000000390400780c */ /* 0x000fe40003f24270 */
        /* <DEDUP_REMOVED lines=72> */
[----:B------:R-:W-:Y:S02]  /*1bcd0*/  ISETP.GT.AND P0, PT, R4, 0x3a, PT ;  /* 0x0000003a0400780c */ /* 0x000fe40003f04270 */
        /* <DEDUP_REMOVED lines=86> */
[----:B------:R-:W3:Y:S04]  /*1c240*/  LDL R6, [R1+0x1868] ;  /* 0x0018680001067983 */ /* 0x000ee80000100800 */
[----:B------:R-:W3:Y:S01]  /*1c250*/  LDL R7, [R1+0x1884] ;  /* 0x0018840001077983 */ /* 0x000ee20000100800 */
[----:B------:R-:W-:-:S03]  /*1c260*/  PRMT R21, RZ, 0x7610, R21 ;  /* 0x00007610ff157816 */ /* 0x000fc60000000015 */
[----:B--2---:R0:W-:Y:S04]  /*1c270*/  STL [R1+0x24], R13 ;  /* 0x0000240d01007387 */ /* 0x0041e80000100800 */
[----:B0-----:R-:W2:Y:S01]  /*1c280*/  LDL R13, [R1+0x18b0] ;  /* 0x0018b000010d7983 */ /* 0x001ea20000100800 */
        /* <DEDUP_REMOVED lines=31> */
[----:B------:R-:W4:Y:S04]  /*1c480*/  LDL R6, [R1+0x1888] ;  /* 0x0018880001067983 */ /* 0x000f280000100800 */
[----:B------:R-:W4:Y:S01]  /*1c490*/  LDL R7, [R1+0x18a4] ;  /* 0x0018a40001077983 */ /* 0x000f220000100800 */
[----:B------:R-:W-:-:S03]  /*1c4a0*/  PRMT R2, RZ, 0x7610, R2 ;  /* 0x00007610ff027816 */ /* 0x000fc60000000002 */
[----:B---3--:R0:W-:Y:S01]  /*1c4b0*/  STL [R1+0x2600], R0 ;  /* 0x0026000001007387 */ /* 0x0081e20000100800 */
[----:B----4-:R-:W-:-:S04]  /*1c4c0*/  @P1 LOP3.LUT R7, R7, R6, RZ, 0x3c, !PT ;  /* 0x0000000607071212 */ /* 0x010fc800078e3cff */
[----:B------:R-:W-:-:S04]  /*1c4d0*/  @P1 LOP3.LUT R6, R7, R6, RZ, 0x3c, !PT ;  /* 0x0000000607061212 */ /* 0x000fc800078e3cff */
[----:B------:R-:W-:-:S05]  /*1c4e0*/  @P1 LOP3.LUT R7, R7, R6, RZ, 0x3c, !PT ;  /* 0x0000000607071212 */ /* 0x000fca00078e3cff */
[----:B------:R-:W3:Y:S01]  /*1c4f0*/  @P1 LDG.E.U16 R2, desc[UR8][R6.64] ;  /* 0x0000000806021981 */ /* 0x000ee2000c1e1500 */
[----:B------:R-:W-:-:S03]  /*1c500*/  PRMT R12, RZ, 0x7610, R12 ;  /* 0x00007610ff0c7816 */ /* 0x000fc6000000000c */
[----:B---3--:R1:W-:Y:S04]  /*1c510*/  STL [R1+0x4], R2 ;  /* 0x0000040201007387 */ /* 0x0083e80000100800 */
[----:B------:R-:W3:Y:S01]  /*1c520*/  LDL R7, [R1+0x18a0] ;  /* 0x0018a00001077983 */ /* 0x000ee20000100800 */
[----:B------:R-:W-:Y:S01]  /*1c530*/  @P1 IMAD.MOV.U32 R6, RZ, RZ, R13 ;  /* 0x000000ffff061224 */ /* 0x000fe200078e000d */
[----:B------:R-:W-:Y:S02]  /*1c540*/  PRMT R27, RZ, 0x7610, R27 ;  /* 0x00007610ff1b7816 */ /* 0x000fe4000000001b */
[----:B------:R-:W4:Y:S01]  /*1c550*/  LDL R13, [R1+0x18c0] ;  /* 0x0018c000010d7983 */ /* 0x000f220000100800 */
[----:B------:R-:W-:Y:S02]  /*1c560*/  ISETP.GT.AND P0, PT, R4, 0x3c, PT ;  /* 0x0000003c0400780c */ /* 0x000fe40003f04270 */
[----:B------:R-:W-:-:S02]  /*1c570*/  PRMT R26, RZ, 0x7610, R26 ;  /* 0x00007610ff1a7816 */ /* 0x000fc4000000001a */
[----:B------:R-:W-:Y:S02]  /*1c580*/  PRMT R24, RZ, 0x7610, R24 ;  /* 0x00007610ff187816 */ /* 0x000fe40000000018 */
[----:B------:R-:W-:Y:S02]  /*1c590*/  PRMT R23, RZ, 0x7610, R23 ;  /* 0x00007610ff177816 */ /* 0x000fe40000000017 */
[----:B------:R-:W-:Y:S02]  /*1c5a0*/  PRMT R22, RZ, 0x7610, R22 ;  /* 0x00007610ff167816 */ /* 0x000fe40000000016 */
[----:B------:R-:W-:Y:S02]  /*1c5b0*/  PRMT R20, RZ, 0x7610, R20 ;  /* 0x00007610ff147816 */ /* 0x000fe40000000014 */
[----:B------:R-:W-:Y:S02]  /*1c5c0*/  PRMT R18, RZ, 0x7610, R18 ;  /* 0x00007610ff127816 */ /* 0x000fe40000000012 */
        /* <DEDUP_REMOVED lines=8> */
[----:B0-----:R-:W-:Y:S02]  /*1c650*/  PRMT R0, RZ, 0x7610, R0 ;  /* 0x00007610ff007816 */ /* 0x001fe40000000000 */
[----:B------:R-:W-:Y:S02]  /*1c660*/  PRMT R3, RZ, 0x7610, R3 ;  /* 0x00007610ff037816 */ /* 0x000fe40000000003 */
[----:B------:R-:W-:Y:S02]  /*1c670*/  PRMT R28, RZ, 0x7610, R28 ;  /* 0x00007610ff1c7816 */ /* 0x000fe4000000001c */
[----:B------:R-:W-:Y:S02]  /*1c680*/  PRMT R29, RZ, 0x7610, R29 ;  /* 0x00007610ff1d7816 */ /* 0x000fe4000000001d */
[----:B------:R-:W-:-:S02]  /*1c690*/  PRMT R25, RZ, 0x7610, R25 ;  /* 0x00007610ff197816 */ /* 0x000fc40000000019 */
[----:B------:R-:W-:Y:S02]  /*1c6a0*/  PRMT R21, RZ, 0x7610, R21 ;  /* 0x00007610ff157816 */ /* 0x000fe40000000015 */
[----:B------:R-:W-:Y:S02]  /*1c6b0*/  PRMT R19, RZ, 0x7610, R19 ;  /* 0x00007610ff137816 */ /* 0x000fe40000000013 */
[----:B--2---:R-:W-:Y:S01]  /*1c6c0*/  PRMT R17, RZ, 0x7610, R17 ;  /* 0x00007610ff117816 */ /* 0x004fe20000000011 */
[----:B-1----:R-:W0:Y:S02]  /*1c6d0*/  S2R R2, SR_TID.X ;  /* 0x0000000000027919 */ /* 0x002e240000002100 */
[----:B0-----:R-:W-:-:S05]  /*1c6e0*/  LOP3.LUT R2, R2, 0x3f, RZ, 0xc0, !PT ;  /* 0x0000003f02027812 */ /* 0x001fca00078ec0ff */
[----:B------:R-:W-:Y:S01]  /*1c6f0*/  IMAD.SHL.U32 R2, R2, 0x2, RZ ;  /* 0x0000000202027824 */ /* 0x000fe200078e00ff */
[----:B---3--:R0:W2:Y:S04]  /*1c700*/  @P1 LDG.E.U16 R12, desc[UR8][R6.64] ;  /* 0x00000008060c1981 */ /* 0x0080a8000c1e1500 */
[----:B------:R-:W0:Y:S04]  /*1c710*/  LDL R6, [R1+0x18ac] ;  /* 0x0018ac0001067983 */ /* 0x000e280000100800 */
[----:B------:R-:W0:Y:S02]  /*1c720*/  LDL R7, [R1+0x18b8] ;  /* 0x0018b80001077983 */ /* 0x000e240000100800 */
[----:B0-----:R-:W-:-:S04]  /*1c730*/  @P1 LOP3.LUT R7, R7, R6, RZ, 0x3c, !PT ;  /* 0x0000000607071212 */ /* 0x001fc800078e3cff */
[----:B------:R-:W-:-:S04]  /*1c740*/  @P1 LOP3.LUT R6, R7, R6, RZ, 0x3c, !PT ;  /* 0x0000000607061212 */ /* 0x000fc800078e3cff */
[----:B------:R-:W-:Y:S01]  /*1c750*/  @P1 LOP3.LUT R7, R7, R6, RZ, 0x3c, !PT ;  /* 0x0000000607071212 */ /* 0x000fe200078e3cff */
[----:B--2---:R0:W-:Y:S04]  /*1c760*/  STL [R1], R12 ;  /* 0x0000000c01007387 */ /* 0x0041e80000100800 */
[----:B------:R1:W2:Y:S04]  /*1c770*/  @P1 LDG.E.U16 R27, desc[UR8][R6.64] ;  /* 0x00000008061b1981 */ /* 0x0002a8000c1e1500 */
[----:B0-----:R-:W3:Y:S04]  /*1c780*/  LDL R12, [R1+0x18d0] ;  /* 0x0018d000010c7983 */ /* 0x001ee80000100800 */
[----:B------:R-:W1:Y:S04]  /*1c790*/  LDL R6, [R1+0x18b4] ;  /* 0x0018b40001067983 */ /* 0x000e680000100800 */
[----:B------:R-:W1:Y:S02]  /*1c7a0*/  LDL R7, [R1+0x18bc] ;  /* 0x0018bc0001077983 */ /* 0x000e640000100800 */
[----:B-1----:R-:W-:-:S04]  /*1c7b0*/  @P0 LOP3.LUT R7, R7, R6, RZ, 0x3c, !PT ;  /* 0x0000000607070212 */ /* 0x002fc800078e3cff */
[----:B------:R-:W-:-:S04]  /*1c7c0*/  @P0 LOP3.LUT R6, R7, R6, RZ, 0x3c, !PT ;  /* 0x0000000607060212 */ /* 0x000fc800078e3cff */
[----:B------:R-:W-:Y:S01]  /*1c7d0*/  @P0 LOP3.LUT R7, R7, R6, RZ, 0x3c, !PT ;  /* 0x0000000607070212 */ /* 0x000fe200078e3cff */
[----:B--2---:R0:W-:Y:S04]  /*1c7e0*/  STL [R1+0x25fc], R27 ;  /* 0x0025fc1b01007387 */ /* 0x0041e80000100800 */
[----:B------:R1:W2:Y:S04]  /*1c7f0*/  @P0 LDG.E.U16 R26, desc[UR8][R6.64] ;  /* 0x00000008061a0981 */ /* 0x0002a8000c1e1500 */
[----:B0-----:R-:W4:Y:S04]  /*1c800*/  LDL R27, [R1+0x18dc] ;  /* 0x0018dc00011b7983 */ /* 0x001f280000100800 */
[----:B------:R-:W1:Y:S04]  /*1c810*/  LDL R6, [R1+0x18a8] ;  /* 0x0018a80001067983 */ /* 0x000e680000100800 */
[----:B------:R-:W1:Y:S02]  /*1c820*/  LDL R7, [R1+0x18c4] ;  /* 0x0018c40001077983 */ /* 0x000e640000100800 */
[----:B-1----:R-:W-:-:S04]  /*1c830*/  @P0 LOP3.LUT R7, R7, R6, RZ, 0x3c, !PT ;  /* 0x0000000607070212 */ /* 0x002fc800078e3cff */
[----:B------:R-:W-:-:S04]  /*1c840*/  @P0 LOP3.LUT R6, R7, R6, RZ, 0x3c, !PT ;  /* 0x0000000607060212 */ /* 0x000fc800078e3cff */
[----:B------:R-:W-:-:S05]  /*1c850*/  @P0 LOP3.LUT R7, R7, R6, RZ, 0x3c, !PT ;  /* 0x0000000607070212 */ /* 0x000fca00078e3cff */
[----:B------:R3:W4:Y:S04]  /*1c860*/  @P0 LDG.E.U16 R24, desc[UR8][R6.64] ;  /* 0x0000000806180981 */ /* 0x000728000c1e1500 */
[----:B--2---:R0:W-:Y:S01]  /*1c870*/  STL [R1+0x25d0], R26 ;  /* 0x0025d01a01007387 */ /* 0x0041e20000100800 */
[----:B---3--:R-:W-:Y:S02]  /*1c880*/  @P0 IMAD.MOV.U32 R6, RZ, RZ, R12 ;  /* 0x000000ffff060224 */ /* 0x008fe400078e000c */
[----:B----4-:R-:W-:Y:S01]  /*1c890*/  @P0 IMAD.MOV.U32 R7, RZ, RZ, R13 ;  /* 0x000000ffff070224 */ /* 0x010fe200078e000d */
[----:B0-----:R-:W2:Y:S04]  /*1c8a0*/  LDL R26, [R1+0x18d4] ;  /* 0x0018d400011a7983 */ /* 0x001ea80000100800 */
[----:B------:R0:W3:Y:S04]  /*1c8b0*/  @P0 LDG.E.U16 R23, desc[UR8][R6.64] ;  /* 0x0000000806170981 */ /* 0x0000e8000c1e1500 */
[----:B------:R-:W-:Y:S04]  /*1c8c0*/  STL [R1+0x25d4], R24 ;  /* 0x0025d41801007387 */ /* 0x000fe80000100800 */
[----:B------:R-:W0:Y:S04]  /*1c8d0*/  LDL R6, [R1+0x18cc] ;  /* 0x0018cc0001067983 */ /* 0x000e280000100800 */
[----:B------:R-:W0:Y:S04]  /*1c8e0*/  LDL R7, [R1+0x18d8] ;  /* 0x0018d80001077983 */ /* 0x000e280000100800 */
[----:B------:R-:W4:Y:S04]  /*1c8f0*/  LDL R13, [R1+0x18e0] ;  /* 0x0018e000010d7983 */ /* 0x000f280000100800 */
[----:B------:R-:W4:Y:S01]  /*1c900*/  LDL R12, [R1+0x18f0] ;  /* 0x0018f000010c7983 */ /* 0x000f220000100800 */
[----:B0-----:R-:W-:-:S04]  /*1c910*/  @P0 LOP3.LUT R7, R7, R6, RZ, 0x3c, !PT ;  /* 0x0000000607070212 */ /* 0x001fc800078e3cff */
[----:B------:R-:W-:-:S04]  /*1c920*/  @P0 LOP3.LUT R6, R7, R6, RZ, 0x3c, !PT ;  /* 0x0000000607060212 */ /* 0x000fc800078e3cff */
[----:B------:R-:W-:-:S05]  /*1c930*/  @P0 LOP3.LUT R7, R7, R6, RZ, 0x3c, !PT ;  /* 0x0000000607070212 */ /* 0x000fca00078e3cff */
[----:B------:R0:W4:Y:S04]  /*1c940*/  @P0 LDG.E.U16 R22, desc[UR8][R6.64] ;  /* 0x0000000806160981 */ /* 0x000128000c1e1500 */
[----:B---3--:R1:W-:Y:S04]  /*1c950*/  STL [R1+0x25d8], R23 ;  /* 0x0025d81701007387 */ /* 0x0083e80000100800 */
[----:B-1----:R-:W3:Y:S01]  /*1c960*/  LDL R23, [R1+0x18e4] ;  /* 0x0018e40001177983 */ /* 0x002ee20000100800 */
[----:B0-----:R-:W-:Y:S02]  /*1c970*/  @P0 IMAD.MOV.U32 R6, RZ, RZ, R27 ;  /* 0x000000ffff060224 */ /* 0x001fe400078e001b */
[----:B--2---:R-:W-:-:S05]  /*1c980*/  @P0 IMAD.MOV.U32 R7, RZ, RZ, R26 ;  /* 0x000000ffff070224 */ /* 0x004fca00078e001a */
[----:B------:R3:W2:Y:S04]  /*1c990*/  @P0 LDG.E.U16 R20, desc[UR8][R6.64] ;  /* 0x0000000806140981 */ /* 0x0006a8000c1e1500 */
[----:B----4-:R0:W-:Y:S04]  /*1c9a0*/  STL [R1+0x25dc], R22 ;  /* 0x0025dc1601007387 */ /* 0x0101e80000100800 */
[----:B------:R-:W4:Y:S04]  /*1c9b0*/  LDL R27, [R1+0x18ec] ;  /* 0x0018ec00011b7983 */ /* 0x000f280000100800 */
[----:B------:R-:W4:Y:S04]  /*1c9c0*/  LDL R26, [R1+0x18f8] ;  /* 0x0018f800011a7983 */ /* 0x000f280000100800 */
[----:B0-----:R-:W4:Y:S01]  /*1c9d0*/  LDL R22, [R1+0x18c8] ;  /* 0x0018c80001167983 */ /* 0x001f220000100800 */
[----:B---3--:R-:W-:-:S03]  /*1c9e0*/  @P0 IMAD.MOV.U32 R6, RZ, RZ, R23 ;  /* 0x000000ffff060224 */ /* 0x008fc600078e0017 */
[----:B--2---:R0:W-:Y:S04]  /*1c9f0*/  STL [R1+0x25e0], R20 ;  /* 0x0025e01401007387 */ /* 0x0041e80000100800 */
[----:B------:R-:W2:Y:S01]  /*1ca00*/  LDL R23, [R1+0x18f4] ;  /* 0x0018f40001177983 */ /* 0x000ea20000100800 */
[----:B----4-:R-:W-:-:S03]  /*1ca10*/  @P0 IMAD.MOV.U32 R7, RZ, RZ, R22 ;  /* 0x000000ffff070224 */ /* 0x010fc600078e0016 */
[----:B------:R-:W3:Y:S04]  /*1ca20*/  LDL R22, [R1+0x18fc] ;  /* 0x0018fc0001167983 */ /* 0x000ee80000100800 */
[----:B------:R1:W4:Y:S02]  /*1ca30*/  @P0 LDG.E.U16 R18, desc[UR8][R6.64] ;  /* 0x0000000806120981 */ /* 0x000324000c1e1500 */
[----:B-1----:R-:W-:Y:S02]  /*1ca40*/  @P0 IMAD.MOV.U32 R6, RZ, RZ, R12 ;  /* 0x000000ffff060224 */ /* 0x002fe400078e000c */
[----:B------:R-:W-:-:S05]  /*1ca50*/  @P0 IMAD.MOV.U32 R7, RZ, RZ, R13 ;  /* 0x000000ffff070224 */ /* 0x000fca00078e000d */
[----:B------:R1:W3:Y:S02]  /*1ca60*/  @P0 LDG.E.U16 R16, desc[UR8][R6.64] ;  /* 0x0000000806100981 */ /* 0x0002e4000c1e1500 */
[----:B-1----:R-:W-:Y:S02]  /*1ca70*/  @P0 IMAD.MOV.U32 R6, RZ, RZ, R26 ;  /* 0x000000ffff060224 */ /* 0x002fe400078e001a */
[----:B------:R-:W-:-:S05]  /*1ca80*/  @P0 IMAD.MOV.U32 R7, RZ, RZ, R27 ;  /* 0x000000ffff070224 */ /* 0x000fca00078e001b */
[----:B------:R2:W3:Y:S01]  /*1ca90*/  @P0 LDG.E.U16 R15, desc[UR8][R6.64] ;  /* 0x00000008060f0981 */ /* 0x0004e2000c1e1500 */
[----:B------:R-:W-:-:S13]  /*1caa0*/  ISETP.GT.AND P1, PT, R4, 0x3d, PT ;  /* 0x0000003d0400780c */ /* 0x000fda0003f24270 */
[----:B--2---:R-:W-:Y:S01]  /*1cab0*/  @P1 IMAD.MOV.U32 R7, RZ, RZ, R23 ;  /* 0x000000ffff071224 */ /* 0x004fe200078e0017 */
[----:B----4-:R-:W-:Y:S04]  /*1cac0*/  STL [R1+0x25e4], R18 ;  /* 0x0025e41201007387 */ /* 0x010fe80000100800 */
[----:B------:R-:W2:Y:S04]  /*1cad0*/  LDL R13, [R1+0x18e8] ;  /* 0x0018e800010d7983 */ /* 0x000ea80000100800 */
[----:B------:R-:W4:Y:S01]  /*1cae0*/  LDL R12, [R1+0x1904] ;  /* 0x00190400010c7983 */ /* 0x000f220000100800 */
[----:B---3--:R-:W-:-:S05]  /*1caf0*/  @P1 IMAD.MOV.U32 R6, RZ, RZ, R22 ;  /* 0x000000ffff061224 */ /* 0x008fca00078e0016 */
[----:B------:R2:W3:Y:S04]  /*1cb00*/  @P1 LDG.E.U16 R14, desc[UR8][R6.64] ;  /* 0x00000008060e1981 */ /* 0x0004e8000c1e1500 */
[----:B------:R-:W-:Y:S04]  /*1cb10*/  STL [R1+0x25e8], R16 ;  /* 0x0025e81001007387 */ /* 0x000fe80000100800 */
[----:B0-----:R-:W3:Y:S04]  /*1cb20*/  LDL R20, [R1+0x1910] ;  /* 0x0019100001147983 */ /* 0x001ee80000100800 */
[----:B------:R0:W-:Y:S04]  /*1cb30*/  STL [R1+0x25ec], R15 ;  /* 0x0025ec0f01007387 */ /* 0x0001e80000100800 */
[----:B------:R-:W3:Y:S04]  /*1cb40*/  LDL R27, [R1+0x190c] ;  /* 0x00190c00011b7983 */ /* 0x000ee80000100800 */
[----:B------:R-:W3:Y:S04]  /*1cb50*/  LDL R26, [R1+0x1918] ;  /* 0x00191800011a7983 */ /* 0x000ee80000100800 */
[----:B------:R-:W3:Y:S04]  /*1cb60*/  LDL R23, [R1+0x1914] ;  /* 0x0019140001177983 */ /* 0x000ee80000100800 */
[----:B------:R-:W3:Y:S04]  /*1cb70*/  LDL R22, [R1+0x191c] ;  /* 0x00191c0001167983 */ /* 0x000ee80000100800 */
[----:B0-----:R-:W3:Y:S01]  /*1cb80*/  LDL R15, [R1+0x1900] ;  /* 0x00190000010f7983 */ /* 0x001ee20000100800 */
[----:B--2---:R-:W-:-:S02]  /*1cb90*/  @P1 IMAD.MOV.U32 R7, RZ, RZ, R13 ;  /* 0x000000ffff071224 */ /* 0x004fc400078e000d */
[----:B----4-:R-:W-:-:S05]  /*1cba0*/  @P1 IMAD.MOV.U32 R6, RZ, RZ, R12 ;  /* 0x000000ffff061224 */ /* 0x010fca00078e000c */
[----:B------:R0:W2:Y:S04]  /*1cbb0*/  @P1 LDG.E.U16 R11, desc[UR8][R6.64] ;  /* 0x00000008060b1981 */ /* 0x0000a8000c1e1500 */
[----:B---3--:R1:W-:Y:S04]  /*1cbc0*/  STL [R1+0x2584], R14 ;  /* 0x0025840e01007387 */ /* 0x0083e80000100800 */
[----:B------:R-:W3:Y:S04]  /*1cbd0*/  LDL R13, [R1+0x1908] ;  /* 0x00190800010d7983 */ /* 0x000ee80000100800 */
[----:B------:R-:W3:Y:S01]  /*1cbe0*/  LDL R12, [R1+0x1924] ;  /* 0x00192400010c7983 */ /* 0x000ee20000100800 */
[----:B0-----:R-:W-:-:S02]  /*1cbf0*/  @P1 IMAD.MOV.U32 R6, RZ, RZ, R20 ;  /* 0x000000ffff061224 */ /* 0x001fc400078e0014 */
[----:B------:R-:W-:-:S05]  /*1cc00*/  @P1 IMAD.MOV.U32 R7, RZ, RZ, R15 ;  /* 0x000000ffff071224 */ /* 0x000fca00078e000f */
[----:B------:R0:W4:Y:S02]  /*1cc10*/  @P1 LDG.E.U16 R10, desc[UR8][R6.64] ;  /* 0x00000008060a1981 */ /* 0x000124000c1e1500 */
[----:B0-----:R-:W-:Y:S02]  /*1cc20*/  @P1 IMAD.MOV.U32 R6, RZ, RZ, R26 ;  /* 0x000000ffff061224 */ /* 0x001fe400078e001a */
[----:B------:R-:W-:-:S05]  /*1cc30*/  @P1 IMAD.MOV.U32 R7, RZ, RZ, R27 ;  /* 0x000000ffff071224 */ /* 0x000fca00078e001b */
[----:B------:R0:W4:Y:S02]  /*1cc40*/  @P1 LDG.E.U16 R9, desc[UR8][R6.64] ;  /* 0x0000000806091981 */ /* 0x000124000c1e1500 */
[----:B0-----:R-:W-:Y:S02]  /*1cc50*/  @P1 IMAD.MOV.U32 R6, RZ, RZ, R22 ;  /* 0x000000ffff061224 */ /* 0x001fe400078e0016 */
[----:B------:R-:W-:-:S05]  /*1cc60*/  @P1 IMAD.MOV.U32 R7, RZ, RZ, R23 ;  /* 0x000000ffff071224 */ /* 0x000fca00078e0017 */
[----:B------:R0:W4:Y:S02]  /*1cc70*/  @P1 LDG.E.U16 R8, desc[UR8][R6.64] ;  /* 0x0000000806081981 */ /* 0x000124000c1e1500 */
[----:B0-----:R-:W-:Y:S02]  /*1cc80*/  PRMT R7, RZ, 0x7610, R7 ;  /* 0x00007610ff077816 */ /* 0x001fe40000000007 */
[----:B--2---:R0:W-:Y:S04]  /*1cc90*/  STL [R1+0x2588], R11 ;  /* 0x0025880b01007387 */ /* 0x0041e80000100800 */
[----:B------:R-:W2:Y:S04]  /*1cca0*/  LDL R20, [R1+0x1920] ;  /* 0x0019200001147983 */ /* 0x000ea80000100800 */
[----:B------:R-:W2:Y:S04]  /*1ccb0*/  LDL R15, [R1+0x1930] ;  /* 0x00193000010f7983 */ /* 0x000ea80000100800 */
[----:B---3--:R2:W3:Y:S01]  /*1ccc0*/  @P1 LDG.E.U16 R7, desc[UR8][R12.64] ;  /* 0x000000080c071981 */ /* 0x0084e2000c1e1500 */
[----:B------:R-:W-:-:S03]  /*1ccd0*/  PRMT R6, RZ, 0x7610, R6 ;  /* 0x00007610ff067816 */ /* 0x000fc60000000006 */
[----:B----4-:R-:W-:Y:S04]  /*1cce0*/  STL [R1+0x258c], R10 ;  /* 0x00258c0a01007387 */ /* 0x010fe80000100800 */
[----:B------:R4:W-:Y:S04]  /*1ccf0*/  STL [R1+0x2590], R9 ;  /* 0x0025900901007387 */ /* 0x0009e80000100800 */
[----:B-1----:R-:W4:Y:S04]  /*1cd00*/  LDL R14, [R1+0x192c] ;  /* 0x00192c00010e7983 */ /* 0x002f280000100800 */
[----:B0-----:R-:W4:Y:S04]  /*1cd10*/  LDL R11, [R1+0x1938] ;  /* 0x00193800010b7983 */ /* 0x001f280000100800 */
[----:B------:R0:W-:Y:S01]  /*1cd20*/  STL [R1+0x2594], R8 ;  /* 0x0025940801007387 */ /* 0x0001e20000100800 */
[----:B--2---:R-:W-:-:S02]  /*1cd30*/  @P1 IMAD.MOV.U32 R13, RZ, RZ, R20 ;  /* 0x000000ffff0d1224 */ /* 0x004fc400078e0014 */
[----:B------:R-:W-:Y:S01]  /*1cd40*/  @P1 IMAD.MOV.U32 R12, RZ, RZ, R15 ;  /* 0x000000ffff0c1224 */ /* 0x000fe200078e000f */
[----:B---3--:R-:W-:Y:S04]  /*1cd50*/  STL [R1+0x2598], R7 ;  /* 0x0025980701007387 */ /* 0x008fe80000100800 */
[----:B------:R-:W2:Y:S04]  /*1cd60*/  LDL R27, [R1+0x1934] ;  /* 0x00193400011b7983 */ /* 0x000ea80000100800 */
[----:B------:R-:W3:Y:S04]  /*1cd70*/  LDL R26, [R1+0x193c] ;  /* 0x00193c00011a7983 */ /* 0x000ee80000100800 */
[----:B----4-:R-:W4:Y:S04]  /*1cd80*/  LDL R9, [R1+0x1928] ;  /* 0x0019280001097983 */ /* 0x010f280000100800 */
[----:B------:R1:W4:Y:S04]  /*1cd90*/  @P1 LDG.E.U16 R6, desc[UR8][R12.64] ;  /* 0x000000080c061981 */ /* 0x000328000c1e1500 */
[----:B0-----:R-:W4:Y:S04]  /*1cda0*/  LDL R8, [R1+0x1944] ;  /* 0x0019440001087983 */ /* 0x001f280000100800 */
[----:B------:R-:W4:Y:S04]  /*1cdb0*/  LDL R23, [R1+0x1940] ;  /* 0x0019400001177983 */ /* 0x000f280000100800 */
[----:B------:R-:W4:Y:S01]  /*1cdc0*/  LDL R22, [R1+0x1950] ;  /* 0x0019500001167983 */ /* 0x000f220000100800 */
[----:B------:R-:W-:-:S02]  /*1cdd0*/  ISETP.GT.AND P0, PT, R4, 0x3e, PT ;  /* 0x0000003e0400780c */ /* 0x000fc40003f04270 */
[----:B------:R-:W-:Y:S01]  /*1cde0*/  PRMT R24, RZ, 0x7610, R24 ;  /* 0x00007610ff187816 */ /* 0x000fe20000000018 */
[----:B-1----:R-:W-:Y:S02]  /*1cdf0*/  @P1 IMAD.MOV.U32 R13, RZ, RZ, R14 ;  /* 0x000000ffff0d1224 */ /* 0x002fe400078e000e */
[----:B------:R-:W-:-:S05]  /*1ce00*/  @P1 IMAD.MOV.U32 R12, RZ, RZ, R11 ;  /* 0x000000ffff0c1224 */ /* 0x000fca00078e000b */
[----:B------:R2:W4:Y:S03]  /*1ce10*/  @P1 LDG.E.U16 R5, desc[UR8][R12.64] ;  /* 0x000000080c051981 */ /* 0x000526000c1e1500 */
[----:B--2---:R-:W-:Y:S02]  /*1ce20*/  @P0 IMAD.MOV.U32 R13, RZ, RZ, R27 ;  /* 0x000000ffff0d0224 */ /* 0x004fe400078e001b */
[----:B---3--:R-:W-:Y:S01]  /*1ce30*/  @P0 IMAD.MOV.U32 R12, RZ, RZ, R26 ;  /* 0x000000ffff0c0224 */ /* 0x008fe200078e001a */
[----:B----4-:R0:W-:Y:S04]  /*1ce40*/  STL [R1+0x259c], R6 ;  /* 0x00259c0601007387 */ /* 0x0101e80000100800 */
[----:B------:R-:W2:Y:S04]  /*1ce50*/  LDL R20, [R1+0x194c] ;  /* 0x00194c0001147983 */ /* 0x000ea80000100800 */
[----:B------:R-:W3:Y:S04]  /*1ce60*/  LDL R15, [R1+0x1958] ;  /* 0x00195800010f7983 */ /* 0x000ee80000100800 */
[----:B------:R1:W4:Y:S04]  /*1ce70*/  @P0 LDG.E.U16 R24, desc[UR8][R12.64] ;  /* 0x000000080c180981 */ /* 0x000328000c1e1500 */
[----:B------:R-:W4:Y:S04]  /*1ce80*/  LDL R14, [R1+0x1954] ;  /* 0x00195400010e7983 */ /* 0x000f280000100800 */
[----:B------:R-:W4:Y:S01]  /*1ce90*/  LDL R11, [R1+0x195c] ;  /* 0x00195c00010b7983 */ /* 0x000f220000100800 */
[----:B0-----:R-:W-:Y:S01]  /*1cea0*/  PRMT R6, RZ, 0x7610, R6 ;  /* 0x00007610ff067816 */ /* 0x001fe20000000006 */
[----:B-1----:R-:W-:-:S02]  /*1ceb0*/  @P0 IMAD.MOV.U32 R12, RZ, RZ, R8 ;  /* 0x000000ffff0c0224 */ /* 0x002fc400078e0008 */
[----:B------:R-:W-:-:S05]  /*1cec0*/  @P0 IMAD.MOV.U32 R13, RZ, RZ, R9 ;  /* 0x000000ffff0d0224 */ /* 0x000fca00078e0009 */
[----:B------:R0:W4:Y:S02]  /*1ced0*/  @P0 LDG.E.U16 R6, desc[UR8][R12.64] ;  /* 0x000000080c060981 */ /* 0x000124000c1e1500 */
[----:B0-----:R-:W-:Y:S02]  /*1cee0*/  @P0 IMAD.MOV.U32 R12, RZ, RZ, R22 ;  /* 0x000000ffff0c0224 */ /* 0x001fe400078e0016 */
[----:B------:R-:W-:-:S05]  /*1cef0*/  @P0 IMAD.MOV.U32 R13, RZ, RZ, R23 ;  /* 0x000000ffff0d0224 */ /* 0x000fca00078e0017 */
[----:B------:R2:W4:Y:S04]  /*1cf00*/  @P0 LDG.E.U16 R0, desc[UR8][R12.64] ;  /* 0x000000080c000981 */ /* 0x000528000c1e1500 */
[----:B------:R0:W-:Y:S04]  /*1cf10*/  STL [R1+0x25a0], R5 ;  /* 0x0025a00501007387 */ /* 0x0001e80000100800 */
[----:B------:R-:W4:Y:S04]  /*1cf20*/  LDL R9, [R1+0x1948] ;  /* 0x0019480001097983 */ /* 0x000f280000100800 */
[----:B------:R-:W4:Y:S01]  /*1cf30*/  LDL R8, [R1+0x1964] ;  /* 0x0019640001087983 */ /* 0x000f220000100800 */
[----:B0-----:R-:W-:Y:S01]  /*1cf40*/  PRMT R5, RZ, 0x7610, R5 ;  /* 0x00007610ff057816 */ /* 0x001fe20000000005 */
[----:B--2---:R-:W-:-:S02]  /*1cf50*/  @P0 IMAD.MOV.U32 R13, RZ, RZ, R20 ;  /* 0x000000ffff0d0224 */ /* 0x004fc400078e0014 */
[----:B---3--:R-:W-:-:S05]  /*1cf60*/  @P0 IMAD.MOV.U32 R12, RZ, RZ, R15 ;  /* 0x000000ffff0c0224 */ /* 0x008fca00078e000f */
[----:B------:R4:W2:Y:S02]  /*1cf70*/  @P0 LDG.E.U16 R5, desc[UR8][R12.64] ;  /* 0x000000080c050981 */ /* 0x0008a4000c1e1500 */
[----:B----4-:R-:W-:Y:S02]  /*1cf80*/  @P0 IMAD.MOV.U32 R12, RZ, RZ, R11 ;  /* 0x000000ffff0c0224 */ /* 0x010fe400078e000b */
[----:B------:R-:W-:Y:S01]  /*1cf90*/  @P0 IMAD.MOV.U32 R13, RZ, RZ, R14 ;  /* 0x000000ffff0d0224 */ /* 0x000fe200078e000e */
[----:B------:R0:W-:Y:S04]  /*1cfa0*/  STL [R1+0x58], R6 ;  /* 0x0000580601007387 */ /* 0x0001e80000100800 */
[----:B------:R1:W3:Y:S04]  /*1cfb0*/  @P0 LDG.E.U16 R3, desc[UR8][R12.64] ;  /* 0x000000080c030981 */ /* 0x0002e8000c1e1500 */
[----:B0-----:R-:W4:Y:S04]  /*1cfc0*/  LDL R6, [R1+0x1960] ;  /* 0x0019600001067983 */ /* 0x001f280000100800 */
[----:B------:R0:W-:Y:S04]  /*1cfd0*/  STL [R1+0x50], R0 ;  /* 0x0000500001007387 */ /* 0x0001e80000100800 */
[----:B------:R-:W4:Y:S04]  /*1cfe0*/  LDL R15, [R1+0x196c] ;  /* 0x00196c00010f7983 */ /* 0x000f280000100800 */
[----:B------:R-:W4:Y:S04]  /*1cff0*/  LDL R14, [R1+0x1978] ;  /* 0x00197800010e7983 */ /* 0x000f280000100800 */
[----:B------:R-:W4:Y:S04]  /*1d000*/  LDL R11, [R1+0x1974] ;  /* 0x00197400010b7983 */ /* 0x000f280000100800 */
[----:B0-----:R-:W4:Y:S01]  /*1d010*/  LDL R0, [R1+0x1970] ;  /* 0x0019700001007983 */ /* 0x001f220000100800 */
[----:B------:R-:W-:-:S02]  /*1d020*/  PRMT R18, RZ, 0x7610, R18 ;  /* 0x00007610ff127816 */ /* 0x000fc40000000012 */
[----:B------:R-:W-:Y:S01]  /*1d030*/  PRMT R16, RZ, 0x7610, R16 ;  /* 0x00007610ff107816 */ /* 0x000fe20000000010 */
[----:B-1----:R-:W-:Y:S02]  /*1d040*/  @P0 IMAD.MOV.U32 R13, RZ, RZ, R9 ;  /* 0x000000ffff0d0224 */ /* 0x002fe400078e0009 */
[----:B------:R-:W-:-:S05]  /*1d050*/  @P0 IMAD.MOV.U32 R12, RZ, RZ, R8 ;  /* 0x000000ffff0c0224 */ /* 0x000fca00078e0008 */
[----:B------:R4:W4:Y:S04]  /*1d060*/  @P0 LDG.E.U16 R18, desc[UR8][R12.64] ;  /* 0x000000080c120981 */ /* 0x000928000c1e1500 */
[----:B--2---:R0:W-:Y:S04]  /*1d070*/  STL [R1+0x48], R5 ;  /* 0x0000480501007387 */ /* 0x0041e80000100800 */
[----:B0-----:R-:W2:Y:S04]  /*1d080*/  LDL R5, [R1+0x197c] ;  /* 0x00197c0001057983 */ /* 0x001ea80000100800 */
[----:B---3--:R0:W-:Y:S04]  /*1d090*/  STL [R1+0x2570], R3 ;  /* 0x0025700301007387 */ /* 0x0081e80000100800 */
[----:B------:R-:W3:Y:S04]  /*1d0a0*/  LDL R9, [R1+0x1968] ;  /* 0x0019680001097983 */ /* 0x000ee80000100800 */
[----:B------:R-:W3:Y:S01]  /*1d0b0*/  LDL R8, [R1+0x1984] ;  /* 0x0019840001087983 */ /* 0x000ee20000100800 */
[----:B----4-:R-:W-:-:S03]  /*1d0c0*/  @P0 IMAD.MOV.U32 R13, RZ, RZ, R6 ;  /* 0x000000ffff0d0224 */ /* 0x010fc600078e0006 */
[----:B------:R-:W-:Y:S04]  /*1d0d0*/  STL [R1+0x60], R24 ;  /* 0x0000601801007387 */ /* 0x000fe80000100800 */
[----:B------:R-:W4:Y:S01]  /*1d0e0*/  LDL R6, [R1+0x1980] ;  /* 0x0019800001067983 */ /* 0x000f220000100800 */
[----:B0-----:R-:W-:Y:S01]  /*1d0f0*/  PRMT R3, RZ, 0x7610, R3 ;  /* 0x00007610ff037816 */ /* 0x001fe20000000003 */
[----:B------:R-:W-:Y:S02]  /*1d100*/  @P0 IMAD.MOV.U32 R12, RZ, RZ, R0 ;  /* 0x000000ffff0c0224 */ /* 0x000fe400078e0000 */
[----:B------:R-:W4:Y:S04]  /*1d110*/  LDL R0, [R1+0x1994] ;  /* 0x0019940001007983 */ /* 0x000f280000100800 */
[----:B------:R0:W4:Y:S02]  /*1d120*/  @P0 LDG.E.U16 R16, desc[UR8][R12.64] ;  /* 0x000000080c100981 */ /* 0x000124000c1e1500 */
[----:B0-----:R-:W-:-:S02]  /*1d130*/  @P0 IMAD.MOV.U32 R12, RZ, RZ, R14 ;  /* 0x000000ffff0c0224 */ /* 0x001fc400078e000e */
[----:B------:R-:W-:-:S05]  /*1d140*/  @P0 IMAD.MOV.U32 R13, RZ, RZ, R15 ;  /* 0x000000ffff0d0224 */ /* 0x000fca00078e000f */
[----:B------:R0:W4:Y:S01]  /*1d150*/  @P0 LDG.E.U16 R3, desc[UR8][R12.64] ;  /* 0x000000080c030981 */ /* 0x000122000c1e1500 */
[----:B------:R-:W-:Y:S02]  /*1d160*/  ISETP.GT.AND P1, PT, R4, 0x3f, PT ;  /* 0x0000003f0400780c */ /* 0x000fe40003f24270 */
[----:B------:R-:W-:Y:S02]  /*1d170*/  PRMT R10, RZ, 0x7610, R10 ;  /* 0x00007610ff0a7816 */ /* 0x000fe4000000000a */
[----:B------:R-:W-:-:S09]  /*1d180*/  PRMT R7, RZ, 0x7610, R7 ;  /* 0x00007610ff077816 */ /* 0x000fd20000000007 */
[----:B0-----:R-:W-:Y:S02]  /*1d190*/  @P1 IMAD.MOV.U32 R13, RZ, RZ, R11 ;  /* 0x000000ffff0d1224 */ /* 0x001fe400078e000b */
[----:B--2---:R-:W-:Y:S02]  /*1d1a0*/  @P1 IMAD.MOV.U32 R12, RZ, RZ, R5 ;  /* 0x000000ffff0c1224 */ /* 0x004fe400078e0005 */
[----:B------:R-:W2:Y:S04]  /*1d1b0*/  LDL R5, [R1+0x1990] ;  /* 0x0019900001057983 */ /* 0x000ea80000100800 */
[----:B------:R3:W2:Y:S02]  /*1d1c0*/  @P1 LDG.E.U16 R10, desc[UR8][R12.64] ;  /* 0x000000080c0a1981 */ /* 0x0006a4000c1e1500 */
[----:B---3--:R-:W-:-:S02]  /*1d1d0*/  @P1 IMAD.MOV.U32 R12, RZ, RZ, R8 ;  /* 0x000000ffff0c1224 */ /* 0x008fc400078e0008 */
[----:B------:R-:W-:-:S05]  /*1d1e0*/  @P1 IMAD.MOV.U32 R13, RZ, RZ, R9 ;  /* 0x000000ffff0d1224 */ /* 0x000fca00078e0009 */
[----:B------:R4:W3:Y:S02]  /*1d1f0*/  @P1 LDG.E.U16 R7, desc[UR8][R12.64] ;  /* 0x000000080c071981 */ /* 0x0008e4000c1e1500 */
[----:B----4-:R-:W-:Y:S02]  /*1d200*/  @P1 IMAD.MOV.U32 R13, RZ, RZ, R6 ;  /* 0x000000ffff0d1224 */ /* 0x010fe400078e0006 */
[----:B------:R-:W-:-:S05]  /*1d210*/  @P1 IMAD.MOV.U32 R12, RZ, RZ, R0 ;  /* 0x000000ffff0c1224 */ /* 0x000fca00078e0000 */
[----:B------:R-:W4:Y:S04]  /*1d220*/  @P1 LDG.E.U16 R28, desc[UR8][R12.64] ;  /* 0x000000080c1c1981 */ /* 0x000f28000c1e1500 */
[----:B------:R0:W-:Y:S04]  /*1d230*/  STL [R1+0x28], R3 ;  /* 0x0000280301007387 */ /* 0x0001e80000100800 */
[----:B0-----:R-:W4:Y:S04]  /*1d240*/  LDL R3, [R1+0x1998] ;  /* 0x0019980001037983 */ /* 0x001f280000100800 */
[----:B--2---:R0:W-:Y:S04]  /*1d250*/  STL [R1+0x20], R10 ;  /* 0x0000200a01007387 */ /* 0x0041e80000100800 */
[----:B------:R-:W2:Y:S04]  /*1d260*/  LDL R9, [R1+0x19b0] ;  /* 0x0019b00001097983 */ /* 0x000ea80000100800 */
[----:B------:R-:W2:Y:S04]  /*1d270*/  LDL R8, [R1+0x19ac] ;  /* 0x0019ac0001087983 */ /* 0x000ea80000100800 */
[----:B0-----:R-:W2:Y:S04]  /*1d280*/  LDL R10, [R1+0x198c] ;  /* 0x00198c00010a7983 */ /* 0x001ea80000100800 */
[----:B---3--:R0:W-:Y:S04]  /*1d290*/  STL [R1+0x18], R7 ;  /* 0x0000180701007387 */ /* 0x0081e80000100800 */
[----:B------:R-:W3:Y:S04]  /*1d2a0*/  LDL R6, [R1+0x19b4] ;  /* 0x0019b40001067983 */ /* 0x000ee80000100800 */
[----:B------:R-:W3:Y:S04]  /*1d2b0*/  LDL R0, [R1+0x19c8] ;  /* 0x0019c80001007983 */ /* 0x000ee80000100800 */
[----:B0-----:R-:W3:Y:S04]  /*1d2c0*/  LDL R7, [R1+0x19b8] ;  /* 0x0019b80001077983 */ /* 0x001ee80000100800 */
[----:B------:R-:W3:Y:S04]  /*1d2d0*/  LDL.LU R24, [R1+0x9e4] ;  /* 0x0009e40001187983 */ /* 0x000ee80000300800 */
[----:B------:R-:W3:Y:S04]  /*1d2e0*/  LDL.LU R26, [R1+0x9e0] ;  /* 0x0009e000011a7983 */ /* 0x000ee80000300800 */
[----:B------:R-:W3:Y:S04]  /*1d2f0*/  LDL.LU R27, [R1+0x9dc] ;  /* 0x0009dc00011b7983 */ /* 0x000ee80000300800 */
[----:B------:R-:W-:Y:S04]  /*1d300*/  STL [R1+0x38], R18 ;  /* 0x0000381201007387 */ /* 0x000fe80000100800 */
[----:B----4-:R-:W-:Y:S01]  /*1d310*/  STL [R1+0x24f4], R28 ;  /* 0x0024f41c01007387 */ /* 0x010fe20000100800 */
[----:B------:R-:W-:-:S03]  /*1d320*/  @P1 IMAD.MOV.U32 R13, RZ, RZ, R5 ;  /* 0x000000ffff0d1224 */ /* 0x000fc600078e0005 */
[----:B------:R-:W4:Y:S04]  /*1d330*/  LDL R5, [R1+0x19c4] ;  /* 0x0019c40001057983 */ /* 0x000f280000100800 */
[----:B------:R-:W-:Y:S01]  /*1d340*/  STL [R1+0x30], R16 ;  /* 0x0000301001007387 */ /* 0x000fe20000100800 */
[----:B------:R-:W-:-:S03]  /*1d350*/  @P1 IMAD.MOV.U32 R12, RZ, RZ, R3 ;  /* 0x000000ffff0c1224 */ /* 0x000fc600078e0003 */
[----:B------:R-:W4:Y:S04]  /*1d360*/  LDL R3, [R1+0x19cc] ;  /* 0x0019cc0001037983 */ /* 0x000f280000100800 */
[----:B------:R2:W4:Y:S02]  /*1d370*/  @P1 LDG.E.U16 R29, desc[UR8][R12.64] ;  /* 0x000000080c1d1981 */ /* 0x000524000c1e1500 */
[----:B--2---:R-:W-:Y:S02]  /*1d380*/  @P1 IMAD.MOV.U32 R12, RZ, RZ, R9 ;  /* 0x000000ffff0c1224 */ /* 0x004fe400078e0009 */
[----:B------:R-:W-:-:S05]  /*1d390*/  @P1 IMAD.MOV.U32 R13, RZ, RZ, R10 ;  /* 0x000000ffff0d1224 */ /* 0x000fca00078e000a */
[----:B------:R0:W2:Y:S02]  /*1d3a0*/  @P1 LDG.E.U16 R25, desc[UR8][R12.64] ;  /* 0x000000080c191981 */ /* 0x0000a4000c1e1500 */
[----:B0-----:R-:W-:Y:S02]  /*1d3b0*/  @P1 IMAD.MOV.U32 R13, RZ, RZ, R8 ;  /* 0x000000ffff0d1224 */ /* 0x001fe400078e0008 */
[----:B---3--:R-:W-:-:S05]  /*1d3c0*/  @P1 IMAD.MOV.U32 R12, RZ, RZ, R7 ;  /* 0x000000ffff0c1224 */ /* 0x008fca00078e0007 */
[----:B------:R0:W3:Y:S02]  /*1d3d0*/  @P1 LDG.E.U16 R21, desc[UR8][R12.64] ;  /* 0x000000080c151981 */ /* 0x0000e4000c1e1500 */
[----:B0-----:R-:W-:Y:S02]  /*1d3e0*/  @P1 IMAD.MOV.U32 R12, RZ, RZ, R0 ;  /* 0x000000ffff0c1224 */ /* 0x001fe400078e0000 */
[----:B------:R-:W-:-:S05]  /*1d3f0*/  @P1 IMAD.MOV.U32 R13, RZ, RZ, R6 ;  /* 0x000000ffff0d1224 */ /* 0x000fca00078e0006 */
[----:B------:R4:W3:Y:S02]  /*1d400*/  @P1 LDG.E.U16 R19, desc[UR8][R12.64] ;  /* 0x000000080c131981 */ /* 0x0008e4000c1e1500 */
[----:B----4-:R-:W-:Y:S02]  /*1d410*/  @P1 IMAD.MOV.U32 R12, RZ, RZ, R3 ;  /* 0x000000ffff0c1224 */ /* 0x010fe400078e0003 */
[----:B------:R-:W-:-:S05]  /*1d420*/  @P1 IMAD.MOV.U32 R13, RZ, RZ, R5 ;  /* 0x000000ffff0d1224 */ /* 0x000fca00078e0005 */
[----:B------:R-:W4:Y:S01]  /*1d430*/  @P1 LDG.E.U16 R17, desc[UR8][R12.64] ;  /* 0x000000080c111981 */ /* 0x000f22000c1e1500 */
[----:B------:R-:W0:Y:S01]  /*1d440*/  S2R R0, SR_TID.X ;  /* 0x0000000000007919 */ /* 0x000e220000002100 */
[----:B------:R-:W-:Y:S06]  /*1d450*/  BAR.SYNC.DEFER_BLOCKING 0x0 ;  /* 0x0000000000007b1d */ /* 0x000fec0000010000 */
[----:B------:R-:W-:Y:S04]  /*1d460*/  STL [R1+0x24f8], R29 ;  /* 0x0024f81d01007387 */ /* 0x000fe80000100800 */
[----:B------:R1:W-:Y:S01]  /*1d470*/  STS.U16 [R2+UR4+0x80], R26 ;  /* 0x0000801a02007988 */ /* 0x0003e20008000404 */
[----:B0-----:R-:W-:-:S04]  /*1d480*/  LOP3.LUT R0, R0, 0x3f, RZ, 0xc0, !PT ;  /* 0x0000003f00007812 */ /* 0x001fc800078ec0ff */
[----:B------:R-:W-:Y:S01]  /*1d490*/  ISETP.GE.AND P0, PT, R0, R4, PT ;  /* 0x000000040000720c */ /* 0x000fe20003f06270 */
[----:B--2---:R-:W-:Y:S04]  /*1d4a0*/  STL [R1+0x24fc], R25 ;  /* 0x0024fc1901007387 */ /* 0x004fe80000100800 */
[----:B---3--:R-:W-:Y:S04]  /*1d4b0*/  STL [R1+0x2500], R21 ;  /* 0x0025001501007387 */ /* 0x008fe80000100800 */
[----:B------:R-:W-:Y:S04]  /*1d4c0*/  STL [R1+0x2504], R19 ;  /* 0x0025041301007387 */ /* 0x000fe80000100800 */
[----:B------:R-:W-:Y:S04]  /*1d4d0*/  STL [R1+0x25a8], R12 ;  /* 0x0025a80c01007387 */ /* 0x000fe80000100800 */
[----:B------:R-:W-:Y:S04]  /*1d4e0*/  STL [R1+0x25a4], R13 ;  /* 0x0025a40d01007387 */ /* 0x000fe80000100800 */
[----:B----4-:R-:W-:Y:S04]  /*1d4f0*/  STL [R1+0x2508], R17 ;  /* 0x0025081101007387 */ /* 0x010fe80000100800 */
[----:B------:R-:W-:Y:S04]  /*1d500*/  STL [R1+0x2630], R0 ;  /* 0x0026300001007387 */ /* 0x000fe80000100800 */
[----:B------:R0:W-:Y:S04]  /*1d510*/  STL [R1+0x25ac], R4 ;  /* 0x0025ac0401007387 */ /* 0x0001e80000100800 */
[----:B-1----:R-:W2:Y:S04]  /*1d520*/  LDL.LU R26, [R1+0x9d8] ;  /* 0x0009d800011a7983 */ /* 0x002ea80000300800 */
[----:B0-----:R-:W3:Y:S04]  /*1d530*/  LDL.LU R4, [R1+0x9cc] ;  /* 0x0009cc0001047983 */ /* 0x001ee80000300800 */
[----:B---3--:R0:W-:Y:S04]  /*1d540*/  STL [R1+0x2648], R4 ;  /* 0x0026480401007387 */ /* 0x0081e80000100800 */
[----:B0-----:R-:W3:Y:S04]  /*1d550*/  LDL.LU R4, [R1+0x9d0] ;  /* 0x0009d00001047983 */ /* 0x001ee80000300800 */
[----:B------:R-:W-:Y:S04]  /*1d560*/  STS.U16 [R2+UR4+0x100], R27 ;  /* 0x0001001b02007988 */ /* 0x000fe80008000404 */
[----:B---3--:R0:W-:Y:S04]  /*1d570*/  STL [R1+0x264c], R4 ;  /* 0x00264c0401007387 */ /* 0x0081e80000100800 */
[----:B0-----:R-:W3:Y:S04]  /*1d580*/  LDL.LU R4, [R1+0x9d4] ;  /* 0x0009d40001047983 */ /* 0x001ee80000300800 */
[----:B------:R-:W4:Y:S04]  /*1d590*/  LDL.LU R0, [R1+0x9c8] ;  /* 0x0009c80001007983 */ /* 0x000f280000300800 */
        /* <DEDUP_REMOVED lines=23> */
[----:B------:R0:W-:Y:S04]  /*1d710*/  STS.U16 [R2+UR4], R24 ;  /* 0x0000001802007988 */ /* 0x0001e80008000404 */
[----:B------:R-:W4:Y:S04]  /*1d720*/  LDL.LU R27, [R1+0x6c8] ;  /* 0x0006c800011b7983 */ /* 0x000f280000300800 */
[----:B--2---:R1:W-:Y:S04]  /*1d730*/  STS.U16 [R2+UR4+0x180], R26 ;  /* 0x0001801a02007988 */ /* 0x0043e80008000404 */
[----:B0-----:R-:W2:Y:S04]  /*1d740*/  LDL.LU R24, [R1+0x5e4] ;  /* 0x0005e40001187983 */ /* 0x001ea80000300800 */
[----:B-1----:R-:W2:Y:S04]  /*1d750*/  LDL.LU R26, [R1+0x5e0] ;  /* 0x0005e000011a7983 */ /* 0x002ea80000300800 */
[----:B---3--:R0:W-:Y:S04]  /*1d760*/  STS.U16 [R2+UR4+0x200], R4 ;  /* 0x0002000402007988 */ /* 0x0081e80008000404 */
[----:B0-----:R-:W3:Y:S04]  /*1d770*/  LDL.LU R4, [R1+0x264c] ;  /* 0x00264c0001047983 */ /* 0x001ee80000300800 */
[----:B---3--:R0:W-:Y:S04]  /*1d780*/  STS.U16 [R2+UR4+0x280], R4 ;  /* 0x0002800402007988 */ /* 0x0081e80008000404 */
[----:B0-----:R-:W3:Y:S04]  /*1d790*/  LDL.LU R4, [R1+0x2648] ;  /* 0x0026480001047983 */ /* 0x001ee80000300800 */
[----:B----4-:R0:W-:Y:S04]  /*1d7a0*/  STS.U16 [R2+UR4+0x6380], R27 ;  /* 0x0063801b02007988 */ /* 0x0101e80008000404 */
[----:B0-----:R-:W4:Y:S04]  /*1d7b0*/  LDL.LU R27, [R1+0x5dc] ;  /* 0x0005dc00011b7983 */ /* 0x001f280000300800 */
[----:B---3--:R0:W-:Y:S04]  /*1d7c0*/  STS.U16 [R2+UR4+0x300], R4 ;  /* 0x0003000402007988 */ /* 0x0081e80008000404 */
[----:B0-----:R-:W3:Y:S04]  /*1d7d0*/  LDL.LU R4, [R1+0x5d0] ;  /* 0x0005d00001047983 */ /* 0x001ee80000300800 */
[----:B---3--:R0:W-:Y:S04]  /*1d7e0*/  STL [R1+0x2640], R4 ;  /* 0x0026400401007387 */ /* 0x0081e80000100800 */
[----:B0-----:R-:W3:Y:S04]  /*1d7f0*/  LDL.LU R4, [R1+0x5d4] ;  /* 0x0005d40001047983 */ /* 0x001ee80000300800 */
[----:B------:R-:W-:Y:S04]  /*1d800*/  STS.U16 [R2+UR4+0x380], R0 ;  /* 0x0003800002007988 */ /* 0x000fe80008000404 */
        /* <DEDUP_REMOVED lines=12> */
[----:B---3--:R0:W-:Y:S04]  /*1d8d0*/  STL [R1+0x2644], R4 ;  /* 0x0026440401007387 */ /* 0x0081e80000100800 */
[----:B0-----:R-:W3:Y:S04]  /*1d8e0*/  LDL.LU R4, [R1+0x5d8] ;  /* 0x0005d80001047983 */ /* 0x001ee80000300800 */
[----:B------:R-:W3:Y:S04]  /*1d8f0*/  LDL.LU R0, [R1+0x5cc] ;  /* 0x0005cc0001007983 */ /* 0x000ee80000300800 */
        /* <DEDUP_REMOVED lines=11> */
[----:B------:R0:W-:Y:S04]  /*1d9b0*/  STS.U16 [R2+UR4+0x4200], R8 ;  /* 0x0042000802007988 */ /* 0x0001e80008000404 */
[----:B------:R-:W3:Y:S04]  /*1d9c0*/  LDL.LU R7, [R1+0x19c] ;  /* 0x00019c0001077983 */ /* 0x000ee80000300800 */
[----:B------:R1:W-:Y:S04]  /*1d9d0*/  STS.U16 [R2+UR4+0x4280], R9 ;  /* 0x0042800902007988 */ /* 0x0003e80008000404 */
[----:B------:R2:W-:Y:S04]  /*1d9e0*/  STS.U16 [R2+UR4+0x4300], R10 ;  /* 0x0043000a02007988 */ /* 0x0005e80008000404 */
[----:B------:R4:W-:Y:S04]  /*1d9f0*/  STS.U16 [R2+UR4+0x4380], R11 ;  /* 0x0043800b02007988 */ /* 0x0009e80008000404 */
[----:B------:R4:W-:Y:S04]  /*1da00*/  STS.U16 [R2+UR4+0x6000], R14 ;  /* 0x0060000e02007988 */ /* 0x0009e80008000404 */
[----:B------:R4:W-:Y:S04]  /*1da10*/  STS.U16 [R2+UR4+0x6080], R15 ;  /* 0x0060800f02007988 */ /* 0x0009e80008000404 */
[----:B0-----:R-:W3:Y:S04]  /*1da20*/  LDL.LU R8, [R1+0x198] ;  /* 0x0001980001087983 */ /* 0x001ee80000300800 */
[----:B-1----:R-:W3:Y:S04]  /*1da30*/  LDL.LU R9, [R1+0x194] ;  /* 0x0001940001097983 */ /* 0x002ee80000300800 */
[----:B--2---:R-:W2:Y:S04]  /*1da40*/  LDL.LU R10, [R1+0x190] ;  /* 0x00019000010a7983 */ /* 0x004ea80000300800 */
[----:B----4-:R-:W4:Y:S04]  /*1da50*/  LDL.LU R11, [R1+0x18c] ;  /* 0x00018c00010b7983 */ /* 0x010f280000300800 */
[----:B------:R-:W4:Y:S04]  /*1da60*/  LDL.LU R14, [R1+0x188] ;  /* 0x00018800010e7983 */ /* 0x000f280000300800 */
[----:B------:R0:W-:Y:S04]  /*1da70*/  STS.U16 [R2+UR4+0x6100], R16 ;  /* 0x0061001002007988 */ /* 0x0001e80008000404 */
[----:B------:R-:W4:Y:S04]  /*1da80*/  LDL.LU R15, [R1+0xa4] ;  /* 0x0000a400010f7983 */ /* 0x000f280000300800 */
[----:B------:R1:W-:Y:S04]  /*1da90*/  STS.U16 [R2+UR4+0x6180], R18 ;  /* 0x0061801202007988 */ /* 0x0003e80008000404 */
[----:B------:R1:W-:Y:S04]  /*1daa0*/  STS.U16 [R2+UR4+0x6200], R20 ;  /* 0x0062001402007988 */ /* 0x0003e80008000404 */
[----:B------:R1:W-:Y:S04]  /*1dab0*/  STS.U16 [R2+UR4+0x6280], R22 ;  /* 0x0062801602007988 */ /* 0x0003e80008000404 */
[----:B------:R1:W-:Y:S04]  /*1dac0*/  STS.U16 [R2+UR4+0x6300], R23 ;  /* 0x0063001702007988 */ /* 0x0003e80008000404 */
[----:B------:R1:W-:Y:S04]  /*1dad0*/  STS.U16 [R2+UR4+0x8000], R24 ;  /* 0x0080001802007988 */ /* 0x0003e80008000404 */
[----:B0-----:R-:W4:Y:S04]  /*1dae0*/  LDL.LU R16, [R1+0xa0] ;  /* 0x0000a00001107983 */ /* 0x001f280000300800 */
[----:B-1----:R-:W4:Y:S04]  /*1daf0*/  LDL.LU R18, [R1+0x9c] ;  /* 0x00009c0001127983 */ /* 0x002f280000300800 */
[----:B------:R-:W4:Y:S04]  /*1db00*/  LDL.LU R20, [R1+0x98] ;  /* 0x0000980001147983 */ /* 0x000f280000300800 */
[----:B------:R-:W4:Y:S04]  /*1db10*/  LDL.LU R22, [R1+0x94] ;  /* 0x0000940001167983 */ /* 0x000f280000300800 */
[----:B------:R-:W4:Y:S04]  /*1db20*/  LDL.LU R23, [R1+0x90] ;  /* 0x0000900001177983 */ /* 0x000f280000300800 */
[----:B------:R0:W-:Y:S04]  /*1db30*/  STS.U16 [R2+UR4+0x8080], R26 ;  /* 0x0080801a02007988 */ /* 0x0001e80008000404 */
[----:B------:R-:W2:Y:S04]  /*1db40*/  LDL.LU R24, [R1+0x8c] ;  /* 0x00008c0001187983 */ /* 0x000ea80000300800 */
[----:B------:R1:W-:Y:S04]  /*1db50*/  STS.U16 [R2+UR4+0x8100], R27 ;  /* 0x0081001b02007988 */ /* 0x0003e80008000404 */
[----:B0-----:R-:W4:Y:S04]  /*1db60*/  LDL.LU R26, [R1+0x88] ;  /* 0x00008800011a7983 */ /* 0x001f280000300800 */
[----:B-1----:R-:W4:Y:S04]  /*1db70*/  LDL.LU R27, [R1+0x9c4] ;  /* 0x0009c400011b7983 */ /* 0x002f280000300800 */
[----:B---3--:R0:W-:Y:S04]  /*1db80*/  STS.U16 [R2+UR4+0x8180], R4 ;  /* 0x0081800402007988 */ /* 0x0081e80008000404 */
[----:B0-----:R-:W3:Y:S04]  /*1db90*/  LDL.LU R4, [R1+0x2644] ;  /* 0x0026440001047983 */ /* 0x001ee80000300800 */
[----:B--2---:R-:W-:Y:S04]  /*1dba0*/  STS.U16 [R2+UR4+0xe300], R24 ;  /* 0x00e3001802007988 */ /* 0x004fe80008000404 */
[----:B---3--:R0:W-:Y:S04]  /*1dbb0*/  STS.U16 [R2+UR4+0x8200], R4 ;  /* 0x0082000402007988 */ /* 0x0081e80008000404 */
[----:B0-----:R-:W2:Y:S04]  /*1dbc0*/  LDL.LU R4, [R1+0x2640] ;  /* 0x0026400001047983 */ /* 0x001ea80000300800 */
[----:B------:R-:W3:Y:S04]  /*1dbd0*/  LDL.LU R24, [R1+0x9bc] ;  /* 0x0009bc0001187983 */ /* 0x000ee80000300800 */
        /* <DEDUP_REMOVED lines=16> */
[----:B----4-:R-:W-:Y:S04]  /*1dce0*/  STS.U16 [R2+UR4+0xc300], R11 ;  /* 0x00c3000b02007988 */ /* 0x010fe80008000404 */
        /* <DEDUP_REMOVED lines=8> */
[----:B--2---:R0:W-:Y:S04]  /*1dd70*/  STS.U16 [R2+UR4+0x8280], R4 ;  /* 0x0082800402007988 */ /* 0x0041e80008000404 */
[----:B---3--:R1:W-:Y:S01]  /*1dd80*/  STL [R1+0x263c], R24 ;  /* 0x00263c1801007387 */ /* 0x0083e20000100800 */
[----:B0-----:R-:W-:-:S03]  /*1dd90*/  LOP3.LUT R4, R2, 0x10, RZ, 0x3c, !PT ;  /* 0x0000001002047812 */ /* 0x001fc600078e3cff */
[----:B-1----:R-:W2:Y:S04]  /*1dda0*/  LDL.LU R24, [R1+0x9c0] ;  /* 0x0009c00001187983 */ /* 0x002ea80000300800 */
[----:B------:R-:W3:Y:S04]  /*1ddb0*/  LDL.LU R2, [R1+0x9b4] ;  /* 0x0009b40001027983 */ /* 0x000ee80000300800 */
        /* <DEDUP_REMOVED lines=29> */
[----:B--2---:R0:W-:Y:S04]  /*1df90*/  STS.U16 [R4+UR4+0x480], R24 ;  /* 0x0004801804007988 */ /* 0x0041e80008000404 */
[----:B0-----:R-:W2:Y:S04]  /*1dfa0*/  LDL.LU R24, [R1+0x263c] ;  /* 0x00263c0001187983 */ /* 0x001ea80000300800 */
[----:B--2---:R0:W-:Y:S04]  /*1dfb0*/  STS.U16 [R4+UR4+0x500], R24 ;  /* 0x0005001804007988 */ /* 0x0041e80008000404 */
[----:B---3--:R1:W-:Y:S04]  /*1dfc0*/  STS.U16 [R4+UR4+0x580], R2 ;  /* 0x0005800204007988 */ /* 0x0083e80008000404 */
[----:B0-----:R-:W2:Y:S04]  /*1dfd0*/  LDL.LU R24, [R1+0x6a8] ;  /* 0x0006a80001187983 */ /* 0x001ea80000300800 */
[----:B-1----:R-:W3:Y:S04]  /*1dfe0*/  LDL.LU R2, [R1+0x2638] ;  /* 0x0026380001027983 */ /* 0x002ee80000300800 */
[----:B---3--:R-:W-:Y:S04]  /*1dff0*/  STS.U16 [R4+UR4+0x600], R2 ;  /* 0x0006000204007988 */ /* 0x008fe80008000404 */
        /* <DEDUP_REMOVED lines=24> */
[----:B------:R0:W-:Y:S04]  /*1e180*/  STS.U16 [R4+UR4+0x6680], R26 ;  /* 0x0066801a04007988 */ /* 0x0001e80008000404 */
[----:B------:R1:W-:Y:S04]  /*1e190*/  STS.U16 [R4+UR4+0x6700], R27 ;  /* 0x0067001b04007988 */ /* 0x0003e80008000404 */
[----:B0-----:R-:W3:Y:S04]  /*1e1a0*/  LDL.LU R26, [R1+0x5c4] ;  /* 0x0005c400011a7983 */ /* 0x001ee80000300800 */
[----:B-1----:R-:W4:Y:S04]  /*1e1b0*/  LDL.LU R27, [R1+0x5c0] ;  /* 0x0005c000011b7983 */ /* 0x002f280000300800 */
[----:B------:R-:W3:Y:S04]  /*1e1c0*/  LDL.LU R0, [R1+0x5b8] ;  /* 0x0005b80001007983 */ /* 0x000ee80000300800 */
[----:B--2---:R-:W-:Y:S04]  /*1e1d0*/  STS.U16 [R4+UR4+0x6780], R24 ;  /* 0x0067801804007988 */ /* 0x004fe80008000404 */
[----:B---3--:R0:W-:Y:S04]  /*1e1e0*/  STL [R1+0x2634], R0 ;  /* 0x0026340001007387 */ /* 0x0081e80000100800 */
[----:B0-----:R-:W2:Y:S04]  /*1e1f0*/  LDL.LU R0, [R1+0x5bc] ;  /* 0x0005bc0001007983 */ /* 0x001ea80000300800 */
        /* <DEDUP_REMOVED lines=26> */
[----:B----4-:R1:W-:Y:S04]  /*1e3a0*/  STS.U16 [R4+UR4+0x8480], R27 ;  /* 0x0084801b04007988 */ /* 0x0103e80008000404 */
[----:B0-----:R-:W4:Y:S04]  /*1e3b0*/  LDL.LU R26, [R1+0x70] ;  /* 0x00007000011a7983 */ /* 0x001f280000300800 */
[----:B-1----:R-:W4:Y:S04]  /*1e3c0*/  LDL.LU R27, [R1+0x6c] ;  /* 0x00006c00011b7983 */ /* 0x002f280000300800 */
[----:B--2---:R0:W-:Y:S04]  /*1e3d0*/  STS.U16 [R4+UR4+0x8500], R0 ;  /* 0x0085000004007988 */ /* 0x0041e80008000404 */
[----:B0-----:R-:W2:Y:S04]  /*1e3e0*/  LDL.LU R0, [R1+0x2634] ;  /* 0x0026340001007983 */ /* 0x001ea80000300800 */
[----:B--2---:R0:W-:Y:S04]  /*1e3f0*/  STS.U16 [R4+UR4+0x8580], R0 ;  /* 0x0085800004007988 */ /* 0x0041e80008000404 */
[----:B---3--:R1:W-:Y:S04]  /*1e400*/  STS.U16 [R4+UR4+0x8600], R2 ;  /* 0x0086000204007988 */ /* 0x0083e80008000404 */
[----:B0-----:R-:W2:Y:S01]  /*1e410*/  LDL.LU R0, [R1+0x2630] ;  /* 0x0026300001007983 */ /* 0x001ea20000300800 */
[----:B-1----:R-:W0:Y:S03]  /*1e420*/  S2R R2, SR_TID.X ;  /* 0x0000000000027919 */ /* 0x002e260000002100 */
        /* <DEDUP_REMOVED lines=8> */
[----:B------:R1:W-:Y:S01]  /*1e4b0*/  STS.U16 [R4+UR4+0xa680], R3 ;  /* 0x00a6800304007988 */ /* 0x0003e20008000404 */
[----:B0-----:R-:W-:-:S05]  /*1e4c0*/  LOP3.LUT R2, R2, 0x3f, RZ, 0xc0, !PT ;  /* 0x0000003f02027812 */ /* 0x001fca00078ec0ff */
[----:B------:R-:W-:-:S05]  /*1e4d0*/  IMAD.SHL.U32 R2, R2, 0x2, RZ ;  /* 0x0000000202027824 */ /* 0x000fca00078e00ff */
[----:B-1----:R-:W-:-:S05]  /*1e4e0*/  LOP3.LUT R3, R2, 0x20, RZ, 0x3c, !PT ;  /* 0x0000002002037812 */ /* 0x002fca00078e3cff */
[----:B------:R0:W-:Y:S04]  /*1e4f0*/  STL [R1+0x2628], R3 ;  /* 0x0026280301007387 */ /* 0x0001e80000100800 */
[----:B0-----:R-:W3:Y:S04]  /*1e500*/  LDL.LU R3, [R1+0x68] ;  /* 0x0000680001037983 */ /* 0x001ee80000300800 */
[----:B------:R-:W4:Y:S04]  /*1e510*/  LDL.LU R2, [R1+0x99c] ;  /* 0x00099c0001027983 */ /* 0x000f280000300800 */
[----:B----4-:R0:W-:Y:S04]  /*1e520*/  STL [R1+0x2620], R2 ;  /* 0x0026200201007387 */ /* 0x0101e80000100800 */
[----:B0-----:R-:W4:Y:S04]  /*1e530*/  LDL.LU R2, [R1+0x9a0] ;  /* 0x0009a00001027983 */ /* 0x001f280000300800 */
        /* <DEDUP_REMOVED lines=19> */
[----:B----4-:R2:W-:Y:S04]  /*1e670*/  STL [R1+0x262c], R2 ;  /* 0x00262c0201007387 */ /* 0x0105e80000100800 */
[----:B0-----:R-:W4:Y:S04]  /*1e680*/  LDL.LU R4, [R1+0x998] ;  /* 0x0009980001047983 */ /* 0x001f280000300800 */
        /* <DEDUP_REMOVED lines=15> */
[----:B------:R-:W4:Y:S01]  /*1e780*/  LDL.LU R14, [R1+0x798] ;  /* 0x00079800010e7983 */ /* 0x000f220000300800 */
[----:B--2---:R-:W-:-:S03]  /*1e790*/  IMAD.SHL.U32 R2, R0, 0x2, RZ ;  /* 0x0000000200027824 */ /* 0x004fc600078e00ff */
[----:B------:R-:W2:Y:S04]  /*1e7a0*/  LDL.LU R15, [R1+0x794] ;  /* 0x00079400010f7983 */ /* 0x000ea80000300800 */
[----:B------:R-:W2:Y:S04]  /*1e7b0*/  LDL.LU R16, [R1+0x790] ;  /* 0x0007900001107983 */ /* 0x000ea80000300800 */
[----:B------:R-:W2:Y:S04]  /*1e7c0*/  LDL.LU R18, [R1+0x78c] ;  /* 0x00078c0001127983 */ /* 0x000ea80000300800 */
[----:B------:R-:W2:Y:S04]  /*1e7d0*/  LDL.LU R20, [R1+0x788] ;  /* 0x0007880001147983 */ /* 0x000ea80000300800 */
[----:B------:R-:W2:Y:S01]  /*1e7e0*/  LDL.LU R22, [R1+0x6a4] ;  /* 0x0006a40001167983 */ /* 0x000ea20000300800 */
[----:B------:R-:W-:-:S03]  /*1e7f0*/  LOP3.LUT R2, R2, 0x10, RZ, 0x3c, !PT ;  /* 0x0000001002027812 */ /* 0x000fc600078e3cff */
[----:B------:R-:W2:Y:S04]  /*1e800*/  LDL.LU R23, [R1+0x6a0] ;  /* 0x0006a00001177983 */ /* 0x000ea80000300800 */
[----:B------:R-:W2:Y:S04]  /*1e810*/  LDL.LU R24, [R1+0x69c] ;  /* 0x00069c0001187983 */ /* 0x000ea80000300800 */
[----:B------:R-:W2:Y:S04]  /*1e820*/  LDL.LU R26, [R1+0x698] ;  /* 0x00069800011a7983 */ /* 0x000ea80000300800 */
[----:B------:R-:W2:Y:S04]  /*1e830*/  LDL.LU R27, [R1+0x694] ;  /* 0x00069400011b7983 */ /* 0x000ea80000300800 */
[----:B------:R-:W2:Y:S04]  /*1e840*/  LDL.LU R0, [R1+0x690] ;  /* 0x0006900001007983 */ /* 0x000ea80000300800 */
[----:B---3--:R0:W-:Y:S04]  /*1e850*/  STS.U16 [R2+UR4+0xe780], R3 ;  /* 0x00e7800302007988 */ /* 0x0081e80008000404 */
[----:B0-----:R-:W3:Y:S04]  /*1e860*/  LDL.LU R2, [R1+0x262c] ;  /* 0x00262c0001027983 */ /* 0x001ee80000300800 */
[----:B------:R-:W3:Y:S04]  /*1e870*/  LDL.LU R3, [R1+0x2628] ;  /* 0x0026280001037983 */ /* 0x000ee80000300800 */
[----:B---3--:R0:W-:Y:S04]  /*1e880*/  STS.U16 [R3+UR4+0x800], R2 ;  /* 0x0008000203007988 */ /* 0x0081e80008000404 */
[----:B0-----:R-:W3:Y:S04]  /*1e890*/  LDL.LU R2, [R1+0x2624] ;  /* 0x0026240001027983 */ /* 0x001ee80000300800 */
[----:B---3--:R0:W-:Y:S04]  /*1e8a0*/  STS.U16 [R3+UR4+0x880], R2 ;  /* 0x0008800203007988 */ /* 0x0081e80008000404 */
[----:B0-----:R-:W3:Y:S04]  /*1e8b0*/  LDL.LU R2, [R1+0x2620] ;  /* 0x0026200001027983 */ /* 0x001ee80000300800 */
[----:B---3--:R0:W-:Y:S04]  /*1e8c0*/  STS.U16 [R3+UR4+0x900], R2 ;  /* 0x0009000203007988 */ /* 0x0081e80008000404 */
[----:B0-----:R-:W3:Y:S04]  /*1e8d0*/  LDL.LU R2, [R1+0x5a0] ;  /* 0x0005a00001027983 */ /* 0x001ee80000300800 */
[----:B---3--:R0:W-:Y:S04]  /*1e8e0*/  STL [R1+0x2614], R2 ;  /* 0x0026140201007387 */ /* 0x0081e80000100800 */
[----:B0-----:R-:W3:Y:S04]  /*1e8f0*/  LDL.LU R2, [R1+0x5a4] ;  /* 0x0005a40001027983 */ /* 0x001ee80000300800 */
[----:B---3--:R0:W-:Y:S04]  /*1e900*/  STL [R1+0x2618], R2 ;  /* 0x0026180201007387 */ /* 0x0081e80000100800 */
[----:B0-----:R-:W3:Y:S04]  /*1e910*/  LDL.LU R2, [R1+0x688] ;  /* 0x0006880001027983 */ /* 0x001ee80000300800 */
        /* <DEDUP_REMOVED lines=27> */
[----:B------:R0:W-:Y:S04]  /*1ead0*/  STS.U16 [R3+UR4+0x4800], R9 ;  /* 0x0048000903007988 */ /* 0x0001e80008000404 */
[----:B------:R-:W4:Y:S04]  /*1eae0*/  LDL.LU R8, [R1+0x48c] ;  /* 0x00048c0001087983 */ /* 0x000f280000300800 */
[----:B------:R1:W-:Y:S04]  /*1eaf0*/  STS.U16 [R3+UR4+0x4880], R10 ;  /* 0x0048800a03007988 */ /* 0x0003e80008000404 */
[----:B------:R1:W-:Y:S04]  /*1eb00*/  STS.U16 [R3+UR4+0x4900], R11 ;  /* 0x0049000b03007988 */ /* 0x0003e80008000404 */
[----:B------:R1:W-:Y:S04]  /*1eb10*/  STS.U16 [R3+UR4+0x4980], R14 ;  /* 0x0049800e03007988 */ /* 0x0003e80008000404 */
[----:B--2---:R2:W-:Y:S04]  /*1eb20*/  STS.U16 [R3+UR4+0x4a00], R15 ;  /* 0x004a000f03007988 */ /* 0x0045e80008000404 */
[----:B------:R2:W-:Y:S04]  /*1eb30*/  STS.U16 [R3+UR4+0x4a80], R16 ;  /* 0x004a801003007988 */ /* 0x0005e80008000404 */
[----:B0-----:R-:W4:Y:S04]  /*1eb40*/  LDL.LU R9, [R1+0x488] ;  /* 0x0004880001097983 */ /* 0x001f280000300800 */
[----:B-1----:R-:W4:Y:S04]  /*1eb50*/  LDL.LU R10, [R1+0x164] ;  /* 0x00016400010a7983 */ /* 0x002f280000300800 */
[----:B------:R-:W4:Y:S04]  /*1eb60*/  LDL.LU R11, [R1+0x160] ;  /* 0x00016000010b7983 */ /* 0x000f280000300800 */
[----:B------:R-:W4:Y:S04]  /*1eb70*/  LDL.LU R14, [R1+0x15c] ;  /* 0x00015c00010e7983 */ /* 0x000f280000300800 */
[----:B--2---:R-:W2:Y:S04]  /*1eb80*/  LDL.LU R15, [R1+0x158] ;  /* 0x00015800010f7983 */ /* 0x004ea80000300800 */
[----:B------:R0:W-:Y:S04]  /*1eb90*/  STS.U16 [R3+UR4+0x4b00], R18 ;  /* 0x004b001203007988 */ /* 0x0001e80008000404 */
[----:B------:R-:W2:Y:S04]  /*1eba0*/  LDL.LU R16, [R1+0x154] ;  /* 0x0001540001107983 */ /* 0x000ea80000300800 */
[----:B------:R1:W-:Y:S04]  /*1ebb0*/  STS.U16 [R3+UR4+0x4b80], R20 ;  /* 0x004b801403007988 */ /* 0x0003e80008000404 */
[----:B------:R1:W-:Y:S04]  /*1ebc0*/  STS.U16 [R3+UR4+0x6800], R22 ;  /* 0x0068001603007988 */ /* 0x0003e80008000404 */
[----:B------:R1:W-:Y:S04]  /*1ebd0*/  STS.U16 [R3+UR4+0x6880], R23 ;  /* 0x0068801703007988 */ /* 0x0003e80008000404 */
[----:B------:R1:W-:Y:S04]  /*1ebe0*/  STS.U16 [R3+UR4+0x6900], R24 ;  /* 0x0069001803007988 */ /* 0x0003e80008000404 */
[----:B------:R1:W-:Y:S04]  /*1ebf0*/  STS.U16 [R3+UR4+0x6980], R26 ;  /* 0x0069801a03007988 */ /* 0x0003e80008000404 */
[----:B0-----:R-:W2:Y:S04]  /*1ec00*/  LDL.LU R18, [R1+0x150] ;  /* 0x0001500001127983 */ /* 0x001ea80000300800 */
[----:B-1----:R-:W2:Y:S04]  /*1ec10*/  LDL.LU R20, [R1+0x14c] ;  /* 0x00014c0001147983 */ /* 0x002ea80000300800 */
[----:B------:R-:W2:Y:S04]  /*1ec20*/  LDL.LU R22, [R1+0x148] ;  /* 0x0001480001167983 */ /* 0x000ea80000300800 */
[----:B------:R-:W2:Y:S04]  /*1ec30*/  LDL.LU R23, [R1+0x64] ;  /* 0x0000640001177983 */ /* 0x000ea80000300800 */
[----:B------:R-:W2:Y:S04]  /*1ec40*/  LDL.LU R24, [R1+0x5c] ;  /* 0x00005c0001187983 */ /* 0x000ea80000300800 */
[----:B------:R0:W-:Y:S04]  /*1ec50*/  STS.U16 [R3+UR4+0x6a00], R27 ;  /* 0x006a001b03007988 */ /* 0x0001e80008000404 */
[----:B------:R-:W2:Y:S04]  /*1ec60*/  LDL.LU R26, [R1+0x54] ;  /* 0x00005400011a7983 */ /* 0x000ea80000300800 */
[----:B------:R1:W-:Y:S04]  /*1ec70*/  STS.U16 [R3+UR4+0x6a80], R0 ;  /* 0x006a800003007988 */ /* 0x0003e80008000404 */
[----:B0-----:R-:W2:Y:S04]  /*1ec80*/  LDL.LU R27, [R1+0x4c] ;  /* 0x00004c00011b7983 */ /* 0x001ea80000300800 */
[----:B-1----:R-:W2:Y:S04]  /*1ec90*/  LDL.LU R0, [R1+0x44] ;  /* 0x0000440001007983 */ /* 0x002ea80000300800 */
[----:B---3--:R0:W-:Y:S04]  /*1eca0*/  STS.U16 [R3+UR4+0x6b00], R2 ;  /* 0x006b000203007988 */ /* 0x0081e80008000404 */
[----:B0-----:R-:W3:Y:S04]  /*1ecb0*/  LDL.LU R2, [R1+0x261c] ;  /* 0x00261c0001027983 */ /* 0x001ee80000300800 */
[----:B---3--:R0:W-:Y:S04]  /*1ecc0*/  STS.U16 [R3+UR4+0x6b80], R2 ;  /* 0x006b800203007988 */ /* 0x0081e80008000404 */
[----:B0-----:R-:W3:Y:S04]  /*1ecd0*/  LDL.LU R2, [R1+0x2618] ;  /* 0x0026180001027983 */ /* 0x001ee80000300800 */
[----:B---3--:R0:W-:Y:S04]  /*1ece0*/  STS.U16 [R3+UR4+0x8800], R2 ;  /* 0x0088000203007988 */ /* 0x0081e80008000404 */
[----:B0-----:R-:W3:Y:S04]  /*1ecf0*/  LDL.LU R2, [R1+0x2614] ;  /* 0x0026140001027983 */ /* 0x001ee80000300800 */
        /* <DEDUP_REMOVED lines=18> */
[----:B--2---:R-:W-:Y:S04]  /*1ee20*/  STS.U16 [R3+UR4+0xc980], R15 ;  /* 0x00c9800f03007988 */ /* 0x004fe80008000404 */
        /* <DEDUP_REMOVED lines=9> */
[----:B0-----:R-:W2:Y:S04]  /*1eec0*/  LDL.LU R0, [R1+0x3c] ;  /* 0x00003c0001007983 */ /* 0x001ea80000300800 */
[----:B------:R-:W3:Y:S04]  /*1eed0*/  LDL.LU R17, [R1+0x980] ;  /* 0x0009800001117983 */ /* 0x000ee80000300800 */
[----:B---3--:R0:W-:Y:S04]  /*1eee0*/  STL [R1+0x2608], R17 ;  /* 0x0026081101007387 */ /* 0x0081e80000100800 */
[----:B0-----:R-:W3:Y:S01]  /*1eef0*/  LDL.LU R17, [R1+0x2c] ;  /* 0x00002c0001117983 */ /* 0x001ee20000300800 */
[----:B------:R-:W0:Y:S03]  /*1ef00*/  S2R R2, SR_TID.X ;  /* 0x0000000000027919 */ /* 0x000e260000002100 */
[----:B---3--:R1:W-:Y:S04]  /*1ef10*/  STL [R1+0x2610], R17 ;  /* 0x0026101101007387 */ /* 0x0083e80000100800 */
[----:B-1----:R-:W3:Y:S04]  /*1ef20*/  LDL.LU R17, [R1+0x34] ;  /* 0x0000340001117983 */ /* 0x002ee80000300800 */
[----:B------:R-:W4:Y:S01]  /*1ef30*/  LDL.LU R13, [R1+0x97c] ;  /* 0x00097c00010d7983 */ /* 0x000f220000300800 */
[----:B0-----:R-:W-:-:S05]  /*1ef40*/  LOP3.LUT R2, R2, 0x3f, RZ, 0xc0, !PT ;  /* 0x0000003f02027812 */ /* 0x001fca00078ec0ff */
[----:B------:R-:W-:-:S05]  /*1ef50*/  IMAD.SHL.U32 R2, R2, 0x2, RZ ;  /* 0x0000000202027824 */ /* 0x000fca00078e00ff */
[C---:B------:R-:W-:Y:S01]  /*1ef60*/  LOP3.LUT R4, R2.reuse, 0x30, RZ, 0x3c, !PT ;  /* 0x0000003002047812 */ /* 0x040fe200078e3cff */
[----:B----4-:R0:W-:Y:S04]  /*1ef70*/  STL [R1+0x260c], R13 ;  /* 0x00260c0d01007387 */ /* 0x0101e80000100800 */
        /* <DEDUP_REMOVED lines=20> */
[----:B0-----:R-:W-:-:S03]  /*1f0c0*/  LOP3.LUT R13, R2, 0x20, RZ, 0x3c, !PT ;  /* 0x00000020020d7812 */ /* 0x001fc600078e3cff */
[----:B------:R-:W4:Y:S04]  /*1f0d0*/  LDL.LU R23, [R1+0x750] ;  /* 0x0007500001177983 */ /* 0x000f280000300800 */
[----:B------:R-:W4:Y:S04]  /*1f0e0*/  LDL.LU R27, [R1+0x684] ;  /* 0x00068400011b7983 */ /* 0x000f280000300800 */
[----:B------:R-:W4:Y:S04]  /*1f0f0*/  LDL.LU R2, [R1+0x984] ;  /* 0x0009840001027983 */ /* 0x000f280000300800 */
[----:B------:R-:W4:Y:S04]  /*1f100*/  LDL.LU R24, [R1+0x67c] ;  /* 0x00067c0001187983 */ /* 0x000f280000300800 */
[----:B--2---:R0:W-:Y:S04]  /*1f110*/  STS.U16 [R13+UR4+0xea80], R0 ;  /* 0x00ea80000d007988 */ /* 0x0041e80008000404 */
[----:B------:R-:W2:Y:S04]  /*1f120*/  LDL.LU R26, [R1+0x674] ;  /* 0x00067400011a7983 */ /* 0x000ea80000300800 */
[----:B---3--:R1:W-:Y:S04]  /*1f130*/  STS.U16 [R13+UR4+0xeb00], R17 ;  /* 0x00eb00110d007988 */ /* 0x0083e80008000404 */
[----:B0-----:R-:W3:Y:S04]  /*1f140*/  LDL.LU R0, [R1+0x66c] ;  /* 0x00066c0001007983 */ /* 0x001ee80000300800 */
[----:B-1----:R-:W4:Y:S04]  /*1f150*/  LDL.LU R17, [R1+0x2610] ;  /* 0x0026100001117983 */ /* 0x002f280000300800 */
[----:B----4-:R0:W-:Y:S04]  /*1f160*/  STS.U16 [R13+UR4+0xeb80], R17 ;  /* 0x00eb80110d007988 */ /* 0x0101e80008000404 */
[----:B0-----:R-:W4:Y:S04]  /*1f170*/  LDL.LU R13, [R1+0x260c] ;  /* 0x00260c00010d7983 */ /* 0x001f280000300800 */
[----:B------:R-:W2:Y:S04]  /*1f180*/  LDL.LU R17, [R1+0x2608] ;  /* 0x0026080001117983 */ /* 0x000ea80000300800 */
[----:B------:R-:W-:Y:S04]  /*1f190*/  STS.U16 [R4+UR4+0xc00], R2 ;  /* 0x000c000204007988 */ /* 0x000fe80008000404 */
[----:B--2---:R-:W-:Y:S04]  /*1f1a0*/  STS.U16 [R4+UR4+0xc80], R17 ;  /* 0x000c801104007988 */ /* 0x004fe80008000404 */
        /* <DEDUP_REMOVED lines=23> */
[----:B------:R-:W-:Y:S04]  /*1f320*/  STS.U16 [R4+UR4+0x6c80], R24 ;  /* 0x006c801804007988 */ /* 0x000fe80008000404 */
[----:B------:R1:W-:Y:S04]  /*1f330*/  STS.U16 [R4+UR4+0x6d00], R26 ;  /* 0x006d001a04007988 */ /* 0x0003e80008000404 */
[----:B---3--:R2:W-:Y:S04]  /*1f340*/  STS.U16 [R4+UR4+0x6d80], R0 ;  /* 0x006d800004007988 */ /* 0x0085e80008000404 */
[----:B0-----:R-:W3:Y:S04]  /*1f350*/  LDL.LU R27, [R1+0x664] ;  /* 0x00066400011b7983 */ /* 0x001ee80000300800 */
[----:B-1----:R-:W4:Y:S04]  /*1f360*/  LDL.LU R26, [R1+0x65c] ;  /* 0x00065c00011a7983 */ /* 0x002f280000300800 */
[----:B--2---:R-:W2:Y:S04]  /*1f370*/  LDL.LU R0, [R1+0x64c] ;  /* 0x00064c0001007983 */ /* 0x004ea80000300800 */
[----:B--2---:R0:W-:Y:S04]  /*1f380*/  STL [R1+0x2604], R0 ;  /* 0x0026040001007387 */ /* 0x0041e80000100800 */
[----:B0-----:R-:W2:Y:S04]  /*1f390*/  LDL.LU R0, [R1+0x654] ;  /* 0x0006540001007983 */ /* 0x001ea80000300800 */
[----:B------:R-:W2:Y:S04]  /*1f3a0*/  LDL.LU R2, [R1+0x584] ;  /* 0x0005840001027983 */ /* 0x000ea80000300800 */
        /* <DEDUP_REMOVED lines=23> */
[----:B---3--:R0:W-:Y:S04]  /*1f520*/  STS.U16 [R4+UR4+0x6e00], R27 ;  /* 0x006e001b04007988 */ /* 0x0081e80008000404 */
[----:B------:R-:W3:Y:S04]  /*1f530*/  LDL.LU R24, [R1+0x24] ;  /* 0x0000240001187983 */ /* 0x000ee80000300800 */
[----:B----4-:R1:W-:Y:S04]  /*1f540*/  STS.U16 [R4+UR4+0x6e80], R26 ;  /* 0x006e801a04007988 */ /* 0x0103e80008000404 */
[----:B0-----:R-:W4:Y:S04]  /*1f550*/  LDL.LU R27, [R1+0x1c] ;  /* 0x00001c00011b7983 */ /* 0x001f280000300800 */
[----:B-1----:R-:W4:Y:S04]  /*1f560*/  LDL.LU R26, [R1+0x14] ;  /* 0x00001400011a7983 */ /* 0x002f280000300800 */
[----:B--2---:R0:W-:Y:S04]  /*1f570*/  STS.U16 [R4+UR4+0x6f00], R0 ;  /* 0x006f000004007988 */ /* 0x0041e80008000404 */
[----:B0-----:R-:W2:Y:S04]  /*1f580*/  LDL.LU R0, [R1+0x2604] ;  /* 0x0026040001007983 */ /* 0x001ea80000300800 */
[----:B--2---:R0:W-:Y:S04]  /*1f590*/  STS.U16 [R4+UR4+0x6f80], R0 ;  /* 0x006f800004007988 */ /* 0x0041e80008000404 */
[----:B------:R1:W-:Y:S04]  /*1f5a0*/  STS.U16 [R4+UR4+0x8c00], R2 ;  /* 0x008c000204007988 */ /* 0x0003e80008000404 */
[----:B0-----:R-:W2:Y:S04]  /*1f5b0*/  LDL.LU R0, [R1+0x2600] ;  /* 0x0026000001007983 */ /* 0x001ea80000300800 */
[----:B-1----:R-:W2:Y:S04]  /*1f5c0*/  LDL.LU R2, [R1+0x10] ;  /* 0x0000100001027983 */ /* 0x002ea80000300800 */
        /* <DEDUP_REMOVED lines=23> */
[----:B---3--:R-:W-:Y:S04]  /*1f740*/  STS.U16 [R4+UR4+0xec00], R24 ;  /* 0x00ec001804007988 */ /* 0x008fe80008000404 */
[----:B----4-:R0:W-:Y:S04]  /*1f750*/  STS.U16 [R4+UR4+0xec80], R27 ;  /* 0x00ec801b04007988 */ /* 0x0101e80008000404 */
[----:B0-----:R-:W3:Y:S04]  /*1f760*/  LDL.LU R27, [R1+0x4] ;  /* 0x00000400011b7983 */ /* 0x001ee80000300800 */
[----:B------:R0:W-:Y:S04]  /*1f770*/  STS.U16 [R4+UR4+0xed00], R26 ;  /* 0x00ed001a04007988 */ /* 0x0001e80008000404 */
        /* <DEDUP_REMOVED lines=24> */
[----:B0-----:R-:W4:Y:S04]  /*1f900*/  LDL.LU R26, [R1+0x644] ;  /* 0x00064400011a7983 */ /* 0x001f280000300800 */
[----:B--2---:R0:W-:Y:S02]  /*1f910*/  STS.U16 [R4+UR4+0xed80], R2 ;  /* 0x00ed800204007988 */ /* 0x0041e40008000404 */
[----:B0-----:R-:W0:Y:S02]  /*1f920*/  S2R R2, SR_TID.X ;  /* 0x0000000000027919 */ /* 0x001e240000002100 */
[----:B------:R1:W-:Y:S01]  /*1f930*/  STS.U16 [R4+UR4+0xee00], R0 ;  /* 0x00ee000004007988 */ /* 0x0003e20008000404 */
[----:B0-----:R-:W-:-:S05]  /*1f940*/  LOP3.LUT R2, R2, 0x3f, RZ, 0xc0, !PT ;  /* 0x0000003f02027812 */ /* 0x001fca00078ec0ff */
[----:B------:R-:W-:Y:S01]  /*1f950*/  IMAD.SHL.U32 R2, R2, 0x2, RZ ;  /* 0x0000000202027824 */ /* 0x000fe200078e00ff */
[----:B---3--:R0:W-:Y:S04]  /*1f960*/  STS.U16 [R4+UR4+0xee80], R27 ;  /* 0x00ee801b04007988 */ /* 0x0081e80008000404 */
[----:B-1----:R-:W-:Y:S02]  /*1f970*/  LOP3.LUT R0, R2, 0x40, RZ, 0x3c, !PT ;  /* 0x0000004002007812 */ /* 0x002fe400078e3cff */
[----:B------:R-:W2:Y:S04]  /*1f980*/  LDL.LU R2, [R1] ;  /* 0x0000000001027983 */ /* 0x000ea80000300800 */
[----:B0-----:R-:W3:Y:S04]  /*1f990*/  LDL.LU R27, [R1+0x25fc] ;  /* 0x0025fc00011b7983 */ /* 0x001ee80000300800 */
[----:B--2---:R-:W-:Y:S04]  /*1f9a0*/  STS.U16 [R4+UR4+0xef00], R2 ;  /* 0x00ef000204007988 */ /* 0x004fe80008000404 */
        /* <DEDUP_REMOVED lines=20> */
[----:B--2---:R0:W-:Y:S04]  /*1faf0*/  STL [R1+0x25f0], R15 ;  /* 0x0025f00f01007387 */ /* 0x0041e80000100800 */
[----:B0-----:R-:W2:Y:S04]  /*1fb00*/  LDL.LU R15, [R1+0x62c] ;  /* 0x00062c00010f7983 */ /* 0x001ea80000300800 */
[----:B--2---:R0:W-:Y:S04]  /*1fb10*/  STL [R1+0x25f4], R15 ;  /* 0x0025f40f01007387 */ /* 0x0041e80000100800 */
[----:B0-----:R-:W2:Y:S04]  /*1fb20*/  LDL.LU R15, [R1+0x634] ;  /* 0x00063400010f7983 */ /* 0x001ea80000300800 */
[----:B------:R-:W-:Y:S04]  /*1fb30*/  STS.U16 [R0+UR4+0x5100], R16 ;  /* 0x0051001000007988 */ /* 0x000fe80008000404 */
[----:B------:R-:W-:Y:S04]  /*1fb40*/  STS.U16 [R0+UR4+0x5180], R18 ;  /* 0x0051801200007988 */ /* 0x000fe80008000404 */
[----:B------:R-:W-:Y:S04]  /*1fb50*/  STS.U16 [R0+UR4+0x5200], R20 ;  /* 0x0052001400007988 */ /* 0x000fe80008000404 */
[----:B------:R-:W-:Y:S04]  /*1fb60*/  STS.U16 [R0+UR4+0x5280], R22 ;  /* 0x0052801600007988 */ /* 0x000fe80008000404 */
[----:B------:R-:W-:Y:S04]  /*1fb70*/  STS.U16 [R0+UR4+0x5300], R23 ;  /* 0x0053001700007988 */ /* 0x000fe80008000404 */
[----:B------:R-:W-:Y:S04]  /*1fb80*/  STS.U16 [R0+UR4+0x5380], R24 ;  /* 0x0053801800007988 */ /* 0x000fe80008000404 */
[----:B------:R-:W-:Y:S04]  /*1fb90*/  STS.U16 [R0+UR4+0x7000], R26 ;  /* 0x0070001a00007988 */ /* 0x000fe80008000404 */
[----:B--2---:R0:W-:Y:S04]  /*1fba0*/  STL [R1+0x25f8], R15 ;  /* 0x0025f80f01007387 */ /* 0x0041e80000100800 */
[----:B0-----:R-:W2:Y:S04]  /*1fbb0*/  LDL.LU R15, [R1+0x63c] ;  /* 0x00063c00010f7983 */ /* 0x001ea80000300800 */
[----:B------:R-:W3:Y:S04]  /*1fbc0*/  LDL.LU R16, [R1+0x61c] ;  /* 0x00061c0001107983 */ /* 0x000ee80000300800 */
        /* <DEDUP_REMOVED lines=29> */
[----:B0-----:R-:W2:Y:S04]  /*1fda0*/  LDL.LU R15, [R1+0x25f4] ;  /* 0x0025f400010f7983 */ /* 0x001ea80000300800 */
[----:B--2---:R0:W-:Y:S04]  /*1fdb0*/  STS.U16 [R0+UR4+0x7180], R15 ;  /* 0x0071800f00007988 */ /* 0x0041e80008000404 */
[----:B0-----:R-:W2:Y:S04]  /*1fdc0*/  LDL.LU R15, [R1+0x25f0] ;  /* 0x0025f000010f7983 */ /* 0x001ea80000300800 */
[----:B--2---:R0:W-:Y:S04]  /*1fdd0*/  STS.U16 [R0+UR4+0x7200], R15 ;  /* 0x0072000f00007988 */ /* 0x0041e80008000404 */
[----:B---3--:R1:W-:Y:S04]  /*1fde0*/  STS.U16 [R0+UR4+0x7280], R16 ;  /* 0x0072801000007988 */ /* 0x0083e80008000404 */
[----:B----4-:R2:W-:Y:S04]  /*1fdf0*/  STS.U16 [R0+UR4+0x7300], R18 ;  /* 0x0073001200007988 */ /* 0x0105e80008000404 */
[----:B------:R3:W-:Y:S04]  /*1fe00*/  STS.U16 [R0+UR4+0x7380], R20 ;  /* 0x0073801400007988 */ /* 0x0007e80008000404 */
[----:B------:R4:W-:Y:S04]  /*1fe10*/  STS.U16 [R0+UR4+0x9000], R22 ;  /* 0x0090001600007988 */ /* 0x0009e80008000404 */
[----:B------:R4:W-:Y:S04]  /*1fe20*/  STS.U16 [R0+UR4+0x9080], R23 ;  /* 0x0090801700007988 */ /* 0x0009e80008000404 */
[----:B0-----:R-:W4:Y:S04]  /*1fe30*/  LDL.LU R15, [R1+0x25ec] ;  /* 0x0025ec00010f7983 */ /* 0x001f280000300800 */
[----:B-1----:R-:W4:Y:S04]  /*1fe40*/  LDL.LU R16, [R1+0x25e8] ;  /* 0x0025e80001107983 */ /* 0x002f280000300800 */
[----:B--2---:R-:W2:Y:S04]  /*1fe50*/  LDL.LU R18, [R1+0x25e4] ;  /* 0x0025e40001127983 */ /* 0x004ea80000300800 */
[----:B---3--:R-:W3:Y:S04]  /*1fe60*/  LDL.LU R20, [R1+0x25e0] ;  /* 0x0025e00001147983 */ /* 0x008ee80000300800 */
[----:B----4-:R-:W4:Y:S04]  /*1fe70*/  LDL.LU R22, [R1+0x25dc] ;  /* 0x0025dc0001167983 */ /* 0x010f280000300800 */
[----:B------:R-:W2:Y:S04]  /*1fe80*/  LDL.LU R23, [R1+0x25d8] ;  /* 0x0025d80001177983 */ /* 0x000ea80000300800 */
[----:B------:R0:W-:Y:S04]  /*1fe90*/  STS.U16 [R0+UR4+0x9100], R24 ;  /* 0x0091001800007988 */ /* 0x0001e80008000404 */
[----:B------:R1:W-:Y:S04]  /*1fea0*/  STS.U16 [R0+UR4+0x9180], R26 ;  /* 0x0091801a00007988 */ /* 0x0003e80008000404 */
[----:B0-----:R-:W3:Y:S04]  /*1feb0*/  LDL.LU R24, [R1+0x25d4] ;  /* 0x0025d40001187983 */ /* 0x001ee80000300800 */
[----:B-1----:R-:W4:Y:S04]  /*1fec0*/  LDL.LU R26, [R1+0x25d0] ;  /* 0x0025d000011a7983 */ /* 0x002f280000300800 */
[----:B------:R0:W-:Y:S02]  /*1fed0*/  STS.U16 [R0+UR4+0x9200], R2 ;  /* 0x0092000200007988 */ /* 0x0001e40008000404 */
[----:B0-----:R-:W0:Y:S02]  /*1fee0*/  S2R R2, SR_TID.X ;  /* 0x0000000000027919 */ /* 0x001e240000002100 */
[----:B------:R-:W-:Y:S04]  /*1fef0*/  STS.U16 [R0+UR4+0x9280], R27 ;  /* 0x0092801b00007988 */ /* 0x000fe80008000404 */
[----:B------:R1:W-:Y:S04]  /*1ff00*/  STS.U16 [R0+UR4+0x9300], R4 ;  /* 0x0093000400007988 */ /* 0x0003e80008000404 */
[----:B------:R1:W-:Y:S04]  /*1ff10*/  STS.U16 [R0+UR4+0x9380], R17 ;  /* 0x0093801100007988 */ /* 0x0003e80008000404 */
[----:B------:R0:W-:Y:S04]  /*1ff20*/  STS.U16 [R0+UR4+0xb000], R13 ;  /* 0x00b0000d00007988 */ /* 0x0001e80008000404 */
[----:B------:R0:W-:Y:S04]  /*1ff30*/  STS.U16 [R0+UR4+0xb080], R12 ;  /* 0x00b0800c00007988 */ /* 0x0001e80008000404 */
[----:B------:R0:W-:Y:S04]  /*1ff40*/  STS.U16 [R0+UR4+0xb100], R19 ;  /* 0x00b1001300007988 */ /* 0x0001e80008000404 */
[----:B------:R0:W-:Y:S04]  /*1ff50*/  STS.U16 [R0+UR4+0xb180], R21 ;  /* 0x00b1801500007988 */ /* 0x0001e80008000404 */
[----:B------:R0:W-:Y:S04]  /*1ff60*/  STS.U16 [R0+UR4+0xb200], R25 ;  /* 0x00b2001900007988 */ /* 0x0001e80008000404 */
[----:B------:R0:W-:Y:S04]  /*1ff70*/  STS.U16 [R0+UR4+0xb280], R29 ;  /* 0x00b2801d00007988 */ /* 0x0001e80008000404 */
[----:B-1----:R-:W2:Y:S04]  /*1ff80*/  LDL.LU R4, [R1+0x910] ;  /* 0x0009100001047983 */ /* 0x002ea80000300800 */
[----:B------:R-:W2:Y:S04]  /*1ff90*/  LDL.LU R17, [R1+0x90c] ;  /* 0x00090c0001117983 */ /* 0x000ea80000300800 */
[----:B0-----:R-:W2:Y:S04]  /*1ffa0*/  LDL.LU R13, [R1+0x908] ;  /* 0x00090800010d7983 */ /* 0x001ea80000300800 */
[----:B------:R0:W-:Y:S04]  /*1ffb0*/  STS.U16 [R0+UR4+0xb300], R28 ;  /* 0x00b3001c00007988 */ /* 0x0001e80008000404 */
[----:B------:R-:W2:Y:S04]  /*1ffc0*/  LDL.LU R12, [R1+0x824] ;  /* 0x00082400010c7983 */ /* 0x000ea80000300800 */
        /* <DEDUP_REMOVED lines=9> */
[----:B0-----:R-:W2:Y:S04]  /*20060*/  LDL.LU R28, [R1+0x810] ;  /* 0x00081000011c7983 */ /* 0x001ea80000300800 */
[----:B------:R0:W-:Y:S04]  /*20070*/  STS.U16 [R0+UR4+0xd200], R9 ;  /* 0x00d2000900007988 */ /* 0x0001e80008000404 */
[----:B-1----:R-:W2:Y:S01]  /*20080*/  LDL.LU R3, [R1+0x80c] ;  /* 0x00080c0001037983 */ /* 0x002ea20000300800 */
[----:B------:R-:W-:-:S03]  /*20090*/  LOP3.LUT R2, R2, 0x3f, RZ, 0xc0, !PT ;  /* 0x0000003f02027812 */ /* 0x000fc600078ec0ff */
[----:B------:R1:W-:Y:S04]  /*200a0*/  STS.U16 [R0+UR4+0xd280], R10 ;  /* 0x00d2800a00007988 */ /* 0x0003e80008000404 */
[----:B------:R-:W2:Y:S04]  /*200b0*/  LDL.LU R5, [R1+0x808] ;  /* 0x0008080001057983 */ /* 0x000ea80000300800 */
[----:B------:R1:W-:Y:S01]  /*200c0*/  STS.U16 [R0+UR4+0xd300], R11 ;  /* 0x00d3000b00007988 */ /* 0x0003e20008000404 */
[----:B------:R-:W-:-:S03]  /*200d0*/  IMAD.SHL.U32 R2, R2, 0x2, RZ ;  /* 0x0000000202027824 */ /* 0x000fc600078e00ff */
[----:B------:R-:W2:Y:S04]  /*200e0*/  LDL.LU R6, [R1+0x708] ;  /* 0x0007080001067983 */ /* 0x000ea80000300800 */
[----:B------:R1:W-:Y:S04]  /*200f0*/  STS.U16 [R0+UR4+0xd380], R14 ;  /* 0x00d3800e00007988 */ /* 0x0003e80008000404 */
[----:B------:R-:W2:Y:S04]  /*20100*/  LDL.LU R7, [R1+0x704] ;  /* 0x0007040001077983 */ /* 0x000ea80000300800 */
[----:B------:R-:W2:Y:S04]  /*20110*/  LDL.LU R8, [R1+0x700] ;  /* 0x0007000001087983 */ /* 0x000ea80000300800 */
[----:B0-----:R-:W2:Y:S04]  /*20120*/  LDL.LU R9, [R1+0x6fc] ;  /* 0x0006fc0001097983 */ /* 0x001ea80000300800 */
[----:B-1----:R-:W2:Y:S04]  /*20130*/  LDL.LU R10, [R1+0x6f8] ;  /* 0x0006f800010a7983 */ /* 0x002ea80000300800 */
[----:B------:R-:W2:Y:S04]  /*20140*/  LDL.LU R11, [R1+0x6f4] ;  /* 0x0006f400010b7983 */ /* 0x000ea80000300800 */
[----:B------:R-:W2:Y:S01]  /*20150*/  LDL.LU R14, [R1+0x6f0] ;  /* 0x0006f000010e7983 */ /* 0x000ea20000300800 */
[----:B------:R-:W-:-:S03]  /*20160*/  LOP3.LUT R27, R2, 0x50, RZ, 0x3c, !PT ;  /* 0x00000050021b7812 */ /* 0x000fc600078e3cff */
[----:B----4-:R0:W-:Y:S02]  /*20170*/  STS.U16 [R0+UR4+0xf000], R26 ;  /* 0x00f0001a00007988 */ /* 0x0101e40008000404 */
[----:B0-----:R-:W-:Y:S02]  /*20180*/  LOP3.LUT R26, R2, 0x40, RZ, 0x3c, !PT ;  /* 0x00000040021a7812 */ /* 0x001fe400078e3cff */
[----:B------:R-:W4:Y:S04]  /*20190*/  LDL.LU R0, [R1+0x6ec] ;  /* 0x0006ec0001007983 */ /* 0x000f280000300800 */
[----:B---3--:R-:W-:Y:S04]  /*201a0*/  STL [R1+0x25b0], R24 ;  /* 0x0025b01801007387 */ /* 0x008fe80000100800 */
[----:B------:R0:W-:Y:S04]  /*201b0*/  STS.U16 [R26+UR4+0xf080], R24 ;  /* 0x00f080181a007988 */ /* 0x0001e80008000404 */
[----:B--2---:R-:W-:Y:S04]  /*201c0*/  STS.U16 [R26+UR4+0xf100], R23 ;  /* 0x00f100171a007988 */ /* 0x004fe80008000404 */
[----:B------:R-:W-:Y:S04]  /*201d0*/  STS.U16 [R26+UR4+0xf180], R22 ;  /* 0x00f180161a007988 */ /* 0x000fe80008000404 */
[----:B------:R-:W-:Y:S04]  /*201e0*/  STS.U16 [R26+UR4+0xf200], R20 ;  /* 0x00f200141a007988 */ /* 0x000fe80008000404 */
[----:B0-----:R-:W2:Y:S04]  /*201f0*/  LDL.LU R24, [R1+0x914] ;  /* 0x0009140001187983 */ /* 0x001ea80000300800 */
[----:B------:R0:W-:Y:S04]  /*20200*/  STL [R1+0x25b4], R23 ;  /* 0x0025b41701007387 */ /* 0x0001e80000100800 */
[----:B0-----:R-:W3:Y:S04]  /*20210*/  LDL.LU R23, [R1+0x918] ;  /* 0x0009180001177983 */ /* 0x001ee80000300800 */
[----:B------:R0:W-:Y:S04]  /*20220*/  STL [R1+0x25b8], R22 ;  /* 0x0025b81601007387 */ /* 0x0001e80000100800 */
[----:B0-----:R-:W4:Y:S04]  /*20230*/  LDL.LU R22, [R1+0x91c] ;  /* 0x00091c0001167983 */ /* 0x001f280000300800 */
[----:B------:R0:W-:Y:S04]  /*20240*/  STL [R1+0x25bc], R20 ;  /* 0x0025bc1401007387 */ /* 0x0001e80000100800 */
[----:B0-----:R-:W2:Y:S04]  /*20250*/  LDL.LU R20, [R1+0x920] ;  /* 0x0009200001147983 */ /* 0x001ea80000300800 */
[----:B------:R-:W3:Y:S04]  /*20260*/  LDL.LU R2, [R1+0x924] ;  /* 0x0009240001027983 */ /* 0x000ee80000300800 */
[----:B------:R-:W-:Y:S04]  /*20270*/  STS.U16 [R26+UR4+0xf280], R18 ;  /* 0x00f280121a007988 */ /* 0x000fe80008000404 */
[----:B------:R-:W-:Y:S04]  /*20280*/  STS.U16 [R26+UR4+0xf300], R16 ;  /* 0x00f300101a007988 */ /* 0x000fe80008000404 */
[----:B------:R-:W-:Y:S04]  /*20290*/  STS.U16 [R26+UR4+0xf380], R15 ;  /* 0x00f3800f1a007988 */ /* 0x000fe80008000404 */
[----:B------:R-:W-:Y:S04]  /*202a0*/  STL [R1+0x25c0], R18 ;  /* 0x0025c01201007387 */ /* 0x000fe80000100800 */
[----:B------:R-:W-:Y:S04]  /*202b0*/  STL [R1+0x25c4], R16 ;  /* 0x0025c41001007387 */ /* 0x000fe80000100800 */
[----:B------:R-:W-:Y:S04]  /*202c0*/  STL [R1+0x250c], R26 ;  /* 0x00250c1a01007387 */ /* 0x000fe80000100800 */
[----:B---3--:R-:W-:Y:S04]  /*202d0*/  STS.U16 [R27+UR4+0x1400], R2 ;  /* 0x001400021b007988 */ /* 0x008fe80008000404 */
        /* <DEDUP_REMOVED lines=61> */
[----:B---3--:R0:W-:Y:S04]  /*206b0*/  STS.U16 [R27+UR4+0x7580], R16 ;  /* 0x007580101b007988 */ /* 0x0081e80008000404 */
[----:B----4-:R1:W-:Y:S04]  /*206c0*/  STS.U16 [R27+UR4+0x7600], R18 ;  /* 0x007600121b007988 */ /* 0x0103e80008000404 */
[----:B------:R3:W-:Y:S04]  /*206d0*/  STS.U16 [R27+UR4+0x7680], R20 ;  /* 0x007680141b007988 */ /* 0x0007e80008000404 */
[----:B------:R4:W-:Y:S04]  /*206e0*/  STS.U16 [R27+UR4+0x7700], R22 ;  /* 0x007700161b007988 */ /* 0x0009e80008000404 */
[----:B------:R2:W-:Y:S04]  /*206f0*/  STS.U16 [R27+UR4+0x7780], R23 ;  /* 0x007780171b007988 */ /* 0x0005e80008000404 */
[----:B------:R2:W-:Y:S04]  /*20700*/  STS.U16 [R27+UR4+0x9400], R24 ;  /* 0x009400181b007988 */ /* 0x0005e80008000404 */
[----:B0-----:R-:W2:Y:S04]  /*20710*/  LDL.LU R16, [R1+0x25c4] ;  /* 0x0025c40001107983 */ /* 0x001ea80000300800 */
[----:B-1----:R-:W2:Y:S04]  /*20720*/  LDL.LU R18, [R1+0x25c0] ;  /* 0x0025c00001127983 */ /* 0x002ea80000300800 */
[----:B---3--:R-:W3:Y:S04]  /*20730*/  LDL.LU R20, [R1+0x25bc] ;  /* 0x0025bc0001147983 */ /* 0x008ee80000300800 */
[----:B----4-:R-:W4:Y:S04]  /*20740*/  LDL.LU R22, [R1+0x25b8] ;  /* 0x0025b80001167983 */ /* 0x010f280000300800 */
[----:B--2---:R-:W2:Y:S04]  /*20750*/  LDL.LU R23, [R1+0x25b4] ;  /* 0x0025b40001177983 */ /* 0x004ea80000300800 */
[----:B------:R-:W2:Y:S04]  /*20760*/  LDL.LU R24, [R1+0x25b0] ;  /* 0x0025b00001187983 */ /* 0x000ea80000300800 */
[----:B------:R0:W-:Y:S04]  /*20770*/  STS.U16 [R27+UR4+0x9480], R4 ;  /* 0x009480041b007988 */ /* 0x0001e80008000404 */
[----:B------:R1:W-:Y:S04]  /*20780*/  STS.U16 [R27+UR4+0x9500], R12 ;  /* 0x0095000c1b007988 */ /* 0x0003e80008000404 */
[----:B------:R1:W-:Y:S04]  /*20790*/  STS.U16 [R27+UR4+0x9580], R13 ;  /* 0x0095800d1b007988 */ /* 0x0003e80008000404 */
[----:B------:R1:W-:Y:S04]  /*207a0*/  STS.U16 [R27+UR4+0x9600], R5 ;  /* 0x009600051b007988 */ /* 0x0003e80008000404 */
[----:B------:R1:W-:Y:S04]  /*207b0*/  STS.U16 [R27+UR4+0x9680], R6 ;  /* 0x009680061b007988 */ /* 0x0003e80008000404 */
[----:B------:R1:W-:Y:S04]  /*207c0*/  STS.U16 [R27+UR4+0x9700], R7 ;  /* 0x009700071b007988 */ /* 0x0003e80008000404 */
[----:B0-----:R-:W3:Y:S04]  /*207d0*/  LDL.LU R4, [R1+0x25ac] ;  /* 0x0025ac0001047983 */ /* 0x001ee80000300800 */
[----:B-1----:R-:W4:Y:S04]  /*207e0*/  LDL.LU R12, [R1+0x25a8] ;  /* 0x0025a800010c7983 */ /* 0x002f280000300800 */
[----:B------:R-:W2:Y:S04]  /*207f0*/  LDL.LU R13, [R1+0x25a4] ;  /* 0x0025a400010d7983 */ /* 0x000ea80000300800 */
[----:B------:R-:W3:Y:S04]  /*20800*/  LDL.LU R5, [R1+0x25a0] ;  /* 0x0025a00001057983 */ /* 0x000ee80000300800 */
[----:B------:R-:W4:Y:S04]  /*20810*/  LDL.LU R6, [R1+0x259c] ;  /* 0x00259c0001067983 */ /* 0x000f280000300800 */
        /* <DEDUP_REMOVED lines=13> */
[----:B------:R0:W-:Y:S02]  /*208f0*/  STS.U16 [R27+UR4+0xb680], R2 ;  /* 0x00b680021b007988 */ /* 0x0001e40008000404 */
[----:B0-----:R-:W0:Y:S02]  /*20900*/  S2R R2, SR_TID.X ;  /* 0x0000000000027919 */ /* 0x001e240000002100 */
[----:B------:R1:W-:Y:S04]  /*20910*/  STS.U16 [R27+UR4+0xb700], R26 ;  /* 0x00b7001a1b007988 */ /* 0x0003e80008000404 */
[----:B------:R1:W-:Y:S04]  /*20920*/  STS.U16 [R27+UR4+0xb780], R15 ;  /* 0x00b7800f1b007988 */ /* 0x0003e80008000404 */
[----:B------:R-:W-:Y:S04]  /*20930*/  STS.U16 [R27+UR4+0xd400], R17 ;  /* 0x00d400111b007988 */ /* 0x000fe80008000404 */
[----:B------:R-:W-:Y:S04]  /*20940*/  STS.U16 [R27+UR4+0xd480], R19 ;  /* 0x00d480131b007988 */ /* 0x000fe80008000404 */
[----:B------:R-:W-:Y:S04]  /*20950*/  STS.U16 [R27+UR4+0xd500], R21 ;  /* 0x00d500151b007988 */ /* 0x000fe80008000404 */
[----:B------:R-:W-:Y:S04]  /*20960*/  STS.U16 [R27+UR4+0xd580], R25 ;  /* 0x00d580191b007988 */ /* 0x000fe80008000404 */
[----:B------:R-:W-:Y:S04]  /*20970*/  STS.U16 [R27+UR4+0xd600], R29 ;  /* 0x00d6001d1b007988 */ /* 0x000fe80008000404 */
[----:B------:R-:W-:Y:S04]  /*20980*/  STS.U16 [R27+UR4+0xd680], R28 ;  /* 0x00d6801c1b007988 */ /* 0x000fe80008000404 */
[----:B-1----:R-:W3:Y:S04]  /*20990*/  LDL.LU R26, [R1+0x804] ;  /* 0x00080400011a7983 */ /* 0x002ee80000300800 */
[----:B------:R-:W3:Y:S04]  /*209a0*/  LDL.LU R15, [R1+0x800] ;  /* 0x00080000010f7983 */ /* 0x000ee80000300800 */
[----:B------:R1:W-:Y:S04]  /*209b0*/  STS.U16 [R27+UR4+0xd700], R3 ;  /* 0x00d700031b007988 */ /* 0x0003e80008000404 */
[----:B-1----:R-:W3:Y:S04]  /*209c0*/  LDL.LU R3, [R1+0x7fc] ;  /* 0x0007fc0001037983 */ /* 0x002ee80000300800 */
[----:B------:R-:W3:Y:S04]  /*209d0*/  LDL.LU R17, [R1+0x7f8] ;  /* 0x0007f80001117983 */ /* 0x000ee80000300800 */
[----:B------:R-:W3:Y:S04]  /*209e0*/  LDL.LU R19, [R1+0x7f4] ;  /* 0x0007f40001137983 */ /* 0x000ee80000300800 */
[----:B------:R-:W3:Y:S04]  /*209f0*/  LDL.LU R21, [R1+0x7f0] ;  /* 0x0007f00001157983 */ /* 0x000ee80000300800 */
[----:B------:R-:W3:Y:S04]  /*20a00*/  LDL.LU R25, [R1+0x7ec] ;  /* 0x0007ec0001197983 */ /* 0x000ee80000300800 */
[----:B------:R-:W3:Y:S04]  /*20a10*/  LDL.LU R29, [R1+0x7e8] ;  /* 0x0007e800011d7983 */ /* 0x000ee80000300800 */
[----:B------:R-:W3:Y:S01]  /*20a20*/  LDL.LU R28, [R1+0x6e8] ;  /* 0x0006e800011c7983 */ /* 0x000ee20000300800 */
[----:B0-----:R-:W-:-:S05]  /*20a30*/  LOP3.LUT R2, R2, 0x3f, RZ, 0xc0, !PT ;  /* 0x0000003f02027812 */ /* 0x001fca00078ec0ff */
[----:B------:R-:W-:Y:S01]  /*20a40*/  IMAD.SHL.U32 R2, R2, 0x2, RZ ;  /* 0x0000000202027824 */ /* 0x000fe200078e00ff */
[----:B--2---:R-:W-:Y:S04]  /*20a50*/  STS.U16 [R27+UR4+0xd780], R0 ;  /* 0x00d780001b007988 */ /* 0x004fe80008000404 */
[----:B----4-:R0:W-:Y:S04]  /*20a60*/  STS.U16 [R27+UR4+0xf400], R14 ;  /* 0x00f4000e1b007988 */ /* 0x0101e80008000404 */
[----:B---3--:R1:W-:Y:S04]  /*20a70*/  STS.U16 [R27+UR4+0xf480], R11 ;  /* 0x00f4800b1b007988 */ /* 0x0083e80008000404 */
[----:B------:R2:W-:Y:S04]  /*20a80*/  STS.U16 [R27+UR4+0xf500], R10 ;  /* 0x00f5000a1b007988 */ /* 0x0005e80008000404 */
[----:B------:R3:W-:Y:S04]  /*20a90*/  STS.U16 [R27+UR4+0xf580], R9 ;  /* 0x00f580091b007988 */ /* 0x0007e80008000404 */
[----:B------:R4:W-:Y:S04]  /*20aa0*/  STS.U16 [R27+UR4+0xf600], R8 ;  /* 0x00f600081b007988 */ /* 0x0009e80008000404 */
[----:B------:R4:W-:Y:S04]  /*20ab0*/  STS.U16 [R27+UR4+0xf680], R7 ;  /* 0x00f680071b007988 */ /* 0x0009e80008000404 */
[----:B0-----:R-:W4:Y:S04]  /*20ac0*/  LDL.LU R14, [R1+0x8e8] ;  /* 0x0008e800010e7983 */ /* 0x001f280000300800 */
[----:B-1----:R-:W4:Y:S04]  /*20ad0*/  LDL.LU R11, [R1+0x8ec] ;  /* 0x0008ec00010b7983 */ /* 0x002f280000300800 */
[----:B--2---:R-:W2:Y:S04]  /*20ae0*/  LDL.LU R10, [R1+0x8f0] ;  /* 0x0008f000010a7983 */ /* 0x004ea80000300800 */
[----:B---3--:R-:W3:Y:S04]  /*20af0*/  LDL.LU R9, [R1+0x8f4] ;  /* 0x0008f40001097983 */ /* 0x008ee80000300800 */
[----:B----4-:R-:W4:Y:S01]  /*20b00*/  LDL.LU R8, [R1+0x8f8] ;  /* 0x0008f80001087983 */ /* 0x010f220000300800 */
[----:B------:R-:W-:-:S03]  /*20b10*/  LOP3.LUT R0, R2, 0x60, RZ, 0x3c, !PT ;  /* 0x0000006002007812 */ /* 0x000fc600078e3cff */
[----:B------:R-:W2:Y:S04]  /*20b20*/  LDL.LU R2, [R1+0x8fc] ;  /* 0x0008fc0001027983 */ /* 0x000ea80000300800 */
[----:B------:R-:W3:Y:S04]  /*20b30*/  LDL.LU R7, [R1+0x900] ;  /* 0x0009000001077983 */ /* 0x000ee80000300800 */
[----:B------:R0:W-:Y:S04]  /*20b40*/  STS.U16 [R27+UR4+0xf700], R6 ;  /* 0x00f700061b007988 */ /* 0x0001e80008000404 */
[----:B0-----:R-:W4:Y:S04]  /*20b50*/  LDL.LU R6, [R1+0x904] ;  /* 0x0009040001067983 */ /* 0x001f280000300800 */
[----:B------:R-:W-:Y:S04]  /*20b60*/  STS.U16 [R27+UR4+0xf780], R5 ;  /* 0x00f780051b007988 */ /* 0x000fe80008000404 */
[----:B------:R-:W-:Y:S04]  /*20b70*/  STL [R1+0x2510], R27 ;  /* 0x0025101b01007387 */ /* 0x000fe80000100800 */
[----:B----4-:R0:W-:Y:S04]  /*20b80*/  STS.U16 [R0+UR4+0x1800], R6 ;  /* 0x0018000600007988 */ /* 0x0101e80008000404 */
[----:B---3--:R1:W-:Y:S04]  /*20b90*/  STS.U16 [R0+UR4+0x1880], R7 ;  /* 0x0018800700007988 */ /* 0x0083e80008000404 */
[----:B--2---:R-:W-:Y:S04]  /*20ba0*/  STS.U16 [R0+UR4+0x1900], R2 ;  /* 0x0019000200007988 */ /* 0x004fe80008000404 */
[----:B------:R2:W-:Y:S04]  /*20bb0*/  STS.U16 [R0+UR4+0x1980], R8 ;  /* 0x0019800800007988 */ /* 0x0005e80008000404 */
[----:B------:R3:W-:Y:S04]  /*20bc0*/  STS.U16 [R0+UR4+0x1a00], R9 ;  /* 0x001a000900007988 */ /* 0x0007e80008000404 */
[----:B------:R-:W-:Y:S04]  /*20bd0*/  STS.U16 [R0+UR4+0x1a80], R10 ;  /* 0x001a800a00007988 */ /* 0x000fe80008000404 */
[----:B------:R-:W-:Y:S04]  /*20be0*/  STS.U16 [R0+UR4+0x1b00], R11 ;  /* 0x001b000b00007988 */ /* 0x000fe80008000404 */
[----:B------:R4:W-:Y:S04]  /*20bf0*/  STS.U16 [R0+UR4+0x1b80], R14 ;  /* 0x001b800e00007988 */ /* 0x0009e80008000404 */
[----:B------:R-:W-:Y:S04]  /*20c00*/  STS.U16 [R0+UR4+0x3800], R26 ;  /* 0x0038001a00007988 */ /* 0x000fe80008000404 */
[----:B0-----:R-:W4:Y:S04]  /*20c10*/  LDL R6, [R1+0x19c0] ;  /* 0x0019c00001067983 */ /* 0x001f280000100800 */
[----:B-1----:R-:W4:Y:S04]  /*20c20*/  LDL R7, [R1+0x19bc] ;  /* 0x0019bc0001077983 */ /* 0x002f280000100800 */
[----:B------:R0:W-:Y:S04]  /*20c30*/  STS.U16 [R0+UR4+0x3880], R15 ;  /* 0x0038800f00007988 */ /* 0x0001e80008000404 */
[----:B--2---:R-:W2:Y:S04]  /*20c40*/  LDL R8, [R1+0x19d4] ;  /* 0x0019d40001087983 */ /* 0x004ea80000100800 */
[----:B------:R1:W-:Y:S04]  /*20c50*/  STS.U16 [R0+UR4+0x3900], R3 ;  /* 0x0039000300007988 */ /* 0x0003e80008000404 */
[----:B---3--:R-:W3:Y:S04]  /*20c60*/  LDL R9, [R1+0x19a8] ;  /* 0x0019a80001097983 */ /* 0x008ee80000100800 */
[----:B------:R-:W3:Y:S04]  /*20c70*/  LDL R2, [R1+0x19dc] ;  /* 0x0019dc0001027983 */ /* 0x000ee80000100800 */
[----:B----4-:R-:W4:Y:S04]  /*20c80*/  LDL R14, [R1+0x19e4] ;  /* 0x0019e400010e7983 */ /* 0x010f280000100800 */
[----:B------:R-:W4:Y:S04]  /*20c90*/  LDL R11, [R1+0x199c] ;  /* 0x00199c00010b7983 */ /* 0x000f280000100800 */
[----:B------:R-:W4:Y:S04]  /*20ca0*/  LDL R10, [R1+0x19ec] ;  /* 0x0019ec00010a7983 */ /* 0x000f280000100800 */
[----:B0-----:R-:W4:Y:S04]  /*20cb0*/  LDL R15, [R1+0x19a0] ;  /* 0x0019a000010f7983 */ /* 0x001f280000100800 */
[----:B-1----:R-:W4:Y:S01]  /*20cc0*/  LDL R3, [R1+0x19a4] ;  /* 0x0019a40001037983 */ /* 0x002f220000100800 */
[----:B------:R-:W-:-:S02]  /*20cd0*/  PRMT R13, RZ, 0x7610, R13 ;  /* 0x00007610ff0d7816 */ /* 0x000fc4000000000d */
[----:B------:R-:W-:Y:S02]  /*20ce0*/  PRMT R4, RZ, 0x7610, R4 ;  /* 0x00007610ff047816 */ /* 0x000fe40000000004 */
[----:B------:R-:W-:Y:S02]  /*20cf0*/  PRMT R5, RZ, 0x7610, R5 ;  /* 0x00007610ff057816 */ /* 0x000fe40000000005 */
[----:B------:R2:W4:Y:S02]  /*20d00*/  @!P0 LDG.E.U16 R13, desc[UR8][R6.64] ;  /* 0x00000008060d8981 */ /* 0x000524000c1e1500 */
[----:B--2---:R-:W-:Y:S02]  /*20d10*/  @!P0 IMAD.MOV.U32 R6, RZ, RZ, R8 ;  /* 0x000000ffff068224 */ /* 0x004fe400078e0008 */
[----:B---3--:R-:W-:Y:S02]  /*20d20*/  @!P0 IMAD.MOV.U32 R7, RZ, RZ, R9 ;  /* 0x000000ffff078224 */ /* 0x008fe400078e0009 */
[----:B------:R-:W-:-:S02]  /*20d30*/  @!P0 IMAD.MOV.U32 R8, RZ, RZ, R2 ;  /* 0x000000ffff088224 */ /* 0x000fc400078e0002 */
[----:B----4-:R-:W-:Y:S01]  /*20d40*/  @!P0 IMAD.MOV.U32 R9, RZ, RZ, R3 ;  /* 0x000000ffff098224 */ /* 0x010fe200078e0003 */
[----:B------:R0:W2:Y:S04]  /*20d50*/  @!P0 LDG.E.U16 R4, desc[UR8][R6.64] ;  /* 0x0000000806048981 */ /* 0x0000a8000c1e1500 */
[----:B------:R1:W3:Y:S01]  /*20d60*/  @!P0 LDG.E.U16 R5, desc[UR8][R8.64] ;  /* 0x0000000808058981 */ /* 0x0002e2000c1e1500 */
[----:B0-----:R-:W-:Y:S01]  /*20d70*/  PRMT R6, RZ, 0x7610, R6 ;  /* 0x00007610ff067816 */ /* 0x001fe20000000006 */
[----:B-1----:R-:W-:Y:S02]  /*20d80*/  @!P0 IMAD.MOV.U32 R8, RZ, RZ, R14 ;  /* 0x000000ffff088224 */ /* 0x002fe400078e000e */
[----:B------:R-:W-:-:S05]  /*20d90*/  @!P0 IMAD.MOV.U32 R9, RZ, RZ, R15 ;  /* 0x000000ffff098224 */ /* 0x000fca00078e000f */
[----:B------:R-:W4:Y:S01]  /*20da0*/  @!P0 LDG.E.U16 R6, desc[UR8][R8.64] ;  /* 0x0000000808068981 */ /* 0x000f22000c1e1500 */
[----:B------:R-:W-:-:S06]  /*20db0*/  PRMT R7, RZ, 0x7610, R7 ;  /* 0x00007610ff077816 */ /* 0x000fcc0000000007 */
[----:B------:R-:W4:Y:S04]  /*20dc0*/  @!P0 LDG.E.U16 R7, desc[UR8][R10.64] ;  /* 0x000000080a078981 */ /* 0x000f28000c1e1500 */
[----:B------:R-:W-:Y:S04]  /*20dd0*/  STS.U16 [R0+UR4+0x3980], R17 ;  /* 0x0039801100007988 */ /* 0x000fe80008000404 */
[----:B------:R0:W-:Y:S04]  /*20de0*/  STS.U16 [R0+UR4+0x3a00], R19 ;  /* 0x003a001300007988 */ /* 0x0001e80008000404 */
[----:B------:R1:W-:Y:S04]  /*20df0*/  STL [R1+0x2514], R13 ;  /* 0x0025140d01007387 */ /* 0x0003e80000100800 */
[----:B--2---:R-:W-:Y:S04]  /*20e00*/  STL [R1+0x2518], R4 ;  /* 0x0025180401007387 */ /* 0x004fe80000100800 */
[----:B------:R-:W2:Y:S04]  /*20e10*/  LDL R3, [R1+0x1988] ;  /* 0x0019880001037983 */ /* 0x000ea80000100800 */
[----:B------:R-:W2:Y:S04]  /*20e20*/  LDL R2, [R1+0x19f4] ;  /* 0x0019f40001027983 */ /* 0x000ea80000100800 */
[----:B---3--:R-:W-:Y:S04]  /*20e30*/  STL [R1+0x251c], R5 ;  /* 0x00251c0501007387 */ /* 0x008fe80000100800 */
[----:B------:R-:W3:Y:S04]  /*20e40*/  LDL R15, [R1+0x9f0] ;  /* 0x0009f000010f7983 */ /* 0x000ee80000100800 */
[----:B------:R-:W3:Y:S04]  /*20e50*/  LDL R14, [R1+0x19fc] ;  /* 0x0019fc00010e7983 */ /* 0x000ee80000100800 */
[----:B----4-:R4:W-:Y:S04]  /*20e60*/  STL [R1+0x2520], R6 ;  /* 0x0025200601007387 */ /* 0x0109e80000100800 */
[----:B0-----:R-:W3:Y:S04]  /*20e70*/  LDL R19, [R1+0x9ec] ;  /* 0x0009ec0001137983 */ /* 0x001ee80000100800 */
[----:B------:R-:W3:Y:S04]  /*20e80*/  LDL R17, [R1+0x1a04] ;  /* 0x001a040001117983 */ /* 0x000ee80000100800 */
[----:B-1----:R-:W3:Y:S04]  /*20e90*/  LDL R13, [R1+0x19d0] ;  /* 0x0019d000010d7983 */ /* 0x002ee80000100800 */
[----:B----4-:R-:W4:Y:S04]  /*20ea0*/  LDL R6, [R1+0x1a0c] ;  /* 0x001a0c0001067983 */ /* 0x010f280000100800 */
[----:B------:R-:W-:Y:S04]  /*20eb0*/  STL [R1+0x2524], R7 ;  /* 0x0025240701007387 */ /* 0x000fe80000100800 */
[----:B------:R-:W4:Y:S04]  /*20ec0*/  LDL R5, [R1+0x19d8] ;  /* 0x0019d80001057983 */ /* 0x000f280000100800 */
[----:B------:R-:W4:Y:S01]  /*20ed0*/  LDL R4, [R1+0x1a28] ;  /* 0x001a280001047983 */ /* 0x000f220000100800 */
[----:B------:R-:W-:-:S02]  /*20ee0*/  PRMT R8, RZ, 0x7610, R8 ;  /* 0x00007610ff087816 */ /* 0x000fc40000000008 */
[----:B------:R-:W-:Y:S02]  /*20ef0*/  PRMT R9, RZ, 0x7610, R9 ;  /* 0x00007610ff097816 */ /* 0x000fe40000000009 */
[----:B------:R-:W-:Y:S01]  /*20f00*/  PRMT R12, RZ, 0x7610, R12 ;  /* 0x00007610ff0c7816 */ /* 0x000fe2000000000c */
[----:B--2---:R-:W-:Y:S02]  /*20f10*/  @!P0 IMAD.MOV.U32 R11, RZ, RZ, R3 ;  /* 0x000000ffff0b8224 */ /* 0x004fe400078e0003 */
[----:B------:R-:W-:Y:S01]  /*20f20*/  @!P0 IMAD.MOV.U32 R10, RZ, RZ, R2 ;  /* 0x000000ffff0a8224 */ /* 0x000fe200078e0002 */
[----:B------:R-:W2:Y:S04]  /*20f30*/  LDL R3, [R1+0x19e0] ;  /* 0x0019e00001037983 */ /* 0x000ea80000100800 */
[----:B---3--:R-:W3:Y:S04]  /*20f40*/  @!P0 LDG.E.U16 R9, desc[UR8][R14.64] ;  /* 0x000000080e098981 */ /* 0x008ee8000c1e1500 */
[----:B------:R0:W2:Y:S04]  /*20f50*/  @!P0 LDG.E.U16 R8, desc[UR8][R10.64] ;  /* 0x000000080a088981 */ /* 0x0000a8000c1e1500 */
[----:B------:R-:W3:Y:S01]  /*20f60*/  LDL R2, [R1+0x1a24] ;  /* 0x001a240001027983 */ /* 0x000ee20000100800 */
[----:B0-----:R-:W-:Y:S01]  /*20f70*/  PRMT R10, RZ, 0x7610, R10 ;  /* 0x00007610ff0a7816 */ /* 0x001fe2000000000a */
[----:B------:R-:W-:-:S02]  /*20f80*/  @!P0 IMAD.MOV.U32 R15, RZ, RZ, R19 ;  /* 0x000000ffff0f8224 */ /* 0x000fc400078e0013 */
[----:B------:R-:W-:Y:S01]  /*20f90*/  @!P0 IMAD.MOV.U32 R14, RZ, RZ, R17 ;  /* 0x000000ffff0e8224 */ /* 0x000fe200078e0011 */
[----:B------:R-:W-:-:S04]  /*20fa0*/  PRMT R11, RZ, 0x7610, R11 ;  /* 0x00007610ff0b7816 */ /* 0x000fc8000000000b */
[----:B------:R4:W3:Y:S02]  /*20fb0*/  @!P0 LDG.E.U16 R10, desc[UR8][R14.64] ;  /* 0x000000080e0a8981 */ /* 0x0008e4000c1e1500 */
[----:B----4-:R-:W-:Y:S02]  /*20fc0*/  @!P0 IMAD.MOV.U32 R14, RZ, RZ, R6 ;  /* 0x000000ffff0e8224 */ /* 0x010fe400078e0006 */
[----:B------:R-:W-:-:S05]  /*20fd0*/  @!P0 IMAD.MOV.U32 R15, RZ, RZ, R13 ;  /* 0x000000ffff0f8224 */ /* 0x000fca00078e000d */
[----:B------:R0:W4:Y:S02]  /*20fe0*/  @!P0 LDG.E.U16 R11, desc[UR8][R14.64] ;  /* 0x000000080e0b8981 */ /* 0x000124000c1e1500 */
[----:B0-----:R-:W-:Y:S02]  /*20ff0*/  @!P0 IMAD.MOV.U32 R14, RZ, RZ, R4 ;  /* 0x000000ffff0e8224 */ /* 0x001fe400078e0004 */
[----:B------:R-:W-:-:S05]  /*21000*/  @!P0 IMAD.MOV.U32 R15, RZ, RZ, R5 ;  /* 0x000000ffff0f8224 */ /* 0x000fca00078e0005 */
[----:B------:R0:W4:Y:S01]  /*21010*/  @!P0 LDG.E.U16 R12, desc[UR8][R14.64] ;  /* 0x000000080e0c8981 */ /* 0x000122000c1e1500 */
[----:B------:R-:W-:-:S03]  /*21020*/  PRMT R16, RZ, 0x7610, R16 ;  /* 0x00007610ff107816 */ /* 0x000fc60000000010 */
[----:B------:R-:W-:Y:S04]  /*21030*/  STS.U16 [R0+UR4+0x3a80], R21 ;  /* 0x003a801500007988 */ /* 0x000fe80008000404 */
[----:B------:R-:W-:Y:S04]  /*21040*/  STS.U16 [R0+UR4+0x3b00], R25 ;  /* 0x003b001900007988 */ /* 0x000fe80008000404 */
[----:B------:R-:W-:Y:S04]  /*21050*/  STS.U16 [R0+UR4+0x3b80], R29 ;  /* 0x003b801d00007988 */ /* 0x000fe80008000404 */
[----:B------:R-:W-:Y:S04]  /*21060*/  STS.U16 [R0+UR4+0x5800], R28 ;  /* 0x0058001c00007988 */ /* 0x000fe80008000404 */
[----:B--2---:R-:W-:Y:S04]  /*21070*/  STL [R1+0x2528], R8 ;  /* 0x0025280801007387 */ /* 0x004fe80000100800 */
[----:B---3--:R-:W-:Y:S01]  /*21080*/  STL [R1+0x252c], R9 ;  /* 0x00252c0901007387 */ /* 0x008fe20000100800 */
[----:B0-----:R-:W-:-:S02]  /*21090*/  @!P0 IMAD.MOV.U32 R14, RZ, RZ, R2 ;  /* 0x000000ffff0e8224 */ /* 0x001fc400078e0002 */
[----:B------:R-:W-:-:S05]  /*210a0*/  @!P0 IMAD.MOV.U32 R15, RZ, RZ, R3 ;  /* 0x000000ffff0f8224 */ /* 0x000fca00078e0003 */
[----:B------:R0:W2:Y:S04]  /*210b0*/  @!P0 LDG.E.U16 R16, desc[UR8][R14.64] ;  /* 0x000000080e108981 */ /* 0x0000a8000c1e1500 */
[----:B------:R-:W-:Y:S04]  /*210c0*/  STL [R1+0x2530], R10 ;  /* 0x0025300a01007387 */ /* 0x000fe80000100800 */
[----:B----4-:R1:W-:Y:S04]  /*210d0*/  STL [R1+0x2534], R11 ;  /* 0x0025340b01007387 */ /* 0x0103e80000100800 */
[----:B------:R3:W-:Y:S04]  /*210e0*/  STL [R1+0x2538], R12 ;  /* 0x0025380c01007387 */ /* 0x0007e80000100800 */
[----:B-1----:R-:W4:Y:S04]  /*210f0*/  LDL R11, [R1+0x1a1c] ;  /* 0x001a1c00010b7983 */ /* 0x002f280000100800 */
[----:B------:R-:W2:Y:S04]  /*21100*/  LDL R10, [R1+0x19f8] ;  /* 0x0019f800010a7983 */ /* 0x000ea80000100800 */
[----:B------:R-:W2:Y:S04]  /*21110*/  LDL R9, [R1+0x1a18] ;  /* 0x001a180001097983 */ /* 0x000ea80000100800 */
[----:B------:R-:W2:Y:S04]  /*21120*/  LDL R8, [R1+0x1a00] ;  /* 0x001a000001087983 */ /* 0x000ea80000100800 */
[----:B------:R-:W2:Y:S04]  /*21130*/  LDL R7, [R1+0x1a14] ;  /* 0x001a140001077983 */ /* 0x000ea80000100800 */
[----:B------:R-:W2:Y:S04]  /*21140*/  LDL R6, [R1+0x1a08] ;  /* 0x001a080001067983 */ /* 0x000ea80000100800 */
[----:B------:R-:W2:Y:S04]  /*21150*/  LDL R5, [R1+0x1a10] ;  /* 0x001a100001057983 */ /* 0x000ea80000100800 */
[----:B---3--:R-:W3:Y:S04]  /*21160*/  LDL R12, [R1+0x19f0] ;  /* 0x0019f000010c7983 */ /* 0x008ee80000100800 */
        /* <DEDUP_REMOVED lines=12> */
[----:B------:R-:W0:Y:S04]  /*21230*/  LDL R14, [R1+0x19e8] ;  /* 0x0019e800010e7983 */ /* 0x000e280000100800 */
[----:B------:R-:W0:Y:S01]  /*21240*/  LDL R15, [R1+0x1a20] ;  /* 0x001a2000010f7983 */ /* 0x000e220000100800 */
[----:B------:R-:W-:-:S02]  /*21250*/  PRMT R18, RZ, 0x7610, R18 ;  /* 0x00007610ff127816 */ /* 0x000fc40000000012 */
[----:B------:R-:W-:Y:S02]  /*21260*/  PRMT R20, RZ, 0x7610, R20 ;  /* 0x00007610ff147816 */ /* 0x000fe40000000014 */
[----:B------:R-:W-:Y:S02]  /*21270*/  PRMT R22, RZ, 0x7610, R22 ;  /* 0x00007610ff167816 */ /* 0x000fe40000000016 */
[----:B------:R-:W-:Y:S02]  /*21280*/  PRMT R23, RZ, 0x7610, R23 ;  /* 0x00007610ff177816 */ /* 0x000fe40000000017 */
[----:B------:R-:W-:Y:S02]  /*21290*/  PRMT R24, RZ, 0x7610, R24 ;  /* 0x00007610ff187816 */ /* 0x000fe40000000018 */
[----:B0-----:R-:W-:-:S04]  /*212a0*/  @!P0 LOP3.LUT R15, R15, R14, RZ, 0x3c, !PT ;  /* 0x0000000e0f0f8212 */ /* 0x001fc800078e3cff */
[----:B------:R-:W-:-:S04]  /*212b0*/  @!P0 LOP3.LUT R14, R15, R14, RZ, 0x3c, !PT ;  /* 0x0000000e0f0e8212 */ /* 0x000fc800078e3cff */
[----:B------:R-:W-:-:S05]  /*212c0*/  @!P0 LOP3.LUT R15, R15, R14, RZ, 0x3c, !PT ;  /* 0x0000000e0f0f8212 */ /* 0x000fca00078e3cff */
[----:B------:R4:W2:Y:S02]  /*212d0*/  @!P0 LDG.E.U16 R18, desc[UR8][R14.64] ;  /* 0x000000080e128981 */ /* 0x0008a4000c1e1500 */
[----:B----4-:R-:W-:Y:S02]  /*212e0*/  @!P0 IMAD.MOV.U32 R14, RZ, RZ, R11 ;  /* 0x000000ffff0e8224 */ /* 0x010fe400078e000b */
[----:B---3--:R-:W-:-:S05]  /*212f0*/  @!P0 IMAD.MOV.U32 R15, RZ, RZ, R12 ;  /* 0x000000ffff0f8224 */ /* 0x008fca00078e000c */
[----:B------:R2:W3:Y:S02]  /*21300*/  @!P0 LDG.E.U16 R20, desc[UR8][R14.64] ;  /* 0x000000080e148981 */ /* 0x0004e4000c1e1500 */
[----:B--2---:R-:W-:Y:S02]  /*21310*/  @!P0 IMAD.MOV.U32 R14, RZ, RZ, R9 ;  /* 0x000000ffff0e8224 */ /* 0x004fe400078e0009 */
[----:B------:R-:W-:-:S05]  /*21320*/  @!P0 IMAD.MOV.U32 R15, RZ, RZ, R10 ;  /* 0x000000ffff0f8224 */ /* 0x000fca00078e000a */
[----:B------:R0:W2:Y:S02]  /*21330*/  @!P0 LDG.E.U16 R22, desc[UR8][R14.64] ;  /* 0x000000080e168981 */ /* 0x0000a4000c1e1500 */
[----:B0-----:R-:W-:Y:S02]  /*21340*/  @!P0 IMAD.MOV.U32 R14, RZ, RZ, R7 ;  /* 0x000000ffff0e8224 */ /* 0x001fe400078e0007 */
[----:B------:R-:W-:-:S05]  /*21350*/  @!P0 IMAD.MOV.U32 R15, RZ, RZ, R8 ;  /* 0x000000ffff0f8224 */ /* 0x000fca00078e0008 */
[----:B------:R0:W4:Y:S02]  /*21360*/  @!P0 LDG.E.U16 R23, desc[UR8][R14.64] ;  /* 0x000000080e178981 */ /* 0x000124000c1e1500 */
[----:B0-----:R-:W-:Y:S02]  /*21370*/  @!P0 IMAD.MOV.U32 R14, RZ, RZ, R5 ;  /* 0x000000ffff0e8224 */ /* 0x001fe400078e0005 */
[----:B------:R-:W-:-:S05]  /*21380*/  @!P0 IMAD.MOV.U32 R15, RZ, RZ, R6 ;  /* 0x000000ffff0f8224 */ /* 0x000fca00078e0006 */
[----:B------:R-:W4:Y:S04]  /*21390*/  @!P0 LDG.E.U16 R24, desc[UR8][R14.64] ;  /* 0x000000080e188981 */ /* 0x000f28000c1e1500 */
[----:B------:R-:W-:Y:S04]  /*213a0*/  STS.U16 [R0+UR4+0x5880], R4 ;  /* 0x0058800400007988 */ /* 0x000fe80008000404 */
[----:B------:R-:W-:Y:S04]  /*213b0*/  STS.U16 [R0+UR4+0x5900], R13 ;  /* 0x0059000d00007988 */ /* 0x000fe80008000404 */
[----:B------:R-:W-:Y:S04]  /*213c0*/  STS.U16 [R0+UR4+0x5980], R27 ;  /* 0x0059801b00007988 */ /* 0x000fe80008000404 */
[----:B------:R-:W-:Y:S04]  /*213d0*/  STS.U16 [R0+UR4+0x5a00], R2 ;  /* 0x005a000200007988 */ /* 0x000fe80008000404 */
[----:B------:R-:W-:Y:S04]  /*213e0*/  STS.U16 [R0+UR4+0x5a80], R26 ;  /* 0x005a801a00007988 */ /* 0x000fe80008000404 */
[----:B------:R-:W-:Y:S04]  /*213f0*/  STS.U16 [R0+UR4+0x5b00], R17 ;  /* 0x005b001100007988 */ /* 0x000fe80008000404 */
[----:B------:R-:W-:Y:S04]  /*21400*/  STL [R1+0x253c], R16 ;  /* 0x00253c1001007387 */ /* 0x000fe80000100800 */
[----:B------:R-:W-:Y:S04]  /*21410*/  STS.U16 [R0+UR4+0x5b80], R19 ;  /* 0x005b801300007988 */ /* 0x000fe80008000404 */
[----:B------:R-:W-:Y:S04]  /*21420*/  STS.U16 [R0+UR4+0x7800], R21 ;  /* 0x0078001500007988 */ /* 0x000fe80008000404 */
[----:B------:R-:W-:Y:S04]  /*21430*/  STS.U16 [R0+UR4+0x7880], R25 ;  /* 0x0078801900007988 */ /* 0x000fe80008000404 */
[----:B------:R-:W-:Y:S04]  /*21440*/  STS.U16 [R0+UR4+0x7900], R29 ;  /* 0x0079001d00007988 */ /* 0x000fe80008000404 */
[----:B------:R-:W-:Y:S04]  /*21450*/  STS.U16 [R0+UR4+0x7980], R28 ;  /* 0x0079801c00007988 */ /* 0x000fe80008000404 */
[----:B------:R0:W-:Y:S04]  /*21460*/  STS.U16 [R0+UR4+0x7a00], R3 ;  /* 0x007a000300007988 */ /* 0x0001e80008000404 */
[----:B------:R-:W-:Y:S04]  /*21470*/  STL [R1+0x2540], R18 ;  /* 0x0025401201007387 */ /* 0x000fe80000100800 */
[----:B---3--:R-:W-:Y:S04]  /*21480*/  STL [R1+0x2544], R20 ;  /* 0x0025441401007387 */ /* 0x008fe80000100800 */
[----:B--2---:R-:W-:Y:S04]  /*21490*/  STL [R1+0x2548], R22 ;  /* 0x0025481601007387 */ /* 0x004fe80000100800 */
[----:B----4-:R-:W-:Y:S04]  /*214a0*/  STL [R1+0x254c], R23 ;  /* 0x00254c1701007387 */ /* 0x010fe80000100800 */
[----:B------:R-:W-:Y:S04]  /*214b0*/  STL [R1+0x2550], R24 ;  /* 0x0025501801007387 */ /* 0x000fe80000100800 */
[----:B0-----:R-:W2:Y:S04]  /*214c0*/  LDL.LU R3, [R1+0x580] ;  /* 0x0005800001037983 */ /* 0x001ea80000300800 */
[----:B--2---:R0:W-:Y:S04]  /*214d0*/  STL [R1+0x2574], R3 ;  /* 0x0025740301007387 */ /* 0x0041e80000100800 */
[----:B0-----:R-:W2:Y:S04]  /*214e0*/  LDL.LU R3, [R1+0x648] ;  /* 0x0006480001037983 */ /* 0x001ea80000300800 */
[----:B--2---:R0:W-:Y:S04]  /*214f0*/  STL [R1+0x2578], R3 ;  /* 0x0025780301007387 */ /* 0x0041e80000100800 */
[----:B0-----:R-:W2:Y:S04]  /*21500*/  LDL.LU R3, [R1+0x650] ;  /* 0x0006500001037983 */ /* 0x001ea80000300800 */
        /* <DEDUP_REMOVED lines=36> */
[----:B---3--:R-:W-:Y:S04]  /*21750*/  STS.U16 [R0+UR4+0x9880], R2 ;  /* 0x0098800200007988 */ /* 0x008fe80008000404 */
[----:B----4-:R1:W-:Y:S04]  /*21760*/  STS.U16 [R0+UR4+0x9900], R24 ;  /* 0x0099001800007988 */ /* 0x0103e80008000404 */
[----:B0-----:R-:W2:Y:S04]  /*21770*/  LDL.LU R3, [R1+0x2570] ;  /* 0x0025700001037983 */ /* 0x001ea80000300800 */
[----:B-1----:R-:W3:Y:S04]  /*21780*/  LDL.LU R24, [R1+0x958] ;  /* 0x0009580001187983 */ /* 0x002ee80000300800 */
[----:B---3--:R0:W-:Y:S04]  /*21790*/  STL [R1+0x2564], R24 ;  /* 0x0025641801007387 */ /* 0x0081e80000100800 */
[----:B0-----:R-:W3:Y:S04]  /*217a0*/  LDL.LU R24, [R1+0x28] ;  /* 0x0000280001187983 */ /* 0x001ee80000300800 */
[----:B---3--:R0:W-:Y:S04]  /*217b0*/  STL [R1+0x2568], R24 ;  /* 0x0025681801007387 */ /* 0x0081e80000100800 */
[----:B0-----:R-:W3:Y:S01]  /*217c0*/  LDL.LU R24, [R1+0x30] ;  /* 0x0000300001187983 */ /* 0x001ee20000300800 */
[----:B------:R-:W0:Y:S03]  /*217d0*/  S2R R2, SR_TID.X ;  /* 0x0000000000027919 */ /* 0x000e260000002100 */
        /* <DEDUP_REMOVED lines=14> */
[----:B-1----:R-:W3:Y:S04]  /*218c0*/  LDL.LU R24, [R1+0x38] ;  /* 0x0000380001187983 */ /* 0x002ee80000300800 */
        /* <DEDUP_REMOVED lines=14> */
[----:B------:R-:W4:Y:S04]  /*219b0*/  LDL.LU R7, [R1+0x830] ;  /* 0x0008300001077983 */ /* 0x000f280000300800 */
[----:B------:R2:W-:Y:S01]  /*219c0*/  STS.U16 [R0+UR4+0xd900], R4 ;  /* 0x00d9000400007988 */ /* 0x0005e20008000404 */
[----:B0-----:R-:W-:-:S03]  /*219d0*/  LOP3.LUT R2, R2, 0x3f, RZ, 0xc0, !PT ;  /* 0x0000003f02027812 */ /* 0x001fc600078ec0ff */
[----:B------:R0:W-:Y:S04]  /*219e0*/  STS.U16 [R0+UR4+0xd980], R13 ;  /* 0x00d9800d00007988 */ /* 0x0001e80008000404 */
[----:B------:R0:W-:Y:S04]  /*219f0*/  STS.U16 [R0+UR4+0xda00], R27 ;  /* 0x00da001b00007988 */ /* 0x0001e80008000404 */
[----:B-1----:R-:W4:Y:S04]  /*21a00*/  LDL.LU R6, [R1+0x828] ;  /* 0x0008280001067983 */ /* 0x002f280000300800 */
[----:B--2---:R-:W2:Y:S04]  /*21a10*/  LDL.LU R5, [R1+0x744] ;  /* 0x0007440001057983 */ /* 0x004ea80000300800 */
[----:B------:R1:W-:Y:S04]  /*21a20*/  STS.U16 [R0+UR4+0xda80], R26 ;  /* 0x00da801a00007988 */ /* 0x0003e80008000404 */
[----:B------:R-:W2:Y:S04]  /*21a30*/  LDL.LU R4, [R1+0x73c] ;  /* 0x00073c0001047983 */ /* 0x000ea80000300800 */
[----:B0-----:R-:W2:Y:S04]  /*21a40*/  LDL.LU R13, [R1+0x734] ;  /* 0x00073400010d7983 */ /* 0x001ea80000300800 */
[----:B------:R0:W-:Y:S04]  /*21a50*/  STS.U16 [R0+UR4+0xdb00], R17 ;  /* 0x00db001100007988 */ /* 0x0001e80008000404 */
[----:B------:R-:W2:Y:S04]  /*21a60*/  LDL.LU R27, [R1+0x72c] ;  /* 0x00072c00011b7983 */ /* 0x000ea80000300800 */
[----:B------:R0:W-:Y:S01]  /*21a70*/  STS.U16 [R0+UR4+0xdb80], R19 ;  /* 0x00db801300007988 */ /* 0x0001e20008000404 */
[----:B------:R-:W-:-:S03]  /*21a80*/  IMAD.SHL.U32 R2, R2, 0x2, RZ ;  /* 0x0000000202027824 */ /* 0x000fc600078e00ff */
[----:B------:R0:W-:Y:S04]  /*21a90*/  STS.U16 [R0+UR4+0xf800], R21 ;  /* 0x00f8001500007988 */ /* 0x0001e80008000404 */
[----:B-1----:R-:W2:Y:S04]  /*21aa0*/  LDL.LU R26, [R1+0x724] ;  /* 0x00072400011a7983 */ /* 0x002ea80000300800 */
[----:B------:R1:W-:Y:S04]  /*21ab0*/  STS.U16 [R0+UR4+0xf880], R25 ;  /* 0x00f8801900007988 */ /* 0x0003e80008000404 */
[----:B------:R1:W-:Y:S04]  /*21ac0*/  STS.U16 [R0+UR4+0xf900], R29 ;  /* 0x00f9001d00007988 */ /* 0x0003e80008000404 */
[----:B0-----:R-:W2:Y:S04]  /*21ad0*/  LDL.LU R17, [R1+0x71c] ;  /* 0x00071c0001117983 */ /* 0x001ea80000300800 */
[----:B------:R-:W2:Y:S04]  /*21ae0*/  LDL.LU R19, [R1+0x714] ;  /* 0x0007140001137983 */ /* 0x000ea80000300800 */
[----:B------:R0:W-:Y:S04]  /*21af0*/  STS.U16 [R0+UR4+0xf980], R28 ;  /* 0x00f9801c00007988 */ /* 0x0001e80008000404 */
[----:B------:R-:W2:Y:S04]  /*21b00*/  LDL.LU R21, [R1+0x70c] ;  /* 0x00070c0001157983 */ /* 0x000ea80000300800 */
[----:B-1----:R-:W2:Y:S04]  /*21b10*/  LDL.LU R25, [R1+0x640] ;  /* 0x0006400001197983 */ /* 0x002ea80000300800 */
[----:B------:R1:W-:Y:S04]  /*21b20*/  STS.U16 [R0+UR4+0xfa00], R3 ;  /* 0x00fa000300007988 */ /* 0x0003e80008000404 */
[----:B------:R-:W2:Y:S04]  /*21b30*/  LDL.LU R29, [R1+0x638] ;  /* 0x00063800011d7983 */ /* 0x000ea80000300800 */
[----:B0-----:R-:W2:Y:S01]  /*21b40*/  LDL.LU R28, [R1+0x630] ;  /* 0x00063000011c7983 */ /* 0x001ea20000300800 */
[----:B-1----:R-:W-:-:S03]  /*21b50*/  LOP3.LUT R3, R2, 0x70, RZ, 0x3c, !PT ;  /* 0x0000007002037812 */ /* 0x002fc600078e3cff */
[----:B------:R-:W4:Y:S04]  /*21b60*/  LDL.LU R2, [R1+0x960] ;  /* 0x0009600001027983 */ /* 0x000f280000300800 */
[----:B---3--:R0:W-:Y:S04]  /*21b70*/  STS.U16 [R0+UR4+0xfa80], R24 ;  /* 0x00fa801800007988 */ /* 0x0081e80008000404 */
[----:B0-----:R-:W3:Y:S04]  /*21b80*/  LDL.LU R24, [R1+0x256c] ;  /* 0x00256c0001187983 */ /* 0x001ee80000300800 */
[----:B---3--:R0:W-:Y:S04]  /*21b90*/  STS.U16 [R0+UR4+0xfb00], R24 ;  /* 0x00fb001800007988 */ /* 0x0081e80008000404 */
[----:B0-----:R-:W3:Y:S04]  /*21ba0*/  LDL.LU R24, [R1+0x2568] ;  /* 0x0025680001187983 */ /* 0x001ee80000300800 */
[----:B---3--:R0:W-:Y:S04]  /*21bb0*/  STS.U16 [R0+UR4+0xfb80], R24 ;  /* 0x00fb801800007988 */ /* 0x0081e80008000404 */
[----:B0-----:R-:W3:Y:S04]  /*21bc0*/  LDL.LU R24, [R1+0x2564] ;  /* 0x0025640001187983 */ /* 0x001ee80000300800 */
[----:B------:R0:W-:Y:S04]  /*21bd0*/  STL [R1+0x2554], R0 ;  /* 0x0025540001007387 */ /* 0x0001e80000100800 */
[----:B0-----:R-:W2:Y:S04]  /*21be0*/  LDL.LU R0, [R1+0x610] ;  /* 0x0006100001007983 */ /* 0x001ea80000300800 */
[----:B--2---:R0:W-:Y:S04]  /*21bf0*/  STL [R1+0x2558], R0 ;  /* 0x0025580001007387 */ /* 0x0041e80000100800 */
[----:B0-----:R-:W2:Y:S04]  /*21c00*/  LDL.LU R0, [R1+0x618] ;  /* 0x0006180001007983 */ /* 0x001ea80000300800 */
[----:B--2---:R0:W-:Y:S04]  /*21c10*/  STL [R1+0x255c], R0 ;  /* 0x00255c0001007387 */ /* 0x0041e80000100800 */
[----:B0-----:R-:W2:Y:S04]  /*21c20*/  LDL.LU R0, [R1+0x620] ;  /* 0x0006200001007983 */ /* 0x001ea80000300800 */
[----:B----4-:R-:W-:Y:S04]  /*21c30*/  STS.U16 [R3+UR4+0x1c00], R2 ;  /* 0x001c000203007988 */ /* 0x010fe80008000404 */
[----:B---3--:R-:W-:Y:S04]  /*21c40*/  STS.U16 [R3+UR4+0x1c80], R24 ;  /* 0x001c801803007988 */ /* 0x008fe80008000404 */
        /* <DEDUP_REMOVED lines=82> */
[----:B------:R-:W3:Y:S04]  /*22170*/  LDL.LU R9, [R1+0x252c] ;  /* 0x00252c0001097983 */ /* 0x000ee80000300800 */
[----:B------:R-:W3:Y:S04]  /*22180*/  LDL.LU R8, [R1+0x2528] ;  /* 0x0025280001087983 */ /* 0x000ee80000300800 */
[----:B------:R0:W-:Y:S04]  /*22190*/  STS.U16 [R3+UR4+0xbd00], R7 ;  /* 0x00bd000703007988 */ /* 0x0001e80008000404 */
[----:B------:R1:W-:Y:S04]  /*221a0*/  STS.U16 [R3+UR4+0xbd80], R6 ;  /* 0x00bd800603007988 */ /* 0x0003e80008000404 */
[----:B------:R1:W-:Y:S04]  /*221b0*/  STS.U16 [R3+UR4+0xbe00], R5 ;  /* 0x00be000503007988 */ /* 0x0003e80008000404 */
[----:B------:R1:W-:Y:S04]  /*221c0*/  STS.U16 [R3+UR4+0xbe80], R4 ;  /* 0x00be800403007988 */ /* 0x0003e80008000404 */
[----:B------:R1:W-:Y:S04]  /*221d0*/  STS.U16 [R3+UR4+0xbf00], R13 ;  /* 0x00bf000d03007988 */ /* 0x0003e80008000404 */
[----:B------:R1:W-:Y:S04]  /*221e0*/  STS.U16 [R3+UR4+0xbf80], R27 ;  /* 0x00bf801b03007988 */ /* 0x0003e80008000404 */
[----:B0-----:R-:W3:Y:S04]  /*221f0*/  LDL.LU R7, [R1+0x2524] ;  /* 0x0025240001077983 */ /* 0x001ee80000300800 */
[----:B-1----:R-:W3:Y:S04]  /*22200*/  LDL.LU R6, [R1+0x2520] ;  /* 0x0025200001067983 */ /* 0x002ee80000300800 */
[----:B------:R-:W3:Y:S04]  /*22210*/  LDL.LU R5, [R1+0x251c] ;  /* 0x00251c0001057983 */ /* 0x000ee80000300800 */
[----:B------:R-:W4:Y:S04]  /*22220*/  LDL.LU R4, [R1+0x2518] ;  /* 0x0025180001047983 */ /* 0x000f280000300800 */
[----:B------:R-:W2:Y:S04]  /*22230*/  LDL.LU R13, [R1+0x2514] ;  /* 0x00251400010d7983 */ /* 0x000ea80000300800 */
        /* <DEDUP_REMOVED lines=14> */
[----:B0-----:R-:W3:Y:S04]  /*22320*/  LDL.LU R28, [R1+0x24f4] ;  /* 0x0024f400011c7983 */ /* 0x001ee80000300800 */
[----:B------:R0:W-:Y:S04]  /*22330*/  STS.U16 [R3+UR4+0xdf80], R2 ;  /* 0x00df800203007988 */ /* 0x0001e80008000404 */
[----:B------:R-:W-:Y:S04]  /*22340*/  STS.U16 [R3+UR4+0xfc00], R14 ;  /* 0x00fc000e03007988 */ /* 0x000fe80008000404 */
[----:B------:R1:W-:Y:S01]  /*22350*/  STS.U16 [R3+UR4+0xfc80], R15 ;  /* 0x00fc800f03007988 */ /* 0x0003e20008000404 */
[----:B0-----:R-:W0:Y:S01]  /*22360*/  S2R R2, SR_TID.X ;  /* 0x0000000000027919 */ /* 0x001e220000002100 */
[----:B-1----:R-:W1:Y:S01]  /*22370*/  S2R R15, SR_TID.X ;  /* 0x00000000000f7919 */ /* 0x002e620000002100 */
[----:B0-----:R-:W-:-:S02]  /*22380*/  LOP3.LUT R2, R2, 0x3f, RZ, 0xc0, !PT ;  /* 0x0000003f02027812 */ /* 0x001fc400078ec0ff */
[----:B-1----:R-:W-:-:S03]  /*22390*/  LOP3.LUT R15, R15, 0x3f, RZ, 0xc0, !PT ;  /* 0x0000003f0f0f7812 */ /* 0x002fc600078ec0ff */
[----:B------:R-:W-:Y:S02]  /*223a0*/  IMAD.SHL.U32 R2, R2, 0x2, RZ ;  /* 0x0000000202027824 */ /* 0x000fe400078e00ff */
[C---:B------:R-:W-:Y:S02]  /*223b0*/  IMAD.SHL.U32 R14, R15.reuse, 0x2, RZ ;  /* 0x000000020f0e7824 */ /* 0x040fe400078e00ff */
[----:B------:R-:W-:-:S03]  /*223c0*/  IMAD.SHL.U32 R15, R15, 0x2, RZ ;  /* 0x000000020f0f7824 */ /* 0x000fc600078e00ff */
[----:B------:R-:W-:Y:S02]  /*223d0*/  LOP3.LUT R14, R14, 0x20, RZ, 0x3c, !PT ;  /* 0x000000200e0e7812 */ /* 0x000fe400078e3cff */
[----:B------:R-:W-:Y:S01]  /*223e0*/  LOP3.LUT R15, R15, 0x30, RZ, 0x3c, !PT ;  /* 0x000000300f0f7812 */ /* 0x000fe200078e3cff */
[----:B---3--:R0:W-:Y:S04]  /*223f0*/  STS.U16 [R3+UR4+0xfd00], R28 ;  /* 0x00fd001c03007988 */ /* 0x0081e80008000404 */
[----:B0-----:R-:W3:Y:S04]  /*22400*/  LDL.LU R28, [R1+0x24f0] ;  /* 0x0024f000011c7983 */ /* 0x001ee80000300800 */
[----:B--2---:R0:W-:Y:S04]  /*22410*/  STS.U16 [R3+UR4+0xfd80], R29 ;  /* 0x00fd801d03007988 */ /* 0x0041e80008000404 */
[----:B----4-:R-:W-:Y:S04]  /*22420*/  STS.U16 [R3+UR4+0xfe00], R25 ;  /* 0x00fe001903007988 */ /* 0x010fe80008000404 */
[----:B------:R-:W-:Y:S04]  /*22430*/  STS.U16 [R3+UR4+0xfe80], R21 ;  /* 0x00fe801503007988 */ /* 0x000fe80008000404 */
[----:B------:R-:W-:Y:S04]  /*22440*/  STS.U16 [R3+UR4+0xff00], R19 ;  /* 0x00ff001303007988 */ /* 0x000fe80008000404 */
[----:B------:R-:W-:Y:S04]  /*22450*/  STS.U16 [R3+UR4+0xff80], R17 ;  /* 0x00ff801103007988 */ /* 0x000fe80008000404 */
[----:B------:R-:W-:Y:S04]  /*22460*/  STS.U16 [R2+UR4+0x10000], R13 ;  /* 0x0100000d02007988 */ /* 0x000fe80008000404 */
[----:B------:R-:W-:Y:S01]  /*22470*/  STS.U16 [R2+UR4+0x10400], R11 ;  /* 0x0104000b02007988 */ /* 0x000fe20008000404 */
[----:B0-----:R-:W-:-:S05]  /*22480*/  LOP3.LUT R29, R2, 0x10, RZ, 0x3c, !PT ;  /* 0x00000010021d7812 */ /* 0x001fca00078e3cff */
        /* <DEDUP_REMOVED lines=11> */
[----:B------:R0:W-:Y:S02]  /*22540*/  STS.U16 [R0+UR4+0x10700], R23 ;  /* 0x0107001700007988 */ /* 0x0001e40008000404 */
[----:B0-----:R-:W0:Y:S02]  /*22550*/  S2R R0, SR_TID.X ;  /* 0x0000000000007919 */ /* 0x001e240000002100 */
[----:B------:R-:W-:Y:S04]  /*22560*/  STS.U16 [R3+UR4+0x10380], R10 ;  /* 0x0103800a03007988 */ /* 0x000fe80008000404 */
[----:B------:R0:W-:Y:S01]  /*22570*/  STS.U16 [R3+UR4+0x10780], R24 ;  /* 0x0107801803007988 */ /* 0x0001e20008000404 */
[----:B------:R-:W-:Y:S01]  /*22580*/  BAR.SYNC.DEFER_BLOCKING 0x0 ;  /* 0x0000000000007b1d */ /* 0x000fe20000010000 */
[C---:B0-----:R-:W-:Y:S01]  /*22590*/  IMAD.SHL.U32 R3, R0.reuse, 0x2, RZ ;  /* 0x0000000200037824 */ /* 0x041fe200078e00ff */
[----:B------:R-:W-:-:S05]  /*225a0*/  LOP3.LUT R0, R0, 0x7, RZ, 0xc0, !PT ;  /* 0x0000000700007812 */ /* 0x000fca00078ec0ff */
[----:B------:R-:W-:-:S05]  /*225b0*/  IMAD R0, R0, 0x90, RZ ;  /* 0x0000009000007824 */ /* 0x000fca00078e02ff */
[----:B------:R-:W-:-:S05]  /*225c0*/  LOP3.LUT R0, R0, 0x30, R3, 0x78, !PT ;  /* 0x0000003000007812 */ /* 0x000fca00078e7803 */
[----:B------:R-:W-:Y:S04]  /*225d0*/  LDSM.16.M88.4 R4, [R0+UR4+0x10000] ;  /* 0x010000040004783b */ /* 0x000fe80008000200 */
[----:B------:R-:W-:Y:S04]  /*225e0*/  LDSM.16.M88.4 R8, [R0+UR4+0x10400] ;  /* 0x010400040008783b */ /* 0x000fe80008000200 */
[----:B---3--:R-:W0:Y:S04]  /*225f0*/  LDSM.16.MT88.4 R20, [R28+UR4] ;  /* 0x000000041c14783b */ /* 0x008e280008004200 */
[----:B------:R-:W1:Y:S04]  /*22600*/  LDSM.16.MT88.4 R12, [R28+UR4+0x100] ;  /* 0x000100041c0c783b */ /* 0x000e680008004200 */
[----:B------:R-:W2:Y:S04]  /*22610*/  LDSM.16.MT88.4 R24, [R28+UR4+0x180] ;  /* 0x000180041c18783b */ /* 0x000ea80008004200 */
[----:B------:R-:W-:Y:S04]  /*22620*/  LDSM.16.MT88.4 R16, [R28+UR4+0x80] ;  /* 0x000080041c10783b */ /* 0x000fe80008004200 */
[----:B0-----:R-:W-:Y:S04]  /*22630*/  STL.64 [R1+0x24e8], R22 ;  /* 0x0024e81601007387 */ /* 0x001fe80000100a00 */
[----:B------:R-:W-:Y:S04]  /*22640*/  STL.64 [R1+0x24e0], R20 ;  /* 0x0024e01401007387 */ /* 0x000fe80000100a00 */
[----:B------:R0:W-:Y:S01]  /*22650*/  STL [R1+0x2374], R6 ;  /* 0x0023740601007387 */ /* 0x0001e20000100800 */
[----:B-1----:R-:W-:-:S02]  /*22660*/  IMAD.MOV.U32 R3, RZ, RZ, R13 ;  /* 0x000000ffff037224 */ /* 0x002fc400078e000d */
[----:B------:R-:W-:Y:S02]  /*22670*/  IMAD.MOV.U32 R2, RZ, RZ, R14 ;  /* 0x000000ffff027224 */ /* 0x000fe400078e000e */
[----:B------:R-:W-:Y:S01]  /*22680*/  IMAD.MOV.U32 R0, RZ, RZ, R15 ;  /* 0x000000ffff007224 */ /* 0x000fe200078e000f */
[----:B------:R-:W-:Y:S01]  /*22690*/  LDSM.16.MT88.4 R20, [R28+UR4+0x300] ;  /* 0x000300041c14783b */ /* 0x000fe20008004200 */
[----:B0-----:R-:W-:-:S03]  /*226a0*/  IMAD.MOV.U32 R6, RZ, RZ, R12 ;  /* 0x000000ffff067224 */ /* 0x001fc600078e000c */
[----:B------:R-:W0:Y:S04]  /*226b0*/  LDSM.16.MT88.4 R12, [R28+UR4+0x200] ;  /* 0x000200041c0c783b */ /* 0x000e280008004200 */
[----:B------:R-:W-:Y:S04]  /*226c0*/  STL [R1+0x2370], R7 ;  /* 0x0023700701007387 */ /* 0x000fe80000100800 */
[----:B------:R-:W-:Y:S04]  /*226d0*/  STL [R1+0x238c], R10 ;  /* 0x00238c0a01007387 */ /* 0x000fe80000100800 */
[----:B------:R-:W-:Y:S04]  /*226e0*/  STL [R1+0x2388], R11 ;  /* 0x0023880b01007387 */ /* 0x000fe80000100800 */
[----:B------:R-:W-:Y:S04]  /*226f0*/  STL.64 [R1+0x24d8], R8 ;  /* 0x0024d80801007387 */ /* 0x000fe80000100a00 */
[----:B--2---:R1:W-:Y:S04]  /*22700*/  STL.64 [R1+0x24b0], R26 ;  /* 0x0024b01a01007387 */ /* 0x0043e80000100a00 */
[----:B------:R2:W-:Y:S04]  /*22710*/  STL.64 [R1+0x24a8], R24 ;  /* 0x0024a81801007387 */ /* 0x0005e80000100a00 */
[----:B------:R-:W3:Y:S01]  /*22720*/  LDSM.16.MT88.4 R8, [R28+UR4+0x280] ;  /* 0x000280041c08783b */ /* 0x000ee20008004200 */
[----:B-1----:R-:W-:-:S02]  /*22730*/  IMAD.MOV.U32 R26, RZ, RZ, R2 ;  /* 0x000000ffff1a7224 */ /* 0x002fc400078e0002 */
[----:B------:R-:W-:Y:S02]  /*22740*/  IMAD.MOV.U32 R27, RZ, RZ, R0 ;  /* 0x000000ffff1b7224 */ /* 0x000fe400078e0000 */
[----:B--2---:R-:W-:Y:S02]  /*22750*/  IMAD.MOV.U32 R24, RZ, RZ, R6 ;  /* 0x000000ffff187224 */ /* 0x004fe400078e0006 */
[----:B------:R-:W-:Y:S01]  /*22760*/  IMAD.MOV.U32 R25, RZ, RZ, R3 ;  /* 0x000000ffff197224 */ /* 0x000fe200078e0003 */
[----:B------:R-:W-:Y:S04]  /*22770*/  STL.64 [R1+0x24c0], R26 ;  /* 0x0024c01a01007387 */ /* 0x000fe80000100a00 */
[----:B------:R-:W-:Y:S04]  /*22780*/  STL.64 [R1+0x24b8], R24 ;  /* 0x0024b81801007387 */ /* 0x000fe80000100a00 */
[----:B0-----:R-:W-:Y:S04]  /*22790*/  STL.64 [R1+0x2498], R14 ;  /* 0x0024980e01007387 */ /* 0x001fe80000100a00 */
[----:B------:R-:W-:Y:S04]  /*227a0*/  STL.64 [R1+0x2490], R12 ;  /* 0x0024900c01007387 */ /* 0x000fe80000100a00 */
[----:B------:R-:W0:Y:S04]  /*227b0*/  LDSM.16.MT88.4 R12, [R28+UR4+0x380] ;  /* 0x000380041c0c783b */ /* 0x000e280008004200 */
[----:B---3--:R1:W-:Y:S04]  /*227c0*/  STL.64 [R1+0x40], R8 ;  /* 0x0000400801007387 */ /* 0x0083e80000100a00 */
[----:B------:R2:W-:Y:S04]  /*227d0*/  STL.64 [R1+0x48], R10 ;  /* 0x0000480a01007387 */ /* 0x0005e80000100a00 */
[----:B-1----:R-:W3:Y:S04]  /*227e0*/  LDL.LU.64 R8, [R1+0x3e0] ;  /* 0x0003e00001087983 */ /* 0x002ee80000300a00 */
[----:B------:R-:W-:Y:S04]  /*227f0*/  STL.64 [R1+0x30], R20 ;  /* 0x0000301401007387 */ /* 0x000fe80000100a00 */
[----:B------:R-:W-:Y:S04]  /*22800*/  STL.64 [R1+0x38], R22 ;  /* 0x0000381601007387 */ /* 0x000fe80000100a00 */
[----:B--2---:R-:W3:Y:S04]  /*22810*/  LDL.LU.64 R10, [R1+0x3e8] ;  /* 0x0003e800010a7983 */ /* 0x004ee80000300a00 */
[----:B0-----:R0:W-:Y:S04]  /*22820*/  STL.64 [R1+0x20], R12 ;  /* 0x0000200c01007387 */ /* 0x0011e80000100a00 */
[----:B------:R1:W-:Y:S04]  /*22830*/  STL.64 [R1+0x28], R14 ;  /* 0x0000280e01007387 */ /* 0x0003e80000100a00 */
[----:B0-----:R-:W2:Y:S04]  /*22840*/  LDL.LU.64 R12, [R1+0x310] ;  /* 0x00031000010c7983 */ /* 0x001ea80000300a00 */
[----:B-1----:R-:W2:Y:S04]  /*22850*/  LDL.LU.64 R14, [R1+0x318] ;  /* 0x00031800010e7983 */ /* 0x002ea80000300a00 */
[----:B------:R-:W4:Y:S04]  /*22860*/  LDL.LU.64 R24, [R1+0x2d0] ;  /* 0x0002d00001187983 */ /* 0x000f280000300a00 */
[----:B------:R-:W3:Y:S01]  /*22870*/  LDL.LU.64 R26, [R1+0x2d8] ;  /* 0x0002d800011a7983 */ /* 0x000ee20000300a00 */
[----:B------:R-:W-:-:S05]  /*22880*/  LOP3.LUT R0, R28, 0x40, RZ, 0x3c, !PT ;  /* 0x000000401c007812 */ /* 0x000fca00078e3cff */
[----:B------:R-:W0:Y:S02]  /*22890*/  LDSM.16.MT88.4 R20, [R0+UR4] ;  /* 0x000000040014783b */ /* 0x000e240008004200 */
[----:B0-----:R-:W-:Y:S02]  /*228a0*/  IMAD.MOV.U32 R7, RZ, RZ, R20 ;  /* 0x000000ffff077224 */ /* 0x001fe400078e0014 */
[----:B------:R-:W-:Y:S02]  /*228b0*/  IMAD.MOV.U32 R6, RZ, RZ, R21 ;  /* 0x000000ffff067224 */ /* 0x000fe400078e0015 */
[----:B------:R-:W-:Y:S02]  /*228c0*/  IMAD.MOV.U32 R3, RZ, RZ, R22 ;  /* 0x000000ffff037224 */ /* 0x000fe400078e0016 */
[----:B------:R-:W-:Y:S02]  /*228d0*/  IMAD.MOV.U32 R2, RZ, RZ, R23 ;  /* 0x000000ffff027224 */ /* 0x000fe400078e0017 */
[----:B------:R-:W0:Y:S02]  /*228e0*/  LDSM.16.MT88.4 R20, [R0+UR4+0x80] ;  /* 0x000080040014783b */ /* 0x000e240008004200 */
[----:B0-----:R-:W-:-:S02]  /*228f0*/  IMAD.MOV.U32 R29, RZ, RZ, R23 ;  /* 0x000000ffff1d7224 */ /* 0x001fc400078e0017 */
[----:B---3--:R-:W-:Y:S04]  /*22900*/  STL.64 [R1+0x24d0], R26 ;  /* 0x0024d01a01007387 */ /* 0x008fe80000100a00 */
[----:B----4-:R0:W-:Y:S04]  /*22910*/  STL.64 [R1+0x24c8], R24 ;  /* 0x0024c81801007387 */ /* 0x0101e80000100a00 */
[----:B0-----:R-:W3:Y:S04]  /*22920*/  LDL.LU.64 R24, [R1+0x3d0] ;  /* 0x0003d00001187983 */ /* 0x001ee80000300a00 */
[----:B------:R-:W3:Y:S04]  /*22930*/  LDL.LU.64 R26, [R1+0x3d8] ;  /* 0x0003d800011a7983 */ /* 0x000ee80000300a00 */
[----:B------:R0:W-:Y:S04]  /*22940*/  STL [R1+0x2478], R28 ;  /* 0x0024781c01007387 */ /* 0x0001e80000100800 */
[----:B------:R1:W-:Y:S01]  /*22950*/  STL.64 [R1+0x60], R20 ;  /* 0x0000601401007387 */ /* 0x0003e20000100a00 */
[----:B0-----:R-:W-:-:S03]  /*22960*/  IMAD.MOV.U32 R28, RZ, RZ, R22 ;  /* 0x000000ffff1c7224 */ /* 0x001fc600078e0016 */
[----:B------:R-:W4:Y:S04]  /*22970*/  LDL.LU.64 R22, [R1+0x24e8] ;  /* 0x0024e80001167983 */ /* 0x000f280000300a00 */
[----:B-1----:R-:W4:Y:S02]  /*22980*/  LDL.LU.64 R20, [R1+0x24e0] ;  /* 0x0024e00001147983 */ /* 0x002f240000300a00 */
[----:B----4-:R-:W-:-:S15]  /*22990*/  HMMA.16816.F32.BF16 R8, R20, R4, R8 ;  /* 0x000000041408723c */ /* 0x010fde0000041808 */
[----:B------:R-:W-:-:S08]  /*229a0*/  NOP ;  /* 0x0000000000007918 */ /* 0x000fd00000000000 */
[----:B------:R0:W-:Y:S04]  /*229b0*/  STL.64 [R1+0x170], R8 ;  /* 0x0001700801007387 */ /* 0x0001e80000100a00 */
[----:B------:R1:W-:Y:S04]  /*229c0*/  STL.64 [R1+0x178], R10 ;  /* 0x0001780a01007387 */ /* 0x0003e80000100a00 */
[----:B0-----:R-:W2:Y:S01]  /*229d0*/  LDL.LU.64 R8, [R1+0x24d8] ;  /* 0x0024d80001087983 */ /* 0x001ea20000300a00 */
[----:B---3--:R-:W-:Y:S06]  /*229e0*/  HMMA.16816.F32.BF16 R24, R16, R4, R24 ;  /* 0x000000041018723c */ /* 0x008fec0000041818 */
[----:B--2---:R-:W-:-:S15]  /*229f0*/  HMMA.16816.F32.BF16 R12, R20, R8, R12 ;  /* 0x00000008140c723c */ /* 0x004fde000004180c */
[----:B------:R-:W-:-:S08]  /*22a00*/  NOP ;  /* 0x0000000000007918 */ /* 0x000fd00000000000 */
[----:B------:R0:W-:Y:S01]  /*22a10*/  STL.64 [R1+0x130], R12 ;  /* 0x0001300c01007387 */ /* 0x0001e20000100a00 */
[----:B-1----:R-:W-:Y:S02]  /*22a20*/  IMAD.MOV.U32 R11, RZ, RZ, R15 ;  /* 0x000000ffff0b7224 */ /* 0x002fe400078e000f */
[----:B------:R-:W-:Y:S01]  /*22a30*/  IMAD.MOV.U32 R10, RZ, RZ, R14 ;  /* 0x000000ffff0a7224 */ /* 0x000fe200078e000e */
[----:B------:R-:W2:Y:S04]  /*22a40*/  LDL.LU.64 R20, [R1+0x3b0] ;  /* 0x0003b00001147983 */ /* 0x000ea80000300a00 */
[----:B------:R-:W2:Y:S04]  /*22a50*/  LDL.LU.64 R22, [R1+0x3b8] ;  /* 0x0003b80001167983 */ /* 0x000ea80000300a00 */
[----:B0-----:R-:W3:Y:S04]  /*22a60*/  LDL.LU.64 R12, [R1+0x2a0] ;  /* 0x0002a000010c7983 */ /* 0x001ee80000300a00 */
[----:B------:R-:W3:Y:S04]  /*22a70*/  LDL.LU.64 R14, [R1+0x2a8] ;  /* 0x0002a800010e7983 */ /* 0x000ee80000300a00 */
[----:B------:R-:W-:Y:S04]  /*22a80*/  STL [R1+0x2394], R11 ;  /* 0x0023940b01007387 */ /* 0x000fe80000100800 */
[----:B------:R-:W-:Y:S04]  /*22a90*/  STL [R1+0x2390], R10 ;  /* 0x0023900a01007387 */ /* 0x000fe80000100800 */
[----:B------:R-:W-:Y:S04]  /*22aa0*/  STL.64 [R1+0x120], R24 ;  /* 0x0001201801007387 */ /* 0x000fe80000100a00 */
[----:B------:R0:W-:Y:S04]  /*22ab0*/  STL.64 [R1+0x128], R26 ;  /* 0x0001281a01007387 */ /* 0x0001e80000100a00 */
[----:B0-----:R-:W4:Y:S04]  /*22ac0*/  LDL.LU.64 R26, [R1+0x24d0] ;  /* 0x0024d000011a7983 */ /* 0x001f280000300a00 */
[----:B------:R-:W4:Y:S02]  /*22ad0*/  LDL.LU.64 R24, [R1+0x24c8] ;  /* 0x0024c80001187983 */ /* 0x000f240000300a00 */
[----:B----4-:R-:W-:Y:S02]  /*22ae0*/  HMMA.16816.F32.BF16 R16, R16, R8, R24 ;  /* 0x000000081010723c */ /* 0x010fe40000041818 */
[----:B------:R-:W2:Y:S04]  /*22af0*/  LDL.LU.64 R26, [R1+0x24c0] ;  /* 0x0024c000011a7983 */ /* 0x000ea80000300a00 */
[----:B------:R-:W2:-:S15]  /*22b00*/  LDL.LU.64 R24, [R1+0x24b8] ;  /* 0x0024b80001187983 */ /* 0x000e9e0000300a00 */
[----:B------:R-:W-:-:S02]  /*22b10*/  NOP ;  /* 0x0000000000007918 */ /* 0x000fc40000000000 */
[----:B------:R-:W-:Y:S04]  /*22b20*/  STL.64 [R1+0x160], R16 ;  /* 0x0001601001007387 */ /* 0x000fe80000100a00 */
[----:B------:R-:W-:Y:S04]  /*22b30*/  STL.64 [R1+0x168], R18 ;  /* 0x0001681201007387 */ /* 0x000fe80000100a00 */
[----:B------:R-:W0:Y:S04]  /*22b40*/  LDSM.16.MT88.4 R16, [R0+UR4+0x100] ;  /* 0x000100040010783b */ /* 0x000e280008004200 */
[----:B0-----:R-:W-:Y:S01]  /*22b50*/  STL.64 [R1+0x2400], R18 ;  /* 0x0024001201007387 */ /* 0x001fe20000100a00 */
[----:B--2---:R-:W-:-:S15]  /*22b60*/  HMMA.16816.F32.BF16 R20, R24, R4, R20 ;  /* 0x000000041814723c */ /* 0x004fde0000041814 */
[----:B------:R-:W-:-:S08]  /*22b70*/  NOP ;  /* 0x0000000000007918 */ /* 0x000fd00000000000 */
[----:B------:R-:W-:Y:S04]  /*22b80*/  STL.64 [R1+0x180], R20 ;  /* 0x0001801401007387 */ /* 0x000fe80000100a00 */
[----:B------:R-:W-:Y:S04]  /*22b90*/  STL.64 [R1+0x188], R22 ;  /* 0x0001881601007387 */ /* 0x000fe80000100a00 */
[----:B------:R0:W-:Y:S04]  /*22ba0*/  STL.64 [R1+0x23f8], R16 ;  /* 0x0023f81001007387 */ /* 0x0001e80000100a00 */
[----:B------:R-:W1:Y:S04]  /*22bb0*/  LDSM.16.MT88.4 R20, [R0+UR4+0x180] ;  /* 0x000180040014783b */ /* 0x000e680008004200 */
[----:B0-----:R-:W2:Y:S04]  /*22bc0*/  LDL.LU R16, [R1+0x40] ;  /* 0x0000400001107983 */ /* 0x001ea80000300800 */
[----:B------:R-:W2:Y:S04]  /*22bd0*/  LDL.LU R17, [R1+0x44] ;  /* 0x0000440001117983 */ /* 0x000ea80000300800 */
[----:B------:R-:W4:Y:S04]  /*22be0*/  LDL.LU R18, [R1+0x48] ;  /* 0x0000480001127983 */ /* 0x000f280000300800 */
[----:B------:R-:W4:Y:S01]  /*22bf0*/  LDL.LU R19, [R1+0x4c] ;  /* 0x00004c0001137983 */ /* 0x000f220000300800 */
[----:B---3--:R-:W-:Y:S03]  /*22c00*/  HMMA.16816.F32.BF16 R12, R24, R8, R12 ;  /* 0x00000008180c723c */ /* 0x008fe6000004180c */
[----:B------:R-:W0:Y:S04]  /*22c10*/  LDSM.16.MT88.4 R24, [R0+UR4+0x200] ;  /* 0x000200040018783b */ /* 0x000e280008004200 */
[----:B----4-:R-:W-:Y:S04]  /*22c20*/  STL.64 [R1+0x2488], R18 ;  /* 0x0024881201007387 */ /* 0x010fe80000100a00 */
[----:B--2---:R-:W-:Y:S04]  /*22c30*/  STL.64 [R1+0x2480], R16 ;  /* 0x0024801001007387 */ /* 0x004fe80000100a00 */
[----:B-1----:R-:W-:Y:S04]  /*22c40*/  STL.64 [R1+0x23e0], R22 ;  /* 0x0023e01601007387 */ /* 0x002fe80000100a00 */
[----:B------:R-:W-:Y:S04]  /*22c50*/  STL.64 [R1+0x23d8], R20 ;  /* 0x0023d81401007387 */ /* 0x000fe80000100a00 */
[----:B------:R1:W-:Y:S04]  /*22c60*/  STL.64 [R1+0x24a0], R8 ;  /* 0x0024a00801007387 */ /* 0x0003e80000100a00 */
[----:B-1----:R-:W2:Y:S04]  /*22c70*/  LDL.LU.64 R8, [R1+0x3c0] ;  /* 0x0003c00001087983 */ /* 0x002ea80000300a00 */
[----:B------:R1:W-:Y:S04]  /*22c80*/  STL.64 [R1+0x150], R12 ;  /* 0x0001500c01007387 */ /* 0x0003e80000100a00 */
[----:B------:R3:W-:Y:S04]  /*22c90*/  STL.64 [R1+0x158], R14 ;  /* 0x0001580e01007387 */ /* 0x0007e80000100a00 */
[----:B------:R-:W2:Y:S01]  /*22ca0*/  LDL.LU.64 R10, [R1+0x3c8] ;  /* 0x0003c800010a7983 */ /* 0x000ea20000300a00 */
[----:B------:R-:W-:-:S02]  /*22cb0*/  IMAD.MOV.U32 R22, RZ, RZ, R3 ;  /* 0x000000ffff167224 */ /* 0x000fc400078e0003 */
[----:B------:R-:W-:Y:S02]  /*22cc0*/  IMAD.MOV.U32 R23, RZ, RZ, R2 ;  /* 0x000000ffff177224 */ /* 0x000fe400078e0002 */
[----:B------:R-:W-:Y:S02]  /*22cd0*/  IMAD.MOV.U32 R20, RZ, RZ, R7 ;  /* 0x000000ffff147224 */ /* 0x000fe400078e0007 */
[----:B------:R-:W-:Y:S01]  /*22ce0*/  IMAD.MOV.U32 R21, RZ, RZ, R6 ;  /* 0x000000ffff157224 */ /* 0x000fe200078e0006 */
[----:B-1----:R-:W4:Y:S04]  /*22cf0*/  LDL.LU.64 R12, [R1+0x290] ;  /* 0x00029000010c7983 */ /* 0x002f280000300a00 */
[----:B---3--:R-:W4:Y:S04]  /*22d00*/  LDL.LU.64 R14, [R1+0x298] ;  /* 0x00029800010e7983 */ /* 0x008f280000300a00 */
[----:B------:R-:W3:Y:S04]  /*22d10*/  LDL.LU.64 R16, [R1+0x3a0] ;  /* 0x0003a00001107983 */ /* 0x000ee80000300a00 */
[----:B------:R-:W3:Y:S04]  /*22d20*/  LDL.LU.64 R18, [R1+0x3a8] ;  /* 0x0003a80001127983 */ /* 0x000ee80000300a00 */
[----:B------:R-:W-:Y:S04]  /*22d30*/  STL.64 [R1+0x2430], R22 ;  /* 0x0024301601007387 */ /* 0x000fe80000100a00 */
[----:B------:R1:W-:Y:S01]  /*22d40*/  STL.64 [R1+0x2428], R20 ;  /* 0x0024281401007387 */ /* 0x0003e20000100a00 */
[----:B0-----:R-:W-:-:S02]  /*22d50*/  IMAD.MOV.U32 R3, RZ, RZ, R26 ;  /* 0x000000ffff037224 */ /* 0x001fc400078e001a */
[----:B------:R-:W-:Y:S02]  /*22d60*/  IMAD.MOV.U32 R2, RZ, RZ, R27 ;  /* 0x000000ffff027224 */ /* 0x000fe400078e001b */
[----:B------:R-:W-:Y:S02]  /*22d70*/  IMAD.MOV.U32 R7, RZ, RZ, R24 ;  /* 0x000000ffff077224 */ /* 0x000fe400078e0018 */
[----:B------:R-:W-:Y:S01]  /*22d80*/  IMAD.MOV.U32 R6, RZ, RZ, R25 ;  /* 0x000000ffff067224 */ /* 0x000fe200078e0019 */
[----:B-1----:R-:W3:Y:S04]  /*22d90*/  LDL.LU.64 R20, [R1+0x330] ;  /* 0x0003300001147983 */ /* 0x002ee80000300a00 */
[----:B------:R-:W3:Y:S04]  /*22da0*/  LDL.LU.64 R22, [R1+0x338] ;  /* 0x0003380001167983 */ /* 0x000ee80000300a00 */
[----:B------:R-:W2:Y:S04]  /*22db0*/  LDL.LU.64 R26, [R1+0x24b0] ;  /* 0x0024b000011a7983 */ /* 0x000ea80000300a00 */
[----:B------:R-:W2:Y:S02]  /*22dc0*/  LDL.LU.64 R24, [R1+0x24a8] ;  /* 0x0024a80001187983 */ /* 0x000ea40000300a00 */
[----:B--2---:R-:W-:-:S15]  /*22dd0*/  HMMA.16816.F32.BF16 R8, R24, R4, R8 ;  /* 0x000000041808723c */ /* 0x004fde0000041808 */
[----:B------:R-:W-:-:S08]  /*22de0*/  NOP ;  /* 0x0000000000007918 */ /* 0x000fd00000000000 */
[----:B------:R0:W-:Y:S04]  /*22df0*/  STL.64 [R1+0x140], R8 ;  /* 0x0001400801007387 */ /* 0x0001e80000100a00 */
[----:B------:R-:W-:Y:S04]  /*22e00*/  STL.64 [R1+0x148], R10 ;  /* 0x0001480a01007387 */ /* 0x000fe80000100a00 */
[----:B0-----:R-:W4:Y:S02]  /*22e10*/  LDL.LU.64 R8, [R1+0x24a0] ;  /* 0x0024a00001087983 */ /* 0x001f240000300a00 */
[----:B----4-:R-:W-:Y:S02]  /*22e20*/  HMMA.16816.F32.BF16 R24, R24, R8, R12 ;  /* 0x000000081818723c */ /* 0x010fe4000004180c */
[----:B------:R-:W3:Y:S04]  /*22e30*/  LDL.LU.64 R14, [R1+0x2498] ;  /* 0x00249800010e7983 */ /* 0x000ee80000300a00 */
[----:B------:R-:W3:-:S15]  /*22e40*/  LDL.LU.64 R12, [R1+0x2490] ;  /* 0x00249000010c7983 */ /* 0x000ede0000300a00 */
[----:B------:R-:W-:-:S02]  /*22e50*/  NOP ;  /* 0x0000000000007918 */ /* 0x000fc40000000000 */
[----:B------:R0:W-:Y:S04]  /*22e60*/  STL.64 [R1+0x110], R24 ;  /* 0x0001101801007387 */ /* 0x0001e80000100a00 */
[----:B------:R1:W-:Y:S04]  /*22e70*/  STL.64 [R1+0x118], R26 ;  /* 0x0001181a01007387 */ /* 0x0003e80000100a00 */
[----:B0-----:R-:W2:Y:S04]  /*22e80*/  LDL.LU.64 R24, [R1+0x270] ;  /* 0x0002700001187983 */ /* 0x001ea80000300a00 */
[----:B-1----:R-:W2:Y:S01]  /*22e90*/  LDL.LU.64 R26, [R1+0x278] ;  /* 0x00027800011a7983 */ /* 0x002ea20000300a00 */
[----:B---3--:R-:W-:-:S15]  /*22ea0*/  HMMA.16816.F32.BF16 R16, R12, R4, R16 ;  /* 0x000000040c10723c */ /* 0x008fde0000041810 */
[----:B------:R-:W-:-:S08]  /*22eb0*/  NOP ;  /* 0x0000000000007918 */ /* 0x000fd00000000000 */
[----:B------:R-:W-:Y:S04]  /*22ec0*/  STL.64 [R1+0x100], R16 ;  /* 0x0001001001007387 */ /* 0x000fe80000100a00 */
[----:B------:R0:W-:Y:S04]  /*22ed0*/  STL.64 [R1+0x108], R18 ;  /* 0x0001081201007387 */ /* 0x0001e80000100a00 */
[----:B0-----:R-:W3:Y:S04]  /*22ee0*/  LDL.LU.64 R18, [R1+0x2488] ;  /* 0x0024880001127983 */ /* 0x001ee80000300a00 */
[----:B------:R-:W3:Y:S01]  /*22ef0*/  LDL.LU.64 R16, [R1+0x2480] ;  /* 0x0024800001107983 */ /* 0x000ee20000300a00 */
[----:B--2---:R-:W-:-:S15]  /*22f00*/  HMMA.16816.F32.BF16 R24, R12, R8, R24 ;  /* 0x000000080c18723c */ /* 0x004fde0000041818 */
[----:B------:R-:W-:-:S08]  /*22f10*/  NOP ;  /* 0x0000000000007918 */ /* 0x000fd00000000000 */
[----:B------:R0:W-:Y:S04]  /*22f20*/  STL.64 [R1+0xe0], R24 ;  /* 0x0000e01801007387 */ /* 0x0001e80000100a00 */
[----:B------:R1:W-:Y:S04]  /*22f30*/  STL.64 [R1+0xe8], R26 ;  /* 0x0000e81a01007387 */ /* 0x0003e80000100a00 */
[----:B0-----:R-:W2:Y:S04]  /*22f40*/  LDL.LU.64 R24, [R1+0x250] ;  /* 0x0002500001187983 */ /* 0x001ea80000300a00 */
[----:B-1----:R-:W2:Y:S01]  /*22f50*/  LDL.LU.64 R26, [R1+0x258] ;  /* 0x00025800011a7983 */ /* 0x002ea20000300a00 */
[----:B---3--:R-:W-:-:S15]  /*22f60*/  HMMA.16816.F32.BF16 R12, R16, R4, R20 ;  /* 0x00000004100c723c */ /* 0x008fde0000041814 */
[----:B------:R-:W-:-:S08]  /*22f70*/  NOP ;  /* 0x0000000000007918 */ /* 0x000fd00000000000 */
[----:B------:R-:W-:Y:S04]  /*22f80*/  STL.64 [R1+0xf0], R12 ;  /* 0x0000f00c01007387 */ /* 0x000fe80000100a00 */
[----:B------:R-:W-:Y:S04]  /*22f90*/  STL.64 [R1+0xf8], R14 ;  /* 0x0000f80e01007387 */ /* 0x000fe80000100a00 */
[----:B------:R-:W3:Y:S04]  /*22fa0*/  LDL.LU R20, [R1+0x20] ;  /* 0x0000200001147983 */ /* 0x000ee80000300800 */
[----:B------:R-:W3:Y:S04]  /*22fb0*/  LDL.LU R21, [R1+0x24] ;  /* 0x0000240001157983 */ /* 0x000ee80000300800 */
[----:B------:R-:W4:Y:S04]  /*22fc0*/  LDL.LU R22, [R1+0x28] ;  /* 0x0000280001167983 */ /* 0x000f280000300800 */
[----:B------:R-:W4:Y:S04]  /*22fd0*/  LDL.LU R23, [R1+0x2c] ;  /* 0x00002c0001177983 */ /* 0x000f280000300800 */
[----:B------:R-:W0:Y:S01]  /*22fe0*/  LDSM.16.MT88.4 R12, [R0+UR4+0x280] ;  /* 0x00028004000c783b */ /* 0x000e220008004200 */
[----:B--2---:R-:W-:Y:S03]  /*22ff0*/  HMMA.16816.F32.BF16 R24, R16, R8, R24 ;  /* 0x000000081018723c */ /* 0x004fe60000041818 */
[----:B------:R-:W1:Y:S04]  /*23000*/  LDSM.16.MT88.4 R16, [R0+UR4+0x300] ;  /* 0x000300040010783b */ /* 0x000e680008004200 */
[----:B----4-:R-:W-:Y:S04]  /*23010*/  STL.64 [R1+0x2460], R22 ;  /* 0x0024601601007387 */ /* 0x010fe80000100a00 */
[----:B---3--:R2:W-:Y:S04]  /*23020*/  STL.64 [R1+0x2458], R20 ;  /* 0x0024581401007387 */ /* 0x0085e80000100a00 */
[----:B--2---:R-:W2:Y:S04]  /*23030*/  LDL.LU R20, [R1+0x30] ;  /* 0x0000300001147983 */ /* 0x004ea80000300800 */
[----:B------:R-:W2:Y:S04]  /*23040*/  LDL.LU R21, [R1+0x34] ;  /* 0x0000340001157983 */ /* 0x000ea80000300800 */
[----:B------:R-:W2:Y:S04]  /*23050*/  LDL.LU R22, [R1+0x38] ;  /* 0x0000380001167983 */ /* 0x000ea80000300800 */
[----:B------:R-:W2:Y:S04]  /*23060*/  LDL.LU R23, [R1+0x3c] ;  /* 0x00003c0001177983 */ /* 0x000ea80000300800 */
[----:B0-----:R-:W-:Y:S04]  /*23070*/  STL.64 [R1+0x23b0], R14 ;  /* 0x0023b00e01007387 */ /* 0x001fe80000100a00 */
[----:B------:R0:W-:Y:S04]  /*23080*/  STL.64 [R1+0x23a8], R12 ;  /* 0x0023a80c01007387 */ /* 0x0001e80000100a00 */
[----:B0-----:R-:W3:Y:S04]  /*23090*/  LDL.LU R12, [R1+0x60] ;  /* 0x00006000010c7983 */ /* 0x001ee80000300800 */
[----:B------:R-:W3:Y:S01]  /*230a0*/  LDL.LU R13, [R1+0x64] ;  /* 0x00006400010d7983 */ /* 0x000ee20000300800 */
[----:B------:R-:W-:-:S02]  /*230b0*/  IMAD.MOV.U32 R14, RZ, RZ, R28 ;  /* 0x000000ffff0e7224 */ /* 0x000fc400078e001c */
[----:B------:R-:W-:Y:S01]  /*230c0*/  IMAD.MOV.U32 R15, RZ, RZ, R29 ;  /* 0x000000ffff0f7224 */ /* 0x000fe200078e001d */
[----:B------:R-:W4:Y:S04]  /*230d0*/  LDL.LU R28, [R1+0x2478] ;  /* 0x00247800011c7983 */ /* 0x000f280000300800 */
[----:B------:R-:W-:Y:S04]  /*230e0*/  STL.64 [R1+0x2410], R14 ;  /* 0x0024100e01007387 */ /* 0x000fe80000100a00 */
[----:B---3--:R0:W-:Y:S04]  /*230f0*/  STL.64 [R1+0x2408], R12 ;  /* 0x0024080c01007387 */ /* 0x0081e80000100a00 */
[----:B0-----:R-:W3:Y:S04]  /*23100*/  LDL.LU.64 R12, [R1+0x1d0] ;  /* 0x0001d000010c7983 */ /* 0x001ee80000300a00 */
[----:B------:R-:W-:Y:S04]  /*23110*/  STL.64 [R1+0xd0], R24 ;  /* 0x0000d01801007387 */ /* 0x000fe80000100a00 */
[----:B------:R-:W-:Y:S04]  /*23120*/  STL.64 [R1+0xd8], R26 ;  /* 0x0000d81a01007387 */ /* 0x000fe80000100a00 */
[----:B------:R-:W2:Y:S04]  /*23130*/  LDL.LU.64 R14, [R1+0x1d8] ;  /* 0x0001d800010e7983 */ /* 0x000ea80000300a00 */
[----:B-1----:R-:W-:Y:S04]  /*23140*/  STL.64 [R1+0x70], R16 ;  /* 0x0000701001007387 */ /* 0x002fe80000100a00 */
[----:B------:R-:W-:Y:S04]  /*23150*/  STL.64 [R1+0x78], R18 ;  /* 0x0000781201007387 */ /* 0x000fe80000100a00 */
[----:B--2---:R-:W-:Y:S04]  /*23160*/  STL.64 [R1+0x2420], R14 ;  /* 0x0024200e01007387 */ /* 0x004fe80000100a00 */
[----:B---3--:R0:W-:Y:S04]  /*23170*/  STL.64 [R1+0x2418], R12 ;  /* 0x0024180c01007387 */ /* 0x0081e80000100a00 */
[----:B0-----:R-:W2:Y:S04]  /*23180*/  LDL.LU.64 R12, [R1+0x390] ;  /* 0x00039000010c7983 */ /* 0x001ea80000300a00 */
[----:B------:R-:W3:Y:S04]  /*23190*/  LDL.LU.64 R14, [R1+0x398] ;  /* 0x00039800010e7983 */ /* 0x000ee80000300a00 */
[----:B---3--:R-:W-:Y:S04]  /*231a0*/  STL.64 [R1+0x2440], R14 ;  /* 0x0024400e01007387 */ /* 0x008fe80000100a00 */
[----:B--2---:R0:W-:Y:S04]  /*231b0*/  STL.64 [R1+0x2438], R12 ;  /* 0x0024380c01007387 */ /* 0x0041e80000100a00 */
[----:B0-----:R-:W2:Y:S04]  /*231c0*/  LDL.LU.64 R12, [R1+0x1c0] ;  /* 0x0001c000010c7983 */ /* 0x001ea80000300a00 */
[----:B------:R-:W3:Y:S04]  /*231d0*/  LDL.LU.64 R14, [R1+0x1c8] ;  /* 0x0001c800010e7983 */ /* 0x000ee80000300a00 */
[----:B---3--:R-:W-:Y:S04]  /*231e0*/  STL.64 [R1+0x2450], R14 ;  /* 0x0024500e01007387 */ /* 0x008fe80000100a00 */
[----:B--2---:R0:W-:Y:S04]  /*231f0*/  STL.64 [R1+0x2448], R12 ;  /* 0x0024480c01007387 */ /* 0x0041e80000100a00 */
[----:B0-----:R-:W2:Y:S04]  /*23200*/  LDL.LU.64 R12, [R1+0x2c0] ;  /* 0x0002c000010c7983 */ /* 0x001ea80000300a00 */
[----:B------:R-:W3:Y:S01]  /*23210*/  LDL.LU.64 R14, [R1+0x2c8] ;  /* 0x0002c800010e7983 */ /* 0x000ee20000300a00 */
[----:B------:R-:W-:-:S02]  /*23220*/  IMAD.MOV.U32 R26, RZ, RZ, R3 ;  /* 0x000000ffff1a7224 */ /* 0x000fc400078e0003 */
[----:B------:R-:W-:Y:S02]  /*23230*/  IMAD.MOV.U32 R27, RZ, RZ, R2 ;  /* 0x000000ffff1b7224 */ /* 0x000fe400078e0002 */
[----:B------:R-:W-:Y:S02]  /*23240*/  IMAD.MOV.U32 R24, RZ, RZ, R7 ;  /* 0x000000ffff187224 */ /* 0x000fe400078e0007 */
[----:B------:R-:W-:Y:S01]  /*23250*/  IMAD.MOV.U32 R25, RZ, RZ, R6 ;  /* 0x000000ffff197224 */ /* 0x000fe200078e0006 */
[----:B---3--:R-:W-:Y:S04]  /*23260*/  STL.64 [R1+0x2470], R14 ;  /* 0x0024700e01007387 */ /* 0x008fe80000100a00 */
[----:B--2---:R0:W-:Y:S04]  /*23270*/  STL.64 [R1+0x2468], R12 ;  /* 0x0024680c01007387 */ /* 0x0041e80000100a00 */
[----:B0-----:R-:W2:Y:S04]  /*23280*/  LDL.LU.64 R12, [R1+0x1f0] ;  /* 0x0001f000010c7983 */ /* 0x001ea80000300a00 */
[----:B------:R-:W2:Y:S04]  /*23290*/  LDL.LU.64 R14, [R1+0x1f8] ;  /* 0x0001f800010e7983 */ /* 0x000ea80000300a00 */
[----:B------:R-:W3:Y:S04]  /*232a0*/  LDL.LU.64 R16, [R1+0x300] ;  /* 0x0003000001107983 */ /* 0x000ee80000300a00 */
[----:B------:R-:W3:Y:S04]  /*232b0*/  LDL.LU.64 R18, [R1+0x308] ;  /* 0x0003080001127983 */ /* 0x000ee80000300a00 */
[----:B------:R-:W-:Y:S04]  /*232c0*/  STL.64 [R1+0x23d0], R26 ;  /* 0x0023d01a01007387 */ /* 0x000fe80000100a00 */
[----:B------:R0:W-:Y:S04]  /*232d0*/  STL.64 [R1+0x23c8], R24 ;  /* 0x0023c81801007387 */ /* 0x0001e80000100a00 */
[----:B0-----:R-:W4:Y:S04]  /*232e0*/  LDL.LU.64 R24, [R1+0x320] ;  /* 0x0003200001187983 */ /* 0x001f280000300a00 */
[----:B------:R-:W4:Y:S02]  /*232f0*/  LDL.LU.64 R26, [R1+0x328] ;  /* 0x00032800011a7983 */ /* 0x000f240000300a00 */
[C---:B----4-:R-:W-:Y:S06]  /*23300*/  HMMA.16816.F32.BF16 R24, R20.reuse, R4, R24 ;  /* 0x000000041418723c */ /* 0x050fec0000041818 */
[----:B--2---:R-:W-:-:S15]  /*23310*/  HMMA.16816.F32.BF16 R20, R20, R8, R12 ;  /* 0x000000081414723c */ /* 0x004fde000004180c */
[----:B------:R-:W-:-:S02]  /*23320*/  NOP ;  /* 0x0000000000007918 */ /* 0x000fc40000000000 */
[----:B------:R0:W-:Y:S01]  /*23330*/  STL.64 [R1+0xc0], R24 ;  /* 0x0000c01801007387 */ /* 0x0001e20000100a00 */
[----:B------:R-:W-:-:S03]  /*23340*/  IMAD.MOV.U32 R2, RZ, RZ, R27 ;  /* 0x000000ffff027224 */ /* 0x000fc600078e001b */
[----:B------:R1:W-:Y:S04]  /*23350*/  STL [R1+0xc8], R26 ;  /* 0x0000c81a01007387 */ /* 0x0003e80000100800 */
[----:B0-----:R-:W2:Y:S04]  /*23360*/  LDL.LU.64 R24, [R1+0x240] ;  /* 0x0002400001187983 */ /* 0x001ea80000300a00 */
[----:B-1----:R-:W2:Y:S04]  /*23370*/  LDL.LU.64 R26, [R1+0x248] ;  /* 0x00024800011a7983 */ /* 0x002ea80000300a00 */
[----:B------:R-:W-:Y:S04]  /*23380*/  STL [R1+0x2328], R2 ;  /* 0x0023280201007387 */ /* 0x000fe80000100800 */
[----:B------:R-:W4:Y:S04]  /*23390*/  LDL.LU.64 R14, [R1+0x2470] ;  /* 0x00247000010e7983 */ /* 0x000f280000300a00 */
[----:B------:R-:W4:Y:S04]  /*233a0*/  LDL.LU.64 R12, [R1+0x2468] ;  /* 0x00246800010c7983 */ /* 0x000f280000300a00 */
[----:B------:R-:W-:Y:S04]  /*233b0*/  STL.64 [R1+0xa0], R20 ;  /* 0x0000a01401007387 */ /* 0x000fe80000100a00 */
[----:B------:R0:W-:Y:S04]  /*233c0*/  STL.64 [R1+0xa8], R22 ;  /* 0x0000a81601007387 */ /* 0x0001e80000100a00 */
[----:B0-----:R-:W4:Y:S04]  /*233d0*/  LDL.LU.64 R22, [R1+0x2460] ;  /* 0x0024600001167983 */ /* 0x001f280000300a00 */
[----:B------:R-:W4:Y:S02]  /*233e0*/  LDL.LU.64 R20, [R1+0x2458] ;  /* 0x0024580001147983 */ /* 0x000f240000300a00 */
[----:B----4-:R-:W-:-:S15]  /*233f0*/  HMMA.16816.F32.BF16 R12, R20, R4, R12 ;  /* 0x00000004140c723c */ /* 0x010fde000004180c */
[----:B------:R-:W-:-:S08]  /*23400*/  NOP ;  /* 0x0000000000007918 */ /* 0x000fd00000000000 */
[----:B------:R-:W-:Y:S04]  /*23410*/  STL.64 [R1+0x90], R12 ;  /* 0x0000900c01007387 */ /* 0x000fe80000100a00 */
[----:B------:R0:W-:Y:S04]  /*23420*/  STL.64 [R1+0x98], R14 ;  /* 0x0000980e01007387 */ /* 0x0001e80000100a00 */
[----:B0-----:R-:W4:Y:S04]  /*23430*/  LDL.LU.64 R14, [R1+0x2450] ;  /* 0x00245000010e7983 */ /* 0x001f280000300a00 */
[----:B------:R-:W4:Y:S02]  /*23440*/  LDL.LU.64 R12, [R1+0x2448] ;  /* 0x00244800010c7983 */ /* 0x000f240000300a00 */
[----:B----4-:R-:W-:Y:S02]  /*23450*/  HMMA.16816.F32.BF16 R20, R20, R8, R12 ;  /* 0x000000081414723c */ /* 0x010fe4000004180c */
[----:B------:R-:W4:Y:S04]  /*23460*/  LDL.LU.64 R14, [R1+0x2440] ;  /* 0x00244000010e7983 */ /* 0x000f280000300a00 */
[----:B------:R-:W4:-:S15]  /*23470*/  LDL.LU.64 R12, [R1+0x2438] ;  /* 0x00243800010c7983 */ /* 0x000f1e0000300a00 */
[----:B------:R-:W-:-:S02]  /*23480*/  NOP ;  /* 0x0000000000007918 */ /* 0x000fc40000000000 */
        /* <DEDUP_REMOVED lines=11> */
[----:B------:R-:W3:Y:S04]  /*23540*/  LDL.LU.64 R14, [R1+0x2410] ;  /* 0x00241000010e7983 */ /* 0x000ee80000300a00 */
[----:B------:R-:W3:-:S15]  /*23550*/  LDL.LU.64 R12, [R1+0x2408] ;  /* 0x00240800010c7983 */ /* 0x000ede0000300a00 */
[----:B------:R-:W-:-:S02]  /*23560*/  NOP ;  /* 0x0000000000007918 */ /* 0x000fc40000000000 */
[----:B------:R-:W-:Y:S04]  /*23570*/  STL.64 [R1+0x190], R20 ;  /* 0x0001901401007387 */ /* 0x000fe80000100a00 */
[----:B------:R3:W-:Y:S02]  /*23580*/  STL.64 [R1+0x198], R22 ;  /* 0x0001981601007387 */ /* 0x0007e40000100a00 */
[----:B---3--:R-:W-:Y:S02]  /*23590*/  HMMA.16816.F32.BF16 R20, R12, R4, R16 ;  /* 0x000000040c14723c */ /* 0x008fe40000041810 */
[----:B------:R-:W0:-:S15]  /*235a0*/  LDSM.16.MT88.4 R16, [R0+UR4+0x380] ;  /* 0x000380040010783b */ /* 0x000e1e0008004200 */
[----:B------:R-:W-:-:S06]  /*235b0*/  NOP ;  /* 0x0000000000007918 */ /* 0x000fcc0000000000 */
[----:B------:R1:W-:Y:S04]  /*235c0*/  STL.64 [R1+0x1a0], R20 ;  /* 0x0001a01401007387 */ /* 0x0003e80000100a00 */
[----:B------:R3:W-:Y:S04]  /*235d0*/  STL.64 [R1+0x1a8], R22 ;  /* 0x0001a81601007387 */ /* 0x0007e80000100a00 */
[----:B0-----:R-:W-:Y:S04]  /*235e0*/  STL.64 [R1+0x20], R16 ;  /* 0x0000201001007387 */ /* 0x001fe80000100a00 */
[----:B-1----:R-:W4:Y:S04]  /*235f0*/  LDL.LU.64 R20, [R1+0x1b0] ;  /* 0x0001b00001147983 */ /* 0x002f280000300a00 */
[----:B---3--:R-:W3:Y:S01]  /*23600*/  LDL.LU.64 R22, [R1+0x1b8] ;  /* 0x0001b80001167983 */ /* 0x008ee20000300a00 */
[----:B------:R-:W-:-:S02]  /*23610*/  IMAD.MOV.U32 R11, RZ, RZ, R18 ;  /* 0x000000ffff0b7224 */ /* 0x000fc400078e0012 */
[----:B------:R-:W-:Y:S02]  /*23620*/  IMAD.MOV.U32 R10, RZ, RZ, R19 ;  /* 0x000000ffff0a7224 */ /* 0x000fe400078e0013 */
[----:B------:R-:W0:Y:S01]  /*23630*/  LDSM.16.MT88.4 R16, [R28+UR4+0x4000] ;  /* 0x004000041c10783b */ /* 0x000e220008004200 */
[----:B--2---:R-:W-:Y:S03]  /*23640*/  HMMA.16816.F32.BF16 R12, R12, R8, R24 ;  /* 0x000000080c0c723c */ /* 0x004fe60000041818 */
[----:B---3--:R-:W-:Y:S04]  /*23650*/  STL.64 [R1+0x23f0], R22 ;  /* 0x0023f01601007387 */ /* 0x008fe80000100a00 */
[----:B----4-:R1:W-:Y:S04]  /*23660*/  STL.64 [R1+0x23e8], R20 ;  /* 0x0023e81401007387 */ /* 0x0103e80000100a00 */
[----:B-1----:R-:W2:Y:S04]  /*23670*/  LDL.LU.64 R20, [R1+0x340] ;  /* 0x0003400001147983 */ /* 0x002ea80000300a00 */
[----:B------:R-:W2:Y:S04]  /*23680*/  LDL.LU.64 R22, [R1+0x348] ;  /* 0x0003480001167983 */ /* 0x000ea80000300a00 */
[----:B0-----:R-:W-:Y:S04]  /*23690*/  STL.64 [R1+0x30], R16 ;  /* 0x0000301001007387 */ /* 0x001fe80000100a00 */
[----:B------:R0:W-:Y:S04]  /*236a0*/  STL.64 [R1+0x38], R18 ;  /* 0x0000381201007387 */ /* 0x0001e80000100a00 */
[----:B0-----:R-:W2:Y:S04]  /*236b0*/  LDL.LU.64 R18, [R1+0x2400] ;  /* 0x0024000001127983 */ /* 0x001ea80000300a00 */
[----:B------:R-:W2:Y:S04]  /*236c0*/  LDL.LU.64 R16, [R1+0x23f8] ;  /* 0x0023f80001107983 */ /* 0x000ea80000300a00 */
[----:B------:R-:W3:Y:S04]  /*236d0*/  LDL.LU.64 R24, [R1+0x1e0] ;  /* 0x0001e00001187983 */ /* 0x000ee80000300a00 */
[----:B------:R-:W3:Y:S04]  /*236e0*/  LDL.LU.64 R26, [R1+0x1e8] ;  /* 0x0001e800011a7983 */ /* 0x000ee80000300a00 */
[----:B------:R-:W-:Y:S04]  /*236f0*/  STL.64 [R1+0x60], R12 ;  /* 0x0000600c01007387 */ /* 0x000fe80000100a00 */
[----:B------:R-:W-:Y:S04]  /*23700*/  STL.64 [R1+0x68], R14 ;  /* 0x0000680e01007387 */ /* 0x000fe80000100a00 */
[----:B------:R-:W0:Y:S02]  /*23710*/  LDSM.16.MT88.4 R12, [R28+UR4+0x4080] ;  /* 0x004080041c0c783b */ /* 0x000e240008004200 */
[----:B0-----:R-:W-:-:S02]  /*23720*/  IMAD.MOV.U32 R6, RZ, RZ, R12 ;  /* 0x000000ffff067224 */ /* 0x001fc400078e000c */
[----:B------:R-:W-:Y:S02]  /*23730*/  IMAD.MOV.U32 R7, RZ, RZ, R13 ;  /* 0x000000ffff077224 */ /* 0x000fe400078e000d */
[----:B------:R-:W-:Y:S02]  /*23740*/  IMAD.MOV.U32 R3, RZ, RZ, R14 ;  /* 0x000000ffff037224 */ /* 0x000fe400078e000e */
[----:B------:R-:W-:Y:S01]  /*23750*/  IMAD.MOV.U32 R0, RZ, RZ, R15 ;  /* 0x000000ffff007224 */ /* 0x000fe200078e000f */
[----:B------:R-:W4:Y:S04]  /*23760*/  LDL.LU.64 R12, [R1+0x200] ;  /* 0x00020000010c7983 */ /* 0x000f280000300a00 */
[----:B------:R-:W3:Y:S01]  /*23770*/  LDL.LU.64 R14, [R1+0x208] ;  /* 0x00020800010e7983 */ /* 0x000ee20000300a00 */
[C---:B--2---:R-:W-:Y:S03]  /*23780*/  HMMA.16816.F32.BF16 R20, R16.reuse, R4, R20 ;  /* 0x000000041014723c */ /* 0x044fe60000041814 */
[----:B---3--:R-:W-:Y:S04]  /*23790*/  STL.64 [R1+0x23c0], R14 ;  /* 0x0023c00e01007387 */ /* 0x008fe80000100a00 */
[----:B----4-:R0:W-:Y:S04]  /*237a0*/  STL.64 [R1+0x23b8], R12 ;  /* 0x0023b80c01007387 */ /* 0x0101e80000100a00 */
[----:B0-----:R-:W2:Y:S04]  /*237b0*/  LDL.LU.64 R12, [R1+0x260] ;  /* 0x00026000010c7983 */ /* 0x001ea80000300a00 */
[----:B------:R-:W2:Y:S08]  /*237c0*/  LDL.LU.64 R14, [R1+0x268] ;  /* 0x00026800010e7983 */ /* 0x000eb00000300a00 */
[----:B------:R-:W-:Y:S04]  /*237d0*/  STL.64 [R1+0x1c0], R20 ;  /* 0x0001c01401007387 */ /* 0x000fe80000100a00 */
[----:B------:R0:W-:Y:S04]  /*237e0*/  STL.64 [R1+0x1c8], R22 ;  /* 0x0001c81601007387 */ /* 0x0001e80000100a00 */
[----:B0-----:R-:W3:Y:S04]  /*237f0*/  LDL.LU.64 R22, [R1+0x23f0] ;  /* 0x0023f00001167983 */ /* 0x001ee80000300a00 */
[----:B------:R-:W3:Y:S02]  /*23800*/  LDL.LU.64 R20, [R1+0x23e8] ;  /* 0x0023e80001147983 */ /* 0x000ee40000300a00 */
[----:B---3--:R-:W-:Y:S02]  /*23810*/  HMMA.16816.F32.BF16 R16, R16, R8, R20 ;  /* 0x000000081010723c */ /* 0x008fe40000041814 */
[----:B------:R-:W3:Y:S04]  /*23820*/  LDL.LU.64 R22, [R1+0x23e0] ;  /* 0x0023e00001167983 */ /* 0x000ee80000300a00 */
[----:B------:R-:W3:-:S15]  /*23830*/  LDL.LU.64 R20, [R1+0x23d8] ;  /* 0x0023d80001147983 */ /* 0x000ede0000300a00 */
[----:B------:R-:W-:-:S02]  /*23840*/  NOP ;  /* 0x0000000000007918 */ /* 0x000fc40000000000 */
[----:B------:R0:W-:Y:S04]  /*23850*/  STL.64 [R1+0x1b0], R16 ;  /* 0x0001b01001007387 */ /* 0x0001e80000100a00 */
[----:B------:R1:W-:Y:S04]  /*23860*/  STL.64 [R1+0x1b8], R18 ;  /* 0x0001b81201007387 */ /* 0x0003e80000100a00 */
[----:B0-----:R-:W3:Y:S04]  /*23870*/  LDL.LU.64 R16, [R1+0x2f0] ;  /* 0x0002f00001107983 */ /* 0x001ee80000300a00 */
[----:B-1----:R-:W3:Y:S02]  /*23880*/  LDL.LU.64 R18, [R1+0x2f8] ;  /* 0x0002f80001127983 */ /* 0x002ee40000300a00 */
[----:B---3--:R-:W-:-:S15]  /*23890*/  HMMA.16816.F32.BF16 R16, R20, R4, R16 ;  /* 0x000000041410723c */ /* 0x008fde0000041810 */
[----:B------:R-:W-:-:S08]  /*238a0*/  NOP ;  /* 0x0000000000007918 */ /* 0x000fd00000000000 */
[----:B------:R0:W-:Y:S04]  /*238b0*/  STL.64 [R1+0x1d0], R16 ;  /* 0x0001d01001007387 */ /* 0x0001e80000100a00 */
[----:B------:R1:W-:Y:S04]  /*238c0*/  STL.64 [R1+0x1d8], R18 ;  /* 0x0001d81201007387 */ /* 0x0003e80000100a00 */
[----:B0-----:R-:W3:Y:S04]  /*238d0*/  LDL.LU.64 R16, [R1+0x280] ;  /* 0x0002800001107983 */ /* 0x001ee80000300a00 */
[----:B-1----:R-:W4:Y:S01]  /*238e0*/  LDL.LU.64 R18, [R1+0x288] ;  /* 0x0002880001127983 */ /* 0x002f220000300a00 */
[----:B------:R-:W-:Y:S03]  /*238f0*/  HMMA.16816.F32.BF16 R20, R20, R8, R24 ;  /* 0x000000081414723c */ /* 0x000fe60000041818 */
[----:B----4-:R-:W-:Y:S04]  /*23900*/  STL.64 [R1+0x23a0], R18 ;  /* 0x0023a01201007387 */ /* 0x010fe80000100a00 */
[----:B---3--:R0:W-:Y:S04]  /*23910*/  STL.64 [R1+0x2398], R16 ;  /* 0x0023981001007387 */ /* 0x0081e80000100a00 */
[----:B0-----:R-:W3:Y:S04]  /*23920*/  LDL.LU.64 R16, [R1+0x2e0] ;  /* 0x0002e00001107983 */ /* 0x001ee80000300a00 */
[----:B------:R-:W3:Y:S04]  /*23930*/  LDL.LU.64 R18, [R1+0x2e8] ;  /* 0x0002e80001127983 */ /* 0x000ee80000300a00 */
[----:B------:R-:W2:Y:S04]  /*23940*/  LDL.LU.64 R26, [R1+0x23d0] ;  /* 0x0023d000011a7983 */ /* 0x000ea80000300a00 */
[----:B------:R-:W2:Y:S04]  /*23950*/  LDL.LU.64 R24, [R1+0x23c8] ;  /* 0x0023c80001187983 */ /* 0x000ea80000300a00 */
[----:B------:R0:W-:Y:S04]  /*23960*/  STL.64 [R1+0x1e0], R20 ;  /* 0x0001e01401007387 */ /* 0x0001e80000100a00 */
[----:B------:R1:W-:Y:S04]  /*23970*/  STL.64 [R1+0x1e8], R22 ;  /* 0x0001e81601007387 */ /* 0x0003e80000100a00 */
[----:B0-----:R-:W4:Y:S04]  /*23980*/  LDL.LU.64 R20, [R1+0x70] ;  /* 0x0000700001147983 */ /* 0x001f280000300a00 */
[----:B-1----:R-:W4:Y:S01]  /*23990*/  LDL.LU.64 R22, [R1+0x78] ;  /* 0x0000780001167983 */ /* 0x002f220000300a00 */
[----:B--2---:R-:W-:-:S15]  /*239a0*/  HMMA.16816.F32.BF16 R12, R24, R4, R12 ;  /* 0x00000004180c723c */ /* 0x004fde000004180c */
[----:B------:R-:W-:-:S08]  /*239b0*/  NOP ;  /* 0x0000000000007918 */ /* 0x000fd00000000000 */
[----:B------:R-:W-:Y:S04]  /*239c0*/  STL.64 [R1+0x1f0], R12 ;  /* 0x0001f00c01007387 */ /* 0x000fe80000100a00 */
[----:B------:R-:W-:Y:S04]  /*239d0*/  STL.64 [R1+0x1f8], R14 ;  /* 0x0001f80e01007387 */ /* 0x000fe80000100a00 */
[----:B------:R-:W0:Y:S04]  /*239e0*/  LDSM.16.MT88.4 R12, [R28+UR4+0x4100] ;  /* 0x004100041c0c783b */ /* 0x000e280008004200 */
[----:B0-----:R-:W-:Y:S04]  /*239f0*/  STL.64 [R1+0x10], R12 ;  /* 0x0000100c01007387 */ /* 0x001fe80000100a00 */
[----:B------:R-:W-:Y:S01]  /*23a00*/  STL [R1+0x18], R14 ;  /* 0x0000180e01007387 */ /* 0x000fe20000100800 */
[----:B------:R-:W-:-:S03]  /*23a10*/  IMAD.MOV.U32 R2, RZ, RZ, R15 ;  /* 0x000000ffff027224 */ /* 0x000fc600078e000f */
[----:B------:R-:W0:Y:S04]  /*23a20*/  LDSM.16.MT88.4 R12, [R28+UR4+0x4180] ;  /* 0x004180041c0c783b */ /* 0x000e280008004200 */
[----:B0-----:R-:W-:Y:S04]  /*23a30*/  STL.64 [R1], R12 ;  /* 0x0000000c01007387 */ /* 0x001fe80000100a00 */
[----:B------:R0:W-:Y:S04]  /*23a40*/  STL.64 [R1+0x8], R14 ;  /* 0x0000080e01007387 */ /* 0x0001e80000100a00 */
[----:B0-----:R-:W2:Y:S04]  /*23a50*/  LDL.LU.64 R14, [R1+0x23c0] ;  /* 0x0023c000010e7983 */ /* 0x001ea80000300a00 */
[----:B------:R-:W2:Y:S02]  /*23a60*/  LDL.LU.64 R12, [R1+0x23b8] ;  /* 0x0023b800010c7983 */ /* 0x000ea40000300a00 */
[----:B--2---:R-:W-:Y:S02]  /*23a70*/  HMMA.16816.F32.BF16 R24, R24, R8, R12 ;  /* 0x000000081818723c */ /* 0x004fe4000004180c */
[----:B------:R-:W3:Y:S04]  /*23a80*/  LDL.LU.64 R14, [R1+0x23b0] ;  /* 0x0023b000010e7983 */ /* 0x000ee80000300a00 */
[----:B------:R-:W3:-:S15]  /*23a90*/  LDL.LU.64 R12, [R1+0x23a8] ;  /* 0x0023a800010c7983 */ /* 0x000ede0000300a00 */
[----:B------:R-:W-:-:S02]  /*23aa0*/  NOP ;  /* 0x0000000000007918 */ /* 0x000fc40000000000 */
[----:B------:R-:W-:Y:S04]  /*23ab0*/  STL.64 [R1+0x200], R24 ;  /* 0x0002001801007387 */ /* 0x000fe80000100a00 */
[----:B------:R-:W-:Y:S04]  /*23ac0*/  STL.64 [R1+0x208], R26 ;  /* 0x0002081a01007387 */ /* 0x000fe80000100a00 */
[----:B------:R-:W0:Y:S04]  /*23ad0*/  LDSM.16.MT88.4 R24, [R28+UR4+0x4200] ;  /* 0x004200041c18783b */ /* 0x000e280008004200 */
[----:B0-----:R-:W-:Y:S04]  /*23ae0*/  STL.64 [R1+0x22d0], R26 ;  /* 0x0022d01a01007387 */ /* 0x001fe80000100a00 */
[----:B------:R0:W-:Y:S04]  /*23af0*/  STL.64 [R1+0x22c8], R24 ;  /* 0x0022c81801007387 */ /* 0x0001e80000100a00 */
[----:B0-----:R-:W2:Y:S04]  /*23b00*/  LDL.LU.64 R24, [R1+0x220] ;  /* 0x0002200001187983 */ /* 0x001ea80000300a00 */
[----:B------:R-:W2:Y:S01]  /*23b10*/  LDL.LU.64 R26, [R1+0x228] ;  /* 0x00022800011a7983 */ /* 0x000ea20000300a00 */
[----:B---3--:R-:W-:-:S15]  /*23b20*/  HMMA.16816.F32.BF16 R16, R12, R4, R16 ;  /* 0x000000040c10723c */ /* 0x008fde0000041810 */
[----:B------:R-:W-:-:S08]  /*23b30*/  NOP ;  /* 0x0000000000007918 */ /* 0x000fd00000000000 */
[----:B------:R-:W-:Y:S04]  /*23b40*/  STL.64 [R1+0x270], R16 ;  /* 0x0002701001007387 */ /* 0x000fe80000100a00 */
[----:B------:R0:W-:Y:S04]  /*23b50*/  STL.64 [R1+0x278], R18 ;  /* 0x0002781201007387 */ /* 0x0001e80000100a00 */
[----:B0-----:R-:W4:Y:S04]  /*23b60*/  LDL.LU.64 R18, [R1+0x23a0] ;  /* 0x0023a00001127983 */ /* 0x001f280000300a00 */
[----:B------:R-:W4:Y:S01]  /*23b70*/  LDL.LU.64 R16, [R1+0x2398] ;  /* 0x0023980001107983 */ /* 0x000f220000300a00 */
[----:B--2---:R-:W-:Y:S03]  /*23b80*/  HMMA.16816.F32.BF16 R24, R12, R8, R24 ;  /* 0x000000080c18723c */ /* 0x004fe60000041818 */
[----:B------:R-:W0:Y:S04]  /*23b90*/  LDSM.16.MT88.4 R12, [R28+UR4+0x4280] ;  /* 0x004280041c0c783b */ /* 0x000e280008004200 */
[----:B0-----:R-:W-:-:S15]  /*23ba0*/  STL.64 [R1+0x22a0], R14 ;  /* 0x0022a00e01007387 */ /* 0x001fde0000100a00 */
[----:B------:R-:W-:-:S01]  /*23bb0*/  NOP ;  /* 0x0000000000007918 */ /* 0x000fc20000000000 */
[----:B------:R0:W-:Y:S04]  /*23bc0*/  STL.64 [R1+0x220], R24 ;  /* 0x0002201801007387 */ /* 0x0001e80000100a00 */
[----:B------:R1:W-:Y:S04]  /*23bd0*/  STL.64 [R1+0x228], R26 ;  /* 0x0002281a01007387 */ /* 0x0003e80000100a00 */
[----:B------:R-:W-:Y:S01]  /*23be0*/  STL.64 [R1+0x2298], R12 ;  /* 0x0022980c01007387 */ /* 0x000fe20000100a00 */
[----:B----4-:R-:W-:-:S15]  /*23bf0*/  HMMA.16816.F32.BF16 R16, R20, R4, R16 ;  /* 0x000000041410723c */ /* 0x010fde0000041810 */
[----:B------:R-:W-:-:S08]  /*23c00*/  NOP ;  /* 0x0000000000007918 */ /* 0x000fd00000000000 */
[----:B------:R-:W-:Y:S04]  /*23c10*/  STL.64 [R1+0x290], R16 ;  /* 0x0002901001007387 */ /* 0x000fe80000100a00 */
[----:B------:R-:W-:Y:S04]  /*23c20*/  STL [R1+0x298], R18 ;  /* 0x0002981201007387 */ /* 0x000fe80000100800 */
[----:B------:R-:W-:Y:S04]  /*23c30*/  STL.64 [R1+0x2380], R6 ;  /* 0x0023800601007387 */ /* 0x000fe80000100a00 */
[----:B------:R-:W-:Y:S04]  /*23c40*/  STL.64 [R1+0x2378], R4 ;  /* 0x0023780401007387 */ /* 0x000fe80000100a00 */
[----:B0-----:R-:W2:Y:S04]  /*23c50*/  LDL.LU R24, [R1+0x30] ;  /* 0x0000300001187983 */ /* 0x001ea80000300800 */
[----:B------:R-:W2:Y:S04]  /*23c60*/  LDL.LU R25, [R1+0x34] ;  /* 0x0000340001197983 */ /* 0x000ea80000300800 */
[----:B-1----:R-:W3:Y:S04]  /*23c70*/  LDL.LU R26, [R1+0x38] ;  /* 0x00003800011a7983 */ /* 0x002ee80000300800 */
[----:B------:R-:W3:Y:S01]  /*23c80*/  LDL.LU R27, [R1+0x3c] ;  /* 0x00003c00011b7983 */ /* 0x000ee20000300800 */
[----:B------:R-:W-:-:S03]  /*23c90*/  IMAD.MOV.U32 R29, RZ, RZ, R19 ;  /* 0x000000ffff1d7224 */ /* 0x000fc600078e0013 */
[----:B------:R-:W0:Y:S04]  /*23ca0*/  LDSM.16.MT88.4 R16, [R28+UR4+0x4300] ;  /* 0x004300041c10783b */ /* 0x000e280008004200 */
[----:B---3--:R1:W-:Y:S04]  /*23cb0*/  STL.64 [R1+0x2348], R26 ;  /* 0x0023481a01007387 */ /* 0x0083e80000100a00 */
[----:B--2---:R2:W-:Y:S01]  /*23cc0*/  STL.64 [R1+0x2340], R24 ;  /* 0x0023401801007387 */ /* 0x0045e20000100a00 */
[----:B-1----:R-:W-:-:S03]  /*23cd0*/  IMAD.MOV.U32 R26, RZ, RZ, R11 ;  /* 0x000000ffff1a7224 */ /* 0x002fc600078e000b */
[----:B--2---:R-:W2:Y:S04]  /*23ce0*/  LDL.LU R24, [R1+0x20] ;  /* 0x0000200001187983 */ /* 0x004ea80000300800 */
[----:B------:R-:W2:Y:S04]  /*23cf0*/  LDL.LU R25, [R1+0x24] ;  /* 0x0000240001197983 */ /* 0x000ea80000300800 */
[----:B------:R-:W3:Y:S01]  /*23d00*/  LDL.LU R11, [R1+0x2394] ;  /* 0x00239400010b7983 */ /* 0x000ee20000300800 */
[----:B------:R-:W-:-:S03]  /*23d10*/  IMAD.MOV.U32 R27, RZ, RZ, R10 ;  /* 0x000000ffff1b7224 */ /* 0x000fc600078e000a */
[----:B------:R-:W4:Y:S04]  /*23d20*/  LDL.LU R10, [R1+0x2390] ;  /* 0x00239000010a7983 */ /* 0x000f280000300800 */
[----:B------:R-:W-:Y:S04]  /*23d30*/  STL [R1+0x21c8], R29 ;  /* 0x0021c81d01007387 */ /* 0x000fe80000100800 */
[----:B0-----:R-:W-:Y:S04]  /*23d40*/  STL.64 [R1+0x2280], R18 ;  /* 0x0022801201007387 */ /* 0x001fe80000100a00 */
[----:B------:R0:W-:Y:S04]  /*23d50*/  STL.64 [R1+0x2278], R16 ;  /* 0x0022781001007387 */ /* 0x0001e80000100a00 */
[----:B0-----:R-:W2:Y:S04]  /*23d60*/  LDL.LU R16, [R1+0x120] ;  /* 0x0001200001107983 */ /* 0x001ea80000300800 */
[----:B------:R-:W2:Y:S04]  /*23d70*/  LDL.LU R17, [R1+0x124] ;  /* 0x0001240001117983 */ /* 0x000ea80000300800 */
[----:B------:R-:W3:Y:S04]  /*23d80*/  LDL.LU R18, [R1+0x128] ;  /* 0x0001280001127983 */ /* 0x000ee80000300800 */
[----:B------:R-:W3:Y:S01]  /*23d90*/  LDL.LU R19, [R1+0x12c] ;  /* 0x00012c0001137983 */ /* 0x000ee20000300800 */
[----:B------:R-:W-:-:S02]  /*23da0*/  IMAD.MOV.U32 R15, RZ, RZ, R20 ;  /* 0x000000ffff0f7224 */ /* 0x000fc400078e0014 */
[----:B------:R-:W-:Y:S02]  /*23db0*/  IMAD.MOV.U32 R14, RZ, RZ, R21 ;  /* 0x000000ffff0e7224 */ /* 0x000fe400078e0015 */
[----:B------:R-:W-:Y:S02]  /*23dc0*/  IMAD.MOV.U32 R13, RZ, RZ, R22 ;  /* 0x000000ffff0d7224 */ /* 0x000fe400078e0016 */
[----:B------:R-:W-:Y:S02]  /*23dd0*/  IMAD.MOV.U32 R12, RZ, RZ, R23 ;  /* 0x000000ffff0c7224 */ /* 0x000fe400078e0017 */
[----:B------:R-:W0:Y:S04]  /*23de0*/  LDSM.16.MT88.4 R20, [R28+UR4+0x4380] ;  /* 0x004380041c14783b */ /* 0x000e280008004200 */
[----:B---3--:R-:W-:Y:S04]  /*23df0*/  STL.64 [R1+0x2338], R18 ;  /* 0x0023381201007387 */ /* 0x008fe80000100a00 */
[----:B--2---:R1:W-:Y:S04]  /*23e00*/  STL.64 [R1+0x2330], R16 ;  /* 0x0023301001007387 */ /* 0x0043e80000100a00 */
[----:B-1----:R-:W2:Y:S04]  /*23e10*/  LDL.LU R16, [R1+0x170] ;  /* 0x0001700001107983 */ /* 0x002ea80000300800 */
[----:B------:R-:W2:Y:S04]  /*23e20*/  LDL.LU R17, [R1+0x174] ;  /* 0x0001740001117983 */ /* 0x000ea80000300800 */
[----:B------:R-:W3:Y:S04]  /*23e30*/  LDL.LU R18, [R1+0x178] ;  /* 0x0001780001127983 */ /* 0x000ee80000300800 */
[----:B------:R-:W3:Y:S01]  /*23e40*/  LDL.LU R19, [R1+0x17c] ;  /* 0x00017c0001137983 */ /* 0x000ee20000300800 */
[----:B------:R-:W-:-:S02]  /*23e50*/  IMAD.MOV.U32 R4, RZ, RZ, R15 ;  /* 0x000000ffff047224 */ /* 0x000fc400078e000f */
[----:B------:R-:W-:Y:S02]  /*23e60*/  IMAD.MOV.U32 R5, RZ, RZ, R14 ;  /* 0x000000ffff057224 */ /* 0x000fe400078e000e */
[----:B------:R-:W-:Y:S02]  /*23e70*/  IMAD.MOV.U32 R6, RZ, RZ, R13 ;  /* 0x000000ffff067224 */ /* 0x000fe400078e000d */
[----:B------:R-:W-:Y:S01]  /*23e80*/  IMAD.MOV.U32 R7, RZ, RZ, R12 ;  /* 0x000000ffff077224 */ /* 0x000fe200078e000c */
[----:B---3--:R-:W-:Y:S04]  /*23e90*/  STL.64 [R1+0x2358], R18 ;  /* 0x0023581201007387 */ /* 0x008fe80000100a00 */
[----:B--2---:R1:W-:Y:S04]  /*23ea0*/  STL.64 [R1+0x2350], R16 ;  /* 0x0023501001007387 */ /* 0x0043e80000100a00 */
[----:B-1----:R-:W2:Y:S04]  /*23eb0*/  LDL.LU.64 R16, [R1+0x230] ;  /* 0x0002300001107983 */ /* 0x002ea80000300a00 */
[----:B------:R-:W2:Y:S04]  /*23ec0*/  LDL.LU.64 R18, [R1+0x238] ;  /* 0x0002380001127983 */ /* 0x000ea80000300a00 */
[----:B0-----:R-:W-:Y:S04]  /*23ed0*/  STL.64 [R1+0x2260], R22 ;  /* 0x0022601601007387 */ /* 0x001fe80000100a00 */
[----:B------:R0:W-:Y:S04]  /*23ee0*/  STL.64 [R1+0x2258], R20 ;  /* 0x0022581401007387 */ /* 0x0001e80000100a00 */
[----:B0-----:R-:W3:Y:S04]  /*23ef0*/  LDL.LU R20, [R1+0x130] ;  /* 0x0001300001147983 */ /* 0x001ee80000300800 */
[----:B------:R-:W3:Y:S01]  /*23f00*/  LDL.LU R21, [R1+0x134] ;  /* 0x0001340001157983 */ /* 0x000ee20000300800 */
[----:B----4-:R-:W-:-:S02]  /*23f10*/  IMAD.MOV.U32 R22, RZ, RZ, R10 ;  /* 0x000000ffff167224 */ /* 0x010fc400078e000a */
[----:B------:R-:W-:Y:S01]  /*23f20*/  IMAD.MOV.U32 R23, RZ, RZ, R11 ;  /* 0x000000ffff177224 */ /* 0x000fe200078e000b */
[----:B------:R-:W4:Y:S04]  /*23f30*/  LDL.LU R10, [R1+0x238c] ;  /* 0x00238c00010a7983 */ /* 0x000f280000300800 */
[----:B------:R-:W4:Y:S04]  /*23f40*/  LDL.LU R11, [R1+0x2388] ;  /* 0x00238800010b7983 */ /* 0x000f280000300800 */
[----:B------:R-:W-:Y:S01]  /*23f50*/  STL.64 [R1+0x2368], R22 ;  /* 0x0023681601007387 */ /* 0x000fe20000100a00 */
[----:B------:R-:W-:Y:S01]  /*23f60*/  LOP3.LUT R15, R28, 0x40, RZ, 0x3c, !PT ;  /* 0x000000401c0f7812 */ /* 0x000fe200078e3cff */
[----:B--2---:R-:W-:Y:S02]  /*23f70*/  HMMA.16816.F32.BF16 R4, R4, R8, R16 ;  /* 0x000000080404723c */ /* 0x004fe40000041810 */
[----:B---3--:R0:W-:Y:S04]  /*23f80*/  STL.64 [R1+0x2360], R20 ;  /* 0x0023601401007387 */ /* 0x0081e80000100a00 */
[----:B0-----:R-:W2:Y:S04]  /*23f90*/  LDL.LU.64 R20, [R1+0x2b0] ;  /* 0x0002b00001147983 */ /* 0x001ea80000300a00 */
[----:B------:R-:W2:Y:S04]  /*23fa0*/  LDL.LU.64 R22, [R1+0x2b8] ;  /* 0x0002b80001167983 */ /* 0x000ea80000300a00 */
[----:B------:R-:W3:Y:S04]  /*23fb0*/  LDL.LU.64 R16, [R1+0x210] ;  /* 0x0002100001107983 */ /* 0x000ee80000300a00 */
[----:B------:R-:W3:Y:S05]  /*23fc0*/  LDL.LU.64 R18, [R1+0x218] ;  /* 0x0002180001127983 */ /* 0x000eea0000300a00 */
        /* <DEDUP_REMOVED lines=8> */
[----:B------:R-:W2:Y:S04]  /*24050*/  LDL.LU.64 R4, [R1+0x2378] ;  /* 0x0023780001047983 */ /* 0x000ea80000300a00 */
[----:B------:R0:W-:Y:S04]  /*24060*/  STL.64 [R1+0x22b0], R14 ;  /* 0x0022b00e01007387 */ /* 0x0001e80000100a00 */
[----:B------:R4:W-:Y:S01]  /*24070*/  STL.64 [R1+0x22a8], R12 ;  /* 0x0022a80c01007387 */ /* 0x0009e20000100a00 */
[----:B0-----:R-:W-:-:S02]  /*24080*/  IMAD.MOV.U32 R15, RZ, RZ, R0 ;  /* 0x000000ffff0f7224 */ /* 0x001fc400078e0000 */
[----:B------:R-:W-:Y:S01]  /*24090*/  IMAD.MOV.U32 R14, RZ, RZ, R3 ;  /* 0x000000ffff0e7224 */ /* 0x000fe200078e0003 */
[C---:B--2---:R-:W-:Y:S06]  /*240a0*/  HMMA.16816.F32.BF16 R20, R24.reuse, R4, R20 ;  /* 0x000000041814723c */ /* 0x044fec0000041814 */
[----:B---3--:R-:W-:Y:S01]  /*240b0*/  HMMA.16816.F32.BF16 R24, R24, R8, R16 ;  /* 0x000000081818723c */ /* 0x008fe20000041810 */
[----:B----4-:R-:W-:Y:S02]  /*240c0*/  IMAD.MOV.U32 R12, RZ, RZ, R6 ;  /* 0x000000ffff0c7224 */ /* 0x010fe400078e0006 */
[----:B------:R-:W-:Y:S01]  /*240d0*/  IMAD.MOV.U32 R13, RZ, RZ, R7 ;  /* 0x000000ffff0d7224 */ /* 0x000fe200078e0007 */
[----:B------:R-:W2:Y:S04]  /*240e0*/  LDL.LU R6, [R1+0x2374] ;  /* 0x0023740001067983 */ /* 0x000ea80000300800 */
[----:B------:R-:W2:Y:S10]  /*240f0*/  LDL.LU R7, [R1+0x2370] ;  /* 0x0023700001077983 */ /* 0x000eb40000300800 */
[----:B------:R-:W-:-:S02]  /*24100*/  IMAD.MOV.U32 R0, RZ, RZ, R23 ;  /* 0x000000ffff007224 */ /* 0x000fc400078e0017 */
[----:B------:R-:W-:Y:S01]  /*24110*/  IMAD.MOV.U32 R3, RZ, RZ, R22 ;  /* 0x000000ffff037224 */ /* 0x000fe200078e0016 */
[----:B------:R0:W-:Y:S04]  /*24120*/  STL.64 [R1+0x2d0], R20 ;  /* 0x0002d01401007387 */ /* 0x0001e80000100a00 */
[----:B------:R-:W3:Y:S04]  /*24130*/  LDL.LU.64 R22, [R1+0x2368] ;  /* 0x0023680001167983 */ /* 0x000ee80000300a00 */
[----:B0-----:R-:W3:Y:S04]  /*24140*/  LDL.LU.64 R20, [R1+0x2360] ;  /* 0x0023600001147983 */ /* 0x001ee80000300a00 */
[----:B------:R-:W-:Y:S04]  /*24150*/  STL [R1+0x21d0], R0 ;  /* 0x0021d00001007387 */ /* 0x000fe80000100800 */
[----:B------:R-:W-:Y:S04]  /*24160*/  STL [R1+0x21cc], R3 ;  /* 0x0021cc0301007387 */ /* 0x000fe80000100800 */
[----:B------:R-:W2:Y:S04]  /*24170*/  LDL.LU.64 R18, [R1+0x2358] ;  /* 0x0023580001127983 */ /* 0x000ea80000300a00 */
[----:B------:R-:W2:Y:S04]  /*24180*/  LDL.LU.64 R16, [R1+0x2350] ;  /* 0x0023500001107983 */ /* 0x000ea80000300a00 */
[----:B------:R-:W-:Y:S04]  /*24190*/  STL.64 [R1+0x2e0], R24 ;  /* 0x0002e01801007387 */ /* 0x000fe80000100a00 */
[----:B------:R0:W-:Y:S04]  /*241a0*/  STL.64 [R1+0x2e8], R26 ;  /* 0x0002e81a01007387 */ /* 0x0001e80000100a00 */
[----:B0-----:R-:W2:Y:S04]  /*241b0*/  LDL.LU.64 R26, [R1+0x2348] ;  /* 0x00234800011a7983 */ /* 0x001ea80000300a00 */
[----:B------:R-:W2:Y:S04]  /*241c0*/  LDL.LU.64 R24, [R1+0x2340] ;  /* 0x0023400001187983 */ /* 0x000ea80000300a00 */
[----:B------:R-:W-:Y:S01]  /*241d0*/  STL [R1+0x2240], R28 ;  /* 0x0022401c01007387 */ /* 0x000fe20000100800 */
[C---:B--2---:R-:W-:Y:S06]  /*241e0*/  HMMA.16816.F32.BF16 R16, R24.reuse, R6, R16 ;  /* 0x000000061810723c */ /* 0x044fec0000041810 */
[----:B---3--:R-:W-:-:S15]  /*241f0*/  HMMA.16816.F32.BF16 R20, R24, R10, R20 ;  /* 0x0000000a1814723c */ /* 0x008fde0000041814 */
[----:B------:R-:W-:-:S02]  /*24200*/  NOP ;  /* 0x0000000000007918 */ /* 0x000fc40000000000 */
[----:B------:R-:W-:Y:S04]  /*24210*/  STL.64 [R1+0x300], R16 ;  /* 0x0003001001007387 */ /* 0x000fe80000100a00 */
[----:B------:R0:W-:Y:S04]  /*24220*/  STL.64 [R1+0x308], R18 ;  /* 0x0003081201007387 */ /* 0x0001e80000100a00 */
[----:B0-----:R-:W2:Y:S04]  /*24230*/  LDL.LU.64 R18, [R1+0x2338] ;  /* 0x0023380001127983 */ /* 0x001ea80000300a00 */
[----:B------:R-:W2:Y:S04]  /*24240*/  LDL.LU.64 R16, [R1+0x2330] ;  /* 0x0023300001107983 */ /* 0x000ea80000300a00 */
[----:B------:R-:W3:Y:S04]  /*24250*/  LDL.LU R24, [R1] ;  /* 0x0000000001187983 */ /* 0x000ee80000300800 */
[----:B------:R0:W-:Y:S04]  /*24260*/  STL.64 [R1+0x2f0], R20 ;  /* 0x0002f01401007387 */ /* 0x0001e80000100a00 */
[----:B------:R1:W-:Y:S04]  /*24270*/  STL.64 [R1+0x2f8], R22 ;  /* 0x0002f81601007387 */ /* 0x0003e80000100a00 */
[----:B------:R-:W3:Y:S04]  /*24280*/  LDL.LU R25, [R1+0x4] ;  /* 0x0000040001197983 */ /* 0x000ee80000300800 */
[----:B------:R-:W4:Y:S04]  /*24290*/  LDL.LU R26, [R1+0x8] ;  /* 0x00000800011a7983 */ /* 0x000f280000300800 */
[----:B------:R-:W4:Y:S01]  /*242a0*/  LDL.LU R27, [R1+0xc] ;  /* 0x00000c00011b7983 */ /* 0x000f220000300800 */
[----:B------:R-:W-:Y:S01]  /*242b0*/  LOP3.LUT R9, R28, 0x40, RZ, 0x3c, !PT ;  /* 0x000000401c097812 */ /* 0x000fe200078e3cff */
[----:B--2---:R-:W-:Y:S02]  /*242c0*/  HMMA.16816.F32.BF16 R16, R12, R6, R16 ;  /* 0x000000060c10723c */ /* 0x004fe40000041810 */
[----:B----4-:R-:W-:Y:S04]  /*242d0*/  STL.64 [R1+0x22f0], R26 ;  /* 0x0022f01a01007387 */ /* 0x010fe80000100a00 */
[----:B---3--:R-:W-:-:S15]  /*242e0*/  STL.64 [R1+0x22e8], R24 ;  /* 0x0022e81801007387 */ /* 0x008fde0000100a00 */
[----:B------:R-:W-:-:S02]  /*242f0*/  NOP ;  /* 0x0000000000007918 */ /* 0x000fc40000000000 */
[----:B------:R-:W-:Y:S04]  /*24300*/  STL.64 [R1+0x330], R16 ;  /* 0x0003301001007387 */ /* 0x000fe80000100a00 */
[----:B------:R-:W-:Y:S04]  /*24310*/  STL.64 [R1+0x2320], R14 ;  /* 0x0023200e01007387 */ /* 0x000fe80000100a00 */
[----:B------:R-:W-:Y:S04]  /*24320*/  STL.64 [R1+0x2318], R12 ;  /* 0x0023180c01007387 */ /* 0x000fe80000100a00 */
[----:B0-----:R-:W2:Y:S04]  /*24330*/  LDL.LU R20, [R1+0x10] ;  /* 0x0000100001147983 */ /* 0x001ea80000300800 */
[----:B------:R-:W2:Y:S04]  /*24340*/  LDL.LU R21, [R1+0x14] ;  /* 0x0000140001157983 */ /* 0x000ea80000300800 */
[----:B-1----:R-:W3:Y:S04]  /*24350*/  LDL.LU R22, [R1+0x18] ;  /* 0x0000180001167983 */ /* 0x002ee80000300800 */
[----:B------:R-:W0:Y:S01]  /*24360*/  LDSM.16.MT88.4 R12, [R9+UR4+0x4080] ;  /* 0x00408004090c783b */ /* 0x000e220008004200 */
[----:B------:R-:W-:-:S03]  /*24370*/  IMAD.MOV.U32 R23, RZ, RZ, R2 ;  /* 0x000000ffff177224 */ /* 0x000fc600078e0002 */
[----:B------:R-:W4:Y:S01]  /*24380*/  LDL.LU R2, [R1+0x2328] ;  /* 0x0023280001027983 */ /* 0x000f220000300800 */
[----:B------:R-:W-:Y:S02]  /*24390*/  IMAD.MOV.U32 R4, RZ, RZ, R19 ;  /* 0x000000ffff047224 */ /* 0x000fe400078e0013 */
[----:B------:R-:W-:Y:S01]  /*243a0*/  IMAD.MOV.U32 R5, RZ, RZ, R18 ;  /* 0x000000ffff057224 */ /* 0x000fe200078e0012 */
[----:B---3--:R-:W-:Y:S04]  /*243b0*/  STL.64 [R1+0x2310], R22 ;  /* 0x0023101601007387 */ /* 0x008fe80000100a00 */
[----:B--2---:R1:W-:Y:S04]  /*243c0*/  STL.64 [R1+0x2308], R20 ;  /* 0x0023081401007387 */ /* 0x0043e80000100a00 */
[----:B-1----:R-:W2:Y:S04]  /*243d0*/  LDL.LU R20, [R1+0x160] ;  /* 0x0001600001147983 */ /* 0x002ea80000300800 */
[----:B------:R-:W2:Y:S04]  /*243e0*/  LDL.LU R21, [R1+0x164] ;  /* 0x0001640001157983 */ /* 0x000ea80000300800 */
[----:B------:R-:W2:Y:S04]  /*243f0*/  LDL.LU R22, [R1+0x168] ;  /* 0x0001680001167983 */ /* 0x000ea80000300800 */
[----:B------:R-:W2:Y:S04]  /*24400*/  LDL.LU R23, [R1+0x16c] ;  /* 0x00016c0001177983 */ /* 0x000ea80000300800 */
[----:B------:R-:W-:Y:S04]  /*24410*/  STL [R1+0x2124], R4 ;  /* 0x0021240401007387 */ /* 0x000fe80000100800 */
[----:B------:R-:W-:Y:S04]  /*24420*/  STL [R1+0x2120], R5 ;  /* 0x0021200501007387 */ /* 0x000fe80000100800 */
[----:B0-----:R-:W-:Y:S04]  /*24430*/  STL.64 [R1+0x30], R12 ;  /* 0x0000300c01007387 */ /* 0x001fe80000100a00 */
[----:B------:R-:W3:Y:S04]  /*24440*/  LDL.LU R24, [R1+0x150] ;  /* 0x0001500001187983 */ /* 0x000ee80000300800 */
[----:B------:R-:W3:Y:S04]  /*24450*/  LDL.LU R25, [R1+0x154] ;  /* 0x0001540001197983 */ /* 0x000ee80000300800 */
[----:B------:R-:W4:Y:S04]  /*24460*/  LDL.LU R26, [R1+0x158] ;  /* 0x00015800011a7983 */ /* 0x000f280000300800 */
[----:B------:R-:W4:Y:S01]  /*24470*/  LDL.LU R27, [R1+0x15c] ;  /* 0x00015c00011b7983 */ /* 0x000f220000300800 */
[----:B------:R-:W-:-:S02]  /*24480*/  IMAD.MOV.U32 R3, RZ, RZ, R14 ;  /* 0x000000ffff037224 */ /* 0x000fc400078e000e */
[----:B------:R-:W-:Y:S02]  /*24490*/  IMAD.MOV.U32 R0, RZ, RZ, R15 ;  /* 0x000000ffff007224 */ /* 0x000fe400078e000f */
[----:B------:R-:W0:Y:S04]  /*244a0*/  LDSM.16.MT88.4 R12, [R9+UR4+0x4100] ;  /* 0x00410004090c783b */ /* 0x000e280008004200 */
[----:B----4-:R-:W-:Y:S04]  /*244b0*/  STL.64 [R1+0x2300], R26 ;  /* 0x0023001a01007387 */ /* 0x010fe80000100a00 */
[----:B---3--:R1:W-:Y:S04]  /*244c0*/  STL.64 [R1+0x22f8], R24 ;  /* 0x0022f81801007387 */ /* 0x0083e80000100a00 */
[----:B-1----:R-:W3:Y:S04]  /*244d0*/  LDL.LU R24, [R1+0x180] ;  /* 0x0001800001187983 */ /* 0x002ee80000300800 */
[----:B------:R-:W3:Y:S04]  /*244e0*/  LDL.LU R25, [R1+0x184] ;  /* 0x0001840001197983 */ /* 0x000ee80000300800 */
[----:B------:R-:W3:Y:S04]  /*244f0*/  LDL.LU R26, [R1+0x188] ;  /* 0x00018800011a7983 */ /* 0x000ee80000300800 */
[----:B------:R-:W3:Y:S04]  /*24500*/  LDL.LU R27, [R1+0x18c] ;  /* 0x00018c00011b7983 */ /* 0x000ee80000300800 */
[----:B------:R-:W4:Y:S04]  /*24510*/  LDL.LU R16, [R1+0x140] ;  /* 0x0001400001107983 */ /* 0x000f280000300800 */
[----:B------:R-:W4:Y:S04]  /*24520*/  LDL.LU R17, [R1+0x144] ;  /* 0x0001440001117983 */ /* 0x000f280000300800 */
[----:B------:R-:W4:Y:S04]  /*24530*/  LDL.LU R18, [R1+0x148] ;  /* 0x0001480001127983 */ /* 0x000f280000300800 */
[----:B------:R-:W4:Y:S04]  /*24540*/  LDL.LU R19, [R1+0x14c] ;  /* 0x00014c0001137983 */ /* 0x000f280000300800 */
[----:B0-----:R-:W-:Y:S04]  /*24550*/  STL.64 [R1+0x20], R12 ;  /* 0x0000200c01007387 */ /* 0x001fe80000100a00 */
[----:B------:R0:W-:Y:S04]  /*24560*/  STL.64 [R1+0x28], R14 ;  /* 0x0000280e01007387 */ /* 0x0001e80000100a00 */
[----:B0-----:R-:W2:Y:S04]  /*24570*/  LDL.LU.64 R14, [R1+0x2320] ;  /* 0x00232000010e7983 */ /* 0x001ea80000300a00 */
[----:B------:R-:W2:Y:S02]  /*24580*/  LDL.LU.64 R12, [R1+0x2318] ;  /* 0x00231800010c7983 */ /* 0x000ea40000300a00 */
[----:B--2---:R-:W-:Y:S02]  /*24590*/  HMMA.16816.F32.BF16 R12, R12, R10, R20 ;  /* 0x0000000a0c0c723c */ /* 0x004fe40000041814 */
[----:B------:R-:W3:Y:S04]  /*245a0*/  LDL.LU.64 R22, [R1+0x2310] ;  /* 0x0023100001167983 */ /* 0x000ee80000300a00 */
[----:B------:R-:W3:-:S15]  /*245b0*/  LDL.LU.64 R20, [R1+0x2308] ;  /* 0x0023080001147983 */ /* 0x000ede0000300a00 */
[----:B------:R-:W-:-:S02]  /*245c0*/  NOP ;  /* 0x0000000000007918 */ /* 0x000fc40000000000 */
[----:B------:R-:W-:Y:S01]  /*245d0*/  STL.64 [R1+0x2c8], R14 ;  /* 0x0002c80e01007387 */ /* 0x000fe20000100a00 */
[----:B------:R-:W-:Y:S02]  /*245e0*/  IMAD.MOV.U32 R4, RZ, RZ, R12 ;  /* 0x000000ffff047224 */ /* 0x000fe400078e000c */
[----:B------:R-:W-:Y:S02]  /*245f0*/  IMAD.MOV.U32 R5, RZ, RZ, R13 ;  /* 0x000000ffff057224 */ /* 0x000fe400078e000d */
[----:B------:R-:W0:Y:S04]  /*24600*/  LDSM.16.MT88.4 R12, [R9+UR4+0x4180] ;  /* 0x00418004090c783b */ /* 0x000e280008004200 */
[----:B------:R-:W-:Y:S04]  /*24610*/  STL [R1+0x212c], R4 ;  /* 0x00212c0401007387 */ /* 0x000fe80000100800 */
[----:B------:R-:W-:Y:S04]  /*24620*/  STL [R1+0x2128], R5 ;  /* 0x0021280501007387 */ /* 0x000fe80000100800 */
[----:B0-----:R0:W-:Y:S04]  /*24630*/  STL.64 [R1+0x40], R12 ;  /* 0x0000400c01007387 */ /* 0x0011e80000100a00 */
[----:B------:R1:W-:Y:S01]  /*24640*/  STL [R1+0x48], R14 ;  /* 0x0000480e01007387 */ /* 0x0003e20000100800 */
[----:B------:R-:W-:-:S03]  /*24650*/  IMAD.MOV.U32 R28, RZ, RZ, R15 ;  /* 0x000000ffff1c7224 */ /* 0x000fc600078e000f */
[----:B0-----:R-:W2:Y:S04]  /*24660*/  LDL.LU R12, [R1+0xe0] ;  /* 0x0000e000010c7983 */ /* 0x001ea80000300800 */
[----:B------:R-:W2:Y:S04]  /*24670*/  LDL.LU R13, [R1+0xe4] ;  /* 0x0000e400010d7983 */ /* 0x000ea80000300800 */
[----:B-1----:R-:W4:Y:S04]  /*24680*/  LDL.LU R14, [R1+0xe8] ;  /* 0x0000e800010e7983 */ /* 0x002f280000300800 */
[----:B------:R-:W4:Y:S04]  /*24690*/  LDL.LU R15, [R1+0xec] ;  /* 0x0000ec00010f7983 */ /* 0x000f280000300800 */
[----:B----4-:R-:W-:Y:S04]  /*246a0*/  STL.64 [R1+0x22c0], R14 ;  /* 0x0022c00e01007387 */ /* 0x010fe80000100a00 */
[----:B--2---:R0:W-:Y:S04]  /*246b0*/  STL.64 [R1+0x22b8], R12 ;  /* 0x0022b80c01007387 */ /* 0x0041e80000100a00 */
[----:B0-----:R-:W2:Y:S04]  /*246c0*/  LDL.LU R12, [R1+0x100] ;  /* 0x00010000010c7983 */ /* 0x001ea80000300800 */
[----:B------:R-:W2:Y:S04]  /*246d0*/  LDL.LU R13, [R1+0x104] ;  /* 0x00010400010d7983 */ /* 0x000ea80000300800 */
[----:B------:R-:W4:Y:S04]  /*246e0*/  LDL.LU R14, [R1+0x108] ;  /* 0x00010800010e7983 */ /* 0x000f280000300800 */
[----:B------:R-:W4:Y:S01]  /*246f0*/  LDL.LU R15, [R1+0x10c] ;  /* 0x00010c00010f7983 */ /* 0x000f220000300800 */
[----:B---3--:R-:W-:-:S15]  /*24700*/  HMMA.16816.F32.BF16 R24, R20, R6, R24 ;  /* 0x000000061418723c */ /* 0x008fde0000041818 */
[----:B------:R-:W-:-:S09]  /*24710*/  NOP ;  /* 0x0000000000007918 */ /* 0x000fd20000000000 */
[----:B------:R-:W-:Y:S01]  /*24720*/  IMAD.MOV.U32 R5, RZ, RZ, R24 ;  /* 0x000000ffff057224 */ /* 0x000fe200078e0018 */
[----:B----4-:R-:W-:Y:S04]  /*24730*/  STL.64 [R1+0x22e0], R14 ;  /* 0x0022e00e01007387 */ /* 0x010fe80000100a00 */
[----:B--2---:R0:W-:Y:S04]  /*24740*/  STL.64 [R1+0x22d8], R12 ;  /* 0x0022d80c01007387 */ /* 0x0041e80000100a00 */
[----:B0-----:R-:W2:Y:S04]  /*24750*/  LDL.LU R12, [R1+0x110] ;  /* 0x00011000010c7983 */ /* 0x001ea80000300800 */
[----:B------:R-:W2:Y:S04]  /*24760*/  LDL.LU R13, [R1+0x114] ;  /* 0x00011400010d7983 */ /* 0x000ea80000300800 */
[----:B------:R-:W2:Y:S04]  /*24770*/  LDL.LU R14, [R1+0x118] ;  /* 0x00011800010e7983 */ /* 0x000ea80000300800 */
[----:B------:R-:W2:Y:S04]  /*24780*/  LDL.LU R15, [R1+0x11c] ;  /* 0x00011c00010f7983 */ /* 0x000ea80000300800 */
[----:B------:R-:W-:Y:S04]  /*24790*/  STL [R1+0x2b4], R25 ;  /* 0x0002b41901007387 */ /* 0x000fe80000100800 */
[----:B------:R0:W-:Y:S04]  /*247a0*/  STL.64 [R1+0x2b8], R26 ;  /* 0x0002b81a01007387 */ /* 0x0001e80000100a00 */
[----:B0-----:R-:W3:Y:S04]  /*247b0*/  LDL.LU.64 R26, [R1+0x2300] ;  /* 0x00230000011a7983 */ /* 0x001ee80000300a00 */
[----:B------:R-:W3:Y:S04]  /*247c0*/  LDL.LU.64 R24, [R1+0x22f8] ;  /* 0x0022f80001187983 */ /* 0x000ee80000300a00 */
[----:B------:R-:W-:Y:S01]  /*247d0*/  STL [R1+0x2130], R5 ;  /* 0x0021300501007387 */ /* 0x000fe20000100800 */
[----:B---3--:R-:W-:Y:S03]  /*247e0*/  HMMA.16816.F32.BF16 R20, R20, R10, R24 ;  /* 0x0000000a1414723c */ /* 0x008fe60000041818 */
[----:B------:R-:W3:Y:S04]  /*247f0*/  LDL.LU.64 R26, [R1+0x22f0] ;  /* 0x0022f000011a7983 */ /* 0x000ee80000300a00 */
[----:B------:R-:W3:-:S15]  /*24800*/  LDL.LU.64 R24, [R1+0x22e8] ;  /* 0x0022e80001187983 */ /* 0x000ede0000300a00 */
[----:B------:R-:W-:-:S02]  /*24810*/  NOP ;  /* 0x0000000000007918 */ /* 0x000fc40000000000 */
[----:B------:R-:W-:Y:S01]  /*24820*/  IMAD.MOV.U32 R4, RZ, RZ, R23 ;  /* 0x000000ffff047224 */ /* 0x000fe200078e0017 */
[----:B------:R0:W-:Y:S04]  /*24830*/  STL.64 [R1+0x260], R20 ;  /* 0x0002601401007387 */ /* 0x0001e80000100a00 */
[----:B------:R1:W-:Y:S04]  /*24840*/  STL [R1+0x268], R22 ;  /* 0x0002681601007387 */ /* 0x0003e80000100800 */
[----:B------:R-:W-:Y:S04]  /*24850*/  STL [R1+0x2134], R4 ;  /* 0x0021340401007387 */ /* 0x000fe80000100800 */
[----:B0-----:R-:W4:Y:S01]  /*24860*/  LDL.LU R20, [R1+0xa0] ;  /* 0x0000a00001147983 */ /* 0x001f220000300800 */
[----:B---3--:R-:W-:-:S15]  /*24870*/  HMMA.16816.F32.BF16 R16, R24, R6, R16 ;  /* 0x000000061810723c */ /* 0x008fde0000041810 */
[----:B------:R-:W-:-:S08]  /*24880*/  NOP ;  /* 0x0000000000007918 */ /* 0x000fd00000000000 */
[----:B------:R0:W-:Y:S04]  /*24890*/  STL.64 [R1+0x250], R16 ;  /* 0x0002501001007387 */ /* 0x0001e80000100a00 */
[----:B------:R3:W-:Y:S04]  /*248a0*/  STL.64 [R1+0x258], R18 ;  /* 0x0002581201007387 */ /* 0x0007e80000100a00 */
[----:B------:R-:W4:Y:S04]  /*248b0*/  LDL.LU R21, [R1+0xa4] ;  /* 0x0000a40001157983 */ /* 0x000f280000300800 */
[----:B-1----:R-:W4:Y:S04]  /*248c0*/  LDL.LU R22, [R1+0xa8] ;  /* 0x0000a80001167983 */ /* 0x002f280000300800 */
[----:B------:R-:W4:Y:S04]  /*248d0*/  LDL.LU R23, [R1+0xac] ;  /* 0x0000ac0001177983 */ /* 0x000f280000300800 */
[----:B0-----:R-:W4:Y:S04]  /*248e0*/  LDL.LU R16, [R1+0xd0] ;  /* 0x0000d00001107983 */ /* 0x001f280000300800 */
[----:B------:R-:W4:Y:S04]  /*248f0*/  LDL.LU R17, [R1+0xd4] ;  /* 0x0000d40001117983 */ /* 0x000f280000300800 */
[----:B---3--:R-:W3:Y:S04]  /*24900*/  LDL.LU R18, [R1+0xd8] ;  /* 0x0000d80001127983 */ /* 0x008ee80000300800 */
[----:B------:R-:W3:Y:S01]  /*24910*/  LDL.LU R19, [R1+0xdc] ;  /* 0x0000dc0001137983 */ /* 0x000ee20000300800 */
[----:B--2---:R-:W-:Y:S03]  /*24920*/  HMMA.16816.F32.BF16 R24, R24, R10, R12 ;  /* 0x0000000a1818723c */ /* 0x004fe6000004180c */
[----:B---3--:R-:W-:Y:S04]  /*24930*/  STL.64 [R1+0x2290], R18 ;  /* 0x0022901201007387 */ /* 0x008fe80000100a00 */
[----:B----4-:R0:W-:Y:S04]  /*24940*/  STL.64 [R1+0x2288], R16 ;  /* 0x0022881001007387 */ /* 0x0101e80000100a00 */
[----:B0-----:R-:W2:Y:S04]  /*24950*/  LDL.LU R16, [R1+0xf0] ;  /* 0x0000f00001107983 */ /* 0x001ea80000300800 */
[----:B------:R-:W2:Y:S04]  /*24960*/  LDL.LU R17, [R1+0xf4] ;  /* 0x0000f40001117983 */ /* 0x000ea80000300800 */
[----:B------:R-:W2:Y:S04]  /*24970*/  LDL.LU R18, [R1+0xf8] ;  /* 0x0000f80001127983 */ /* 0x000ea80000300800 */
[----:B------:R-:W2:Y:S04]  /*24980*/  LDL.LU R19, [R1+0xfc] ;  /* 0x0000fc0001137983 */ /* 0x000ea80000300800 */
[----:B------:R-:W-:Y:S04]  /*24990*/  STL.64 [R1+0x2270], R22 ;  /* 0x0022701601007387 */ /* 0x000fe80000100a00 */
[----:B------:R0:W-:Y:S04]  /*249a0*/  STL.64 [R1+0x2268], R20 ;  /* 0x0022681401007387 */ /* 0x0001e80000100a00 */
[----:B0-----:R-:W3:Y:S04]  /*249b0*/  LDL.LU R20, [R1+0xc0] ;  /* 0x0000c00001147983 */ /* 0x001ee80000300800 */
[----:B------:R-:W3:Y:S04]  /*249c0*/  LDL.LU R21, [R1+0xc4] ;  /* 0x0000c40001157983 */ /* 0x000ee80000300800 */
[----:B------:R-:W3:Y:S04]  /*249d0*/  LDL.LU R22, [R1+0xc8] ;  /* 0x0000c80001167983 */ /* 0x000ee80000300800 */
[----:B------:R-:W4:Y:S04]  /*249e0*/  LDL.LU.64 R14, [R1+0x22e0] ;  /* 0x0022e000010e7983 */ /* 0x000f280000300a00 */
[----:B------:R-:W4:Y:S04]  /*249f0*/  LDL.LU.64 R12, [R1+0x22d8] ;  /* 0x0022d800010c7983 */ /* 0x000f280000300a00 */
[----:B------:R-:W-:Y:S04]  /*24a00*/  STL.64 [R1+0x240], R24 ;  /* 0x0002401801007387 */ /* 0x000fe80000100a00 */
[----:B------:R0:W-:Y:S04]  /*24a10*/  STL.64 [R1+0x248], R26 ;  /* 0x0002481a01007387 */ /* 0x0001e80000100a00 */
[----:B0-----:R-:W4:Y:S04]  /*24a20*/  LDL.LU.64 R26, [R1+0x22d0] ;  /* 0x0022d000011a7983 */ /* 0x001f280000300a00 */
[----:B------:R-:W4:Y:S01]  /*24a30*/  LDL.LU.64 R24, [R1+0x22c8] ;  /* 0x0022c80001187983 */ /* 0x000f220000300a00 */
[----:B------:R-:W-:Y:S01]  /*24a40*/  IMAD.MOV.U32 R23, RZ, RZ, R2 ;  /* 0x000000ffff177224 */ /* 0x000fe200078e0002 */
[----:B----4-:R-:W-:-:S15]  /*24a50*/  HMMA.16816.F32.BF16 R12, R24, R6, R12 ;  /* 0x00000006180c723c */ /* 0x010fde000004180c */
[----:B------:R-:W-:-:S08]  /*24a60*/  NOP ;  /* 0x0000000000007918 */ /* 0x000fd00000000000 */
[----:B------:R-:W-:Y:S04]  /*24a70*/  STL.64 [R1+0x230], R12 ;  /* 0x0002300c01007387 */ /* 0x000fe80000100a00 */
[----:B------:R0:W-:Y:S01]  /*24a80*/  STL [R1+0x238], R14 ;  /* 0x0002380e01007387 */ /* 0x0001e20000100800 */
[----:B------:R-:W-:-:S03]  /*24a90*/  IMAD.MOV.U32 R2, RZ, RZ, R15 ;  /* 0x000000ffff027224 */ /* 0x000fc600078e000f */
[----:B0-----:R-:W4:Y:S04]  /*24aa0*/  LDL.LU.64 R14, [R1+0x22c0] ;  /* 0x0022c000010e7983 */ /* 0x001f280000300a00 */
[----:B------:R-:W4:Y:S04]  /*24ab0*/  LDL.LU.64 R12, [R1+0x22b8] ;  /* 0x0022b800010c7983 */ /* 0x000f280000300a00 */
[----:B------:R-:W-:Y:S01]  /*24ac0*/  STL [R1+0x21d4], R2 ;  /* 0x0021d40201007387 */ /* 0x000fe20000100800 */
[----:B----4-:R-:W-:Y:S03]  /*24ad0*/  HMMA.16816.F32.BF16 R24, R24, R10, R12 ;  /* 0x0000000a1818723c */ /* 0x010fe6000004180c */
[----:B------:R-:W4:Y:S04]  /*24ae0*/  LDL.LU.64 R14, [R1+0x22b0] ;  /* 0x0022b000010e7983 */ /* 0x000f280000300a00 */
[----:B------:R-:W2:-:S15]  /*24af0*/  LDL.LU.64 R12, [R1+0x22a8] ;  /* 0x0022a800010c7983 */ /* 0x000e9e0000300a00 */
[----:B------:R-:W-:-:S01]  /*24b00*/  NOP ;  /* 0x0000000000007918 */ /* 0x000fc20000000000 */
[----:B------:R4:W-:Y:S04]  /*24b10*/  STL.64 [R1+0x210], R24 ;  /* 0x0002101801007387 */ /* 0x0009e80000100a00 */
[----:B------:R2:W-:Y:S01]  /*24b20*/  STL [R1+0x218], R26 ;  /* 0x0002181a01007387 */ /* 0x0005e20000100800 */
[----:B------:R-:W-:Y:S02]  /*24b30*/  IMAD.MOV.U32 R8, RZ, RZ, R27 ;  /* 0x000000ffff087224 */ /* 0x000fe400078e001b */
[----:B----4-:R-:W-:Y:S02]  /*24b40*/  IMAD.MOV.U32 R24, RZ, RZ, R15 ;  /* 0x000000ffff187224 */ /* 0x010fe400078e000f */
[----:B------:R-:W-:Y:S02]  /*24b50*/  IMAD.MOV.U32 R25, RZ, RZ, R14 ;  /* 0x000000ffff197224 */ /* 0x000fe400078e000e */
[----:B--2---:R-:W-:-:S02]  /*24b60*/  IMAD.MOV.U32 R26, RZ, RZ, R13 ;  /* 0x000000ffff1a7224 */ /* 0x004fc400078e000d */
[----:B------:R-:W-:Y:S02]  /*24b70*/  IMAD.MOV.U32 R27, RZ, RZ, R12 ;  /* 0x000000ffff1b7224 */ /* 0x000fe400078e000c */
[----:B------:R-:W0:Y:S04]  /*24b80*/  LDSM.16.MT88.4 R12, [R9+UR4+0x4200] ;  /* 0x00420004090c783b */ /* 0x000e280008004200 */
[----:B------:R-:W-:Y:S04]  /*24b90*/  STL.64 [R1+0x2250], R26 ;  /* 0x0022501a01007387 */ /* 0x000fe80000100a00 */
[----:B------:R1:W-:Y:S04]  /*24ba0*/  STL.64 [R1+0x2248], R24 ;  /* 0x0022481801007387 */ /* 0x0003e80000100a00 */
[----:B-1----:R-:W2:Y:S04]  /*24bb0*/  LDL.LU R24, [R1+0x90] ;  /* 0x0000900001187983 */ /* 0x002ea80000300800 */
[----:B------:R-:W2:Y:S04]  /*24bc0*/  LDL.LU R25, [R1+0x94] ;  /* 0x0000940001197983 */ /* 0x000ea80000300800 */
[----:B------:R-:W2:Y:S04]  /*24bd0*/  LDL.LU R26, [R1+0x98] ;  /* 0x00009800011a7983 */ /* 0x000ea80000300800 */
[----:B------:R-:W2:Y:S04]  /*24be0*/  LDL.LU R27, [R1+0x9c] ;  /* 0x00009c00011b7983 */ /* 0x000ea80000300800 */
[----:B------:R1:W-:Y:S01]  /*24bf0*/  STL [R1+0x2138], R8 ;  /* 0x0021380801007387 */ /* 0x0003e20000100800 */
[----:B0-----:R-:W-:-:S02]  /*24c00*/  IMAD.MOV.U32 R5, RZ, RZ, R14 ;  /* 0x000000ffff057224 */ /* 0x001fc400078e000e */
[----:B------:R-:W-:Y:S02]  /*24c10*/  IMAD.MOV.U32 R4, RZ, RZ, R15 ;  /* 0x000000ffff047224 */ /* 0x000fe400078e000f */
[----:B------:R-:W-:Y:S02]  /*24c20*/  IMAD.MOV.U32 R29, RZ, RZ, R12 ;  /* 0x000000ffff1d7224 */ /* 0x000fe400078e000c */
[----:B-1----:R-:W-:Y:S01]  /*24c30*/  IMAD.MOV.U32 R8, RZ, RZ, R13 ;  /* 0x000000ffff087224 */ /* 0x002fe200078e000d */
[----:B------:R-:W4:Y:S04]  /*24c40*/  LDL.LU.64 R14, [R1+0x22a0] ;  /* 0x0022a000010e7983 */ /* 0x000f280000300a00 */
[----:B------:R-:W4:Y:S04]  /*24c50*/  LDL.LU.64 R12, [R1+0x2298] ;  /* 0x00229800010c7983 */ /* 0x000f280000300a00 */
[----:B------:R-:W-:Y:S01]  /*24c60*/  STL [R1+0x21d8], R8 ;  /* 0x0021d80801007387 */ /* 0x000fe20000100800 */
        /* <DEDUP_REMOVED lines=10> */
[----:B------:R0:W-:Y:S04]  /*24d10*/  STL.64 [R1+0x170], R12 ;  /* 0x0001700c01007387 */ /* 0x0001e80000100a00 */
[----:B------:R1:W-:Y:S04]  /*24d20*/  STL.64 [R1+0x178], R14 ;  /* 0x0001780e01007387 */ /* 0x0003e80000100a00 */
[----:B0-----:R-:W4:Y:S04]  /*24d30*/  LDL.LU R12, [R1+0xb0] ;  /* 0x0000b000010c7983 */ /* 0x001f280000300800 */
[----:B------:R-:W4:Y:S04]  /*24d40*/  LDL.LU R13, [R1+0xb4] ;  /* 0x0000b400010d7983 */ /* 0x000f280000300800 */
[----:B-1----:R-:W4:Y:S04]  /*24d50*/  LDL.LU R14, [R1+0xb8] ;  /* 0x0000b800010e7983 */ /* 0x002f280000300800 */
[----:B------:R-:W4:Y:S01]  /*24d60*/  LDL.LU R15, [R1+0xbc] ;  /* 0x0000bc00010f7983 */ /* 0x000f220000300800 */
[----:B---3--:R-:W-:-:S15]  /*24d70*/  HMMA.16816.F32.BF16 R20, R16, R6, R20 ;  /* 0x000000061014723c */ /* 0x008fde0000041814 */
[----:B------:R-:W-:-:S08]  /*24d80*/  NOP ;  /* 0x0000000000007918 */ /* 0x000fd00000000000 */
[----:B------:R-:W-:Y:S04]  /*24d90*/  STL.64 [R1+0x160], R20 ;  /* 0x0001601401007387 */ /* 0x000fe80000100a00 */
[----:B------:R0:W-:Y:S04]  /*24da0*/  STL.64 [R1+0x168], R22 ;  /* 0x0001681601007387 */ /* 0x0001e80000100a00 */
[----:B0-----:R-:W3:Y:S04]  /*24db0*/  LDL.LU.64 R22, [R1+0x2270] ;  /* 0x0022700001167983 */ /* 0x001ee80000300a00 */
[----:B------:R-:W3:Y:S02]  /*24dc0*/  LDL.LU.64 R20, [R1+0x2268] ;  /* 0x0022680001147983 */ /* 0x000ee40000300a00 */
[----:B---3--:R-:W-:Y:S02]  /*24dd0*/  HMMA.16816.F32.BF16 R16, R16, R10, R20 ;  /* 0x0000000a1010723c */ /* 0x008fe40000041814 */
[----:B------:R-:W2:Y:S04]  /*24de0*/  LDL.LU.64 R22, [R1+0x2260] ;  /* 0x0022600001167983 */ /* 0x000ea80000300a00 */
[----:B------:R-:W2:-:S15]  /*24df0*/  LDL.LU.64 R20, [R1+0x2258] ;  /* 0x0022580001147983 */ /* 0x000e9e0000300a00 */
[----:B------:R-:W-:-:S02]  /*24e00*/  NOP ;  /* 0x0000000000007918 */ /* 0x000fc40000000000 */
[----:B------:R0:W-:Y:S04]  /*24e10*/  STL.64 [R1+0x150], R16 ;  /* 0x0001501001007387 */ /* 0x0001e80000100a00 */
[----:B------:R1:W-:Y:S04]  /*24e20*/  STL.64 [R1+0x158], R18 ;  /* 0x0001581201007387 */ /* 0x0003e80000100a00 */
[----:B0-----:R-:W3:Y:S04]  /*24e30*/  LDL.LU R16, [R1+0x80] ;  /* 0x0000800001107983 */ /* 0x001ee80000300800 */
[----:B------:R-:W3:Y:S04]  /*24e40*/  LDL.LU R17, [R1+0x84] ;  /* 0x0000840001117983 */ /* 0x000ee80000300800 */
[----:B-1----:R-:W3:Y:S04]  /*24e50*/  LDL.LU R18, [R1+0x88] ;  /* 0x0000880001127983 */ /* 0x002ee80000300800 */
[----:B------:R-:W3:Y:S01]  /*24e60*/  LDL.LU R19, [R1+0x8c] ;  /* 0x00008c0001137983 */ /* 0x000ee20000300800 */
[C---:B--2---:R-:W-:Y:S06]  /*24e70*/  HMMA.16816.F32.BF16 R24, R20.reuse, R6, R24 ;  /* 0x000000061418723c */ /* 0x044fec0000041818 */
[----:B---3--:R-:W-:-:S15]  /*24e80*/  HMMA.16816.F32.BF16 R16, R20, R10, R16 ;  /* 0x0000000a1410723c */ /* 0x008fde0000041810 */
[----:B------:R-:W-:-:S02]  /*24e90*/  NOP ;  /* 0x0000000000007918 */ /* 0x000fc40000000000 */
[----:B------:R-:W-:Y:S04]  /*24ea0*/  STL.64 [R1+0x140], R24 ;  /* 0x0001401801007387 */ /* 0x000fe80000100a00 */
[----:B------:R0:W-:Y:S04]  /*24eb0*/  STL.64 [R1+0x148], R26 ;  /* 0x0001481a01007387 */ /* 0x0001e80000100a00 */
[----:B0-----:R-:W4:Y:S04]  /*24ec0*/  LDL.LU.64 R26, [R1+0x2250] ;  /* 0x00225000011a7983 */ /* 0x001f280000300a00 */
[----:B------:R-:W4:Y:S04]  /*24ed0*/  LDL.LU.64 R24, [R1+0x2248] ;  /* 0x0022480001187983 */ /* 0x000f280000300a00 */
[----:B------:R-:W2:Y:S04]  /*24ee0*/  LDL.LU R20, [R1+0x1d0] ;  /* 0x0001d00001147983 */ /* 0x000ea80000300800 */
[----:B------:R-:W-:Y:S04]  /*24ef0*/  STL.64 [R1+0xd0], R16 ;  /* 0x0000d01001007387 */ /* 0x000fe80000100a00 */
[----:B------:R-:W-:Y:S04]  /*24f00*/  STL.64 [R1+0xd8], R18 ;  /* 0x0000d81201007387 */ /* 0x000fe80000100a00 */
[----:B------:R-:W2:Y:S04]  /*24f10*/  LDL.LU R21, [R1+0x1d4] ;  /* 0x0001d40001157983 */ /* 0x000ea80000300800 */
[----:B------:R-:W3:Y:S04]  /*24f20*/  LDL.LU R22, [R1+0x1d8] ;  /* 0x0001d80001167983 */ /* 0x000ee80000300800 */
[----:B------:R-:W3:Y:S04]  /*24f30*/  LDL.LU R23, [R1+0x1dc] ;  /* 0x0001dc0001177983 */ /* 0x000ee80000300800 */
[----:B------:R-:W0:Y:S04]  /*24f40*/  LDSM.16.MT88.4 R16, [R9+UR4+0x4280] ;  /* 0x004280040910783b */ /* 0x000e280008004200 */
[----:B---3--:R-:W-:Y:S04]  /*24f50*/  STL.64 [R1+0x21e8], R22 ;  /* 0x0021e81601007387 */ /* 0x008fe80000100a00 */
[----:B--2---:R1:W-:Y:S04]  /*24f60*/  STL.64 [R1+0x21e0], R20 ;  /* 0x0021e01401007387 */ /* 0x0043e80000100a00 */
[----:B-1----:R-:W2:Y:S04]  /*24f70*/  LDL.LU R20, [R1+0x20] ;  /* 0x0000200001147983 */ /* 0x002ea80000300800 */
[----:B------:R-:W2:Y:S04]  /*24f80*/  LDL.LU R21, [R1+0x24] ;  /* 0x0000240001157983 */ /* 0x000ea80000300800 */
[----:B------:R-:W3:Y:S04]  /*24f90*/  LDL.LU R22, [R1+0x28] ;  /* 0x0000280001167983 */ /* 0x000ee80000300800 */
[----:B------:R-:W3:Y:S01]  /*24fa0*/  LDL.LU R23, [R1+0x2c] ;  /* 0x00002c0001177983 */ /* 0x000ee20000300800 */
[----:B----4-:R-:W-:Y:S01]  /*24fb0*/  HMMA.16816.F32.BF16 R12, R24, R6, R12 ;  /* 0x00000006180c723c */ /* 0x010fe2000004180c */
[----:B0-----:R-:W-:-:S02]  /*24fc0*/  IMAD.MOV.U32 R8, RZ, RZ, R16 ;  /* 0x000000ffff087224 */ /* 0x001fc400078e0010 */
[----:B------:R-:W-:Y:S01]  /*24fd0*/  IMAD.MOV.U32 R2, RZ, RZ, R17 ;  /* 0x000000ffff027224 */ /* 0x000fe200078e0011 */
[----:B---3--:R-:W-:Y:S04]  /*24fe0*/  STL.64 [R1+0x2218], R22 ;  /* 0x0022181601007387 */ /* 0x008fe80000100a00 */
[----:B--2---:R0:W-:Y:S04]  /*24ff0*/  STL.64 [R1+0x2210], R20 ;  /* 0x0022101401007387 */ /* 0x0041e80000100a00 */
[----:B0-----:R-:W2:Y:S04]  /*25000*/  LDL.LU R20, [R1+0x30] ;  /* 0x0000300001147983 */ /* 0x001ea80000300800 */
[----:B------:R-:W2:Y:S04]  /*25010*/  LDL.LU R21, [R1+0x34] ;  /* 0x0000340001157983 */ /* 0x000ea80000300800 */
[----:B------:R-:W3:Y:S04]  /*25020*/  LDL.LU R16, [R1+0x190] ;  /* 0x0001900001107983 */ /* 0x000ee80000300800 */
[----:B------:R-:W-:Y:S04]  /*25030*/  STL.64 [R1+0x130], R12 ;  /* 0x0001300c01007387 */ /* 0x000fe80000100a00 */
[----:B------:R-:W-:Y:S04]  /*25040*/  STL.64 [R1+0x138], R14 ;  /* 0x0001380e01007387 */ /* 0x000fe80000100a00 */
[----:B------:R-:W0:Y:S01]  /*25050*/  LDSM.16.MT88.4 R12, [R9+UR4+0x4300] ;  /* 0x00430004090c783b */ /* 0x000e220008004200 */
[----:B------:R-:W-:-:S02]  /*25060*/  IMAD.MOV.U32 R23, RZ, RZ, R0 ;  /* 0x000000ffff177224 */ /* 0x000fc400078e0000 */
[----:B------:R-:W-:Y:S02]  /*25070*/  IMAD.MOV.U32 R22, RZ, RZ, R3 ;  /* 0x000000ffff167224 */ /* 0x000fe400078e0003 */
[----:B------:R-:W-:Y:S01]  /*25080*/  IMAD.MOV.U32 R0, RZ, RZ, R18 ;  /* 0x000000ffff007224 */ /* 0x000fe200078e0012 */
[----:B------:R-:W3:Y:S01]  /*25090*/  LDL.LU R17, [R1+0x194] ;  /* 0x0001940001117983 */ /* 0x000ee20000300800 */
[----:B------:R-:W-:-:S03]  /*250a0*/  IMAD.MOV.U32 R3, RZ, RZ, R19 ;  /* 0x000000ffff037224 */ /* 0x000fc600078e0013 */
[----:B------:R-:W3:Y:S04]  /*250b0*/  LDL.LU R18, [R1+0x198] ;  /* 0x0001980001127983 */ /* 0x000ee80000300800 */
[----:B------:R-:W3:Y:S04]  /*250c0*/  LDL.LU R19, [R1+0x19c] ;  /* 0x00019c0001137983 */ /* 0x000ee80000300800 */
[----:B0-----:R-:W-:Y:S04]  /*250d0*/  STL.64 [R1+0x2180], R14 ;  /* 0x0021800e01007387 */ /* 0x001fe80000100a00 */
[----:B------:R0:W-:Y:S04]  /*250e0*/  STL.64 [R1+0x2178], R12 ;  /* 0x0021780c01007387 */ /* 0x0001e80000100a00 */
[----:B0-----:R-:W4:Y:S04]  /*250f0*/  LDL.LU R12, [R1+0x40] ;  /* 0x00004000010c7983 */ /* 0x001f280000300800 */
[----:B------:R-:W4:Y:S04]  /*25100*/  LDL.LU R13, [R1+0x44] ;  /* 0x00004400010d7983 */ /* 0x000f280000300800 */
[----:B------:R-:W2:Y:S01]  /*25110*/  LDL.LU R14, [R1+0x48] ;  /* 0x00004800010e7983 */ /* 0x000ea20000300800 */
[----:B------:R-:W-:-:S03]  /*25120*/  IMAD.MOV.U32 R15, RZ, RZ, R28 ;  /* 0x000000ffff0f7224 */ /* 0x000fc600078e001c */
[----:B------:R-:W3:Y:S04]  /*25130*/  LDL.LU R28, [R1+0x2240] ;  /* 0x00224000011c7983 */ /* 0x000ee80000300800 */
[----:B--2---:R-:W-:Y:S04]  /*25140*/  STL.64 [R1+0x21f8], R14 ;  /* 0x0021f80e01007387 */ /* 0x004fe80000100a00 */
[----:B----4-:R0:W-:Y:S04]  /*25150*/  STL.64 [R1+0x21f0], R12 ;  /* 0x0021f00c01007387 */ /* 0x0101e80000100a00 */
[----:B0-----:R-:W2:Y:S04]  /*25160*/  LDL.LU R12, [R1+0x1b0] ;  /* 0x0001b000010c7983 */ /* 0x001ea80000300800 */
[----:B------:R-:W2:Y:S04]  /*25170*/  LDL.LU R13, [R1+0x1b4] ;  /* 0x0001b400010d7983 */ /* 0x000ea80000300800 */
[----:B------:R-:W4:Y:S04]  /*25180*/  LDL.LU R14, [R1+0x1b8] ;  /* 0x0001b800010e7983 */ /* 0x000f280000300800 */
[----:B------:R-:W4:Y:S04]  /*25190*/  LDL.LU R15, [R1+0x1bc] ;  /* 0x0001bc00010f7983 */ /* 0x000f280000300800 */
[----:B----4-:R-:W-:Y:S04]  /*251a0*/  STL.64 [R1+0x2208], R14 ;  /* 0x0022080e01007387 */ /* 0x010fe80000100a00 */
[----:B--2---:R0:W-:Y:S04]  /*251b0*/  STL.64 [R1+0x2200], R12 ;  /* 0x0022000c01007387 */ /* 0x0041e80000100a00 */
        /* <DEDUP_REMOVED lines=9> */
[----:B------:R-:W4:Y:S01]  /*25250*/  LDL.LU R15, [R1+0x6c] ;  /* 0x00006c00010f7983 */ /* 0x000f220000300800 */
[----:B---3--:R-:W-:Y:S03]  /*25260*/  HMMA.16816.F32.BF16 R24, R24, R10, R16 ;  /* 0x0000000a1818723c */ /* 0x008fe60000041810 */
[----:B------:R-:W0:Y:S04]  /*25270*/  LDSM.16.MT88.4 R16, [R9+UR4+0x4380] ;  /* 0x004380040910783b */ /* 0x000e280008004200 */
[----:B----4-:R-:W-:Y:S04]  /*25280*/  STL.64 [R1+0x2238], R14 ;  /* 0x0022380e01007387 */ /* 0x010fe80000100a00 */
[----:B--2---:R1:W-:Y:S04]  /*25290*/  STL.64 [R1+0x2230], R12 ;  /* 0x0022300c01007387 */ /* 0x0043e80000100a00 */
[----:B-1----:R-:W2:Y:S04]  /*252a0*/  LDL.LU R12, [R1+0x1a0] ;  /* 0x0001a000010c7983 */ /* 0x002ea80000300800 */
[----:B------:R-:W2:Y:S04]  /*252b0*/  LDL.LU R13, [R1+0x1a4] ;  /* 0x0001a400010d7983 */ /* 0x000ea80000300800 */
[----:B------:R-:W2:Y:S04]  /*252c0*/  LDL.LU R14, [R1+0x1a8] ;  /* 0x0001a800010e7983 */ /* 0x000ea80000300800 */
[----:B------:R-:W2:Y:S04]  /*252d0*/  LDL.LU R15, [R1+0x1ac] ;  /* 0x0001ac00010f7983 */ /* 0x000ea80000300800 */
[----:B0-----:R-:W-:Y:S04]  /*252e0*/  STL.64 [R1+0x2160], R18 ;  /* 0x0021601201007387 */ /* 0x001fe80000100a00 */
[----:B------:R-:W-:Y:S04]  /*252f0*/  STL.64 [R1+0x110], R24 ;  /* 0x0001101801007387 */ /* 0x000fe80000100a00 */
[----:B------:R-:W-:Y:S04]  /*25300*/  STL.64 [R1+0x118], R26 ;  /* 0x0001181a01007387 */ /* 0x000fe80000100a00 */
[----:B------:R0:W-:Y:S04]  /*25310*/  STL.64 [R1+0x2158], R16 ;  /* 0x0021581001007387 */ /* 0x0001e80000100a00 */
[----:B0-----:R-:W3:Y:S04]  /*25320*/  LDL.LU R16, [R1+0x1f0] ;  /* 0x0001f00001107983 */ /* 0x001ee80000300800 */
[----:B------:R-:W3:Y:S04]  /*25330*/  LDL.LU R17, [R1+0x1f4] ;  /* 0x0001f40001117983 */ /* 0x000ee80000300800 */
[----:B------:R-:W3:Y:S04]  /*25340*/  LDL.LU R18, [R1+0x1f8] ;  /* 0x0001f80001127983 */ /* 0x000ee80000300800 */
[----:B------:R-:W3:Y:S01]  /*25350*/  LDL.LU R19, [R1+0x1fc] ;  /* 0x0001fc0001137983 */ /* 0x000ee20000300800 */
[----:B--2---:R-:W-:-:S15]  /*25360*/  HMMA.16816.F32.BF16 R12, R20, R6, R12 ;  /* 0x00000006140c723c */ /* 0x004fde000004180c */
[----:B------:R-:W-:-:S08]  /*25370*/  NOP ;  /* 0x0000000000007918 */ /* 0x000fd00000000000 */
[----:B------:R-:W-:Y:S04]  /*25380*/  STL.64 [R1+0x100], R12 ;  /* 0x0001000c01007387 */ /* 0x000fe80000100a00 */
[----:B------:R0:W-:Y:S04]  /*25390*/  STL.64 [R1+0x108], R14 ;  /* 0x0001080e01007387 */ /* 0x0001e80000100a00 */
[----:B0-----:R-:W2:Y:S04]  /*253a0*/  LDL.LU.64 R14, [R1+0x2238] ;  /* 0x00223800010e7983 */ /* 0x001ea80000300a00 */
[----:B------:R-:W2:Y:S02]  /*253b0*/  LDL.LU.64 R12, [R1+0x2230] ;  /* 0x00223000010c7983 */ /* 0x000ea40000300a00 */
[----:B--2---:R-:W-:Y:S02]  /*253c0*/  HMMA.16816.F32.BF16 R20, R20, R10, R12 ;  /* 0x0000000a1414723c */ /* 0x004fe4000004180c */
[----:B------:R-:W2:Y:S04]  /*253d0*/  LDL.LU.64 R14, [R1+0x2228] ;  /* 0x00222800010e7983 */ /* 0x000ea80000300a00 */
[----:B------:R-:W2:-:S15]  /*253e0*/  LDL.LU.64 R12, [R1+0x2220] ;  /* 0x00222000010c7983 */ /* 0x000e9e0000300a00 */
[----:B------:R-:W-:-:S02]  /*253f0*/  NOP ;  /* 0x0000000000007918 */ /* 0x000fc40000000000 */
[----:B------:R-:W-:Y:S04]  /*25400*/  STL.64 [R1+0xf0], R20 ;  /* 0x0000f01401007387 */ /* 0x000fe80000100a00 */
[----:B------:R0:W-:Y:S04]  /*25410*/  STL.64 [R1+0xf8], R22 ;  /* 0x0000f81601007387 */ /* 0x0001e80000100a00 */
[----:B0-----:R-:W2:Y:S04]  /*25420*/  LDL.LU.64 R22, [R1+0x2218] ;  /* 0x0022180001167983 */ /* 0x001ea80000300a00 */
[----:B------:R-:W2:Y:S02]  /*25430*/  LDL.LU.64 R20, [R1+0x2210] ;  /* 0x0022100001147983 */ /* 0x000ea40000300a00 */
        /* <DEDUP_REMOVED lines=13> */
[----:B------:R-:W2:Y:S01]  /*25510*/  LDL.LU.64 R20, [R1+0x21e0] ;  /* 0x0021e00001147983 */ /* 0x000ea20000300a00 */
[----:B------:R-:W0:Y:S02]  /*25520*/  S2R R27, SR_TID.X ;  /* 0x00000000001b7919 */ /* 0x000e240000002100 */
[C---:B0-----:R-:W-:Y:S01]  /*25530*/  LOP3.LUT R24, R27.reuse, 0x7, RZ, 0xc0, !PT ;  /* 0x000000071b187812 */ /* 0x041fe200078ec0ff */
[----:B------:R-:W-:-:S04]  /*25540*/  IMAD.SHL.U32 R25, R27, 0x2, RZ ;  /* 0x000000021b197824 */ /* 0x000fc800078e00ff */
[----:B------:R-:W-:-:S05]  /*25550*/  IMAD R24, R24, 0x90, RZ ;  /* 0x0000009018187824 */ /* 0x000fca00078e02ff */
[----:B------:R-:W-:-:S04]  /*25560*/  LOP3.LUT R24, R24, 0x30, R25, 0x78, !PT ;  /* 0x0000003018187812 */ /* 0x000fc800078e7819 */
[----:B------:R-:W-:Y:S01]  /*25570*/  LOP3.LUT R24, R24, 0x40, RZ, 0x3c, !PT ;  /* 0x0000004018187812 */ /* 0x000fe200078e3cff */
[----:B--2---:R-:W-:-:S15]  /*25580*/  HMMA.16816.F32.BF16 R20, R12, R6, R20 ;  /* 0x000000060c14723c */ /* 0x004fde0000041814 */
[----:B------:R-:W-:-:S08]  /*25590*/  NOP ;  /* 0x0000000000007918 */ /* 0x000fd00000000000 */
[----:B------:R-:W-:Y:S04]  /*255a0*/  STL.64 [R1+0xb0], R20 ;  /* 0x0000b01401007387 */ /* 0x000fe80000100a00 */
[----:B------:R-:W-:Y:S04]  /*255b0*/  STL.64 [R1+0xb8], R22 ;  /* 0x0000b81601007387 */ /* 0x000fe80000100a00 */
[----:B------:R-:W0:Y:S04]  /*255c0*/  LDSM.16.MT88.4 R20, [R28+UR4+0x8000] ;  /* 0x008000041c14783b */ /* 0x000e280008004200 */
[----:B0-----:R-:W-:Y:S04]  /*255d0*/  STL.64 [R1+0x90], R20 ;  /* 0x0000901401007387 */ /* 0x001fe80000100a00 */
[----:B------:R-:W-:Y:S04]  /*255e0*/  STL.64 [R1+0x98], R22 ;  /* 0x0000981601007387 */ /* 0x000fe80000100a00 */
[----:B------:R-:W0:Y:S04]  /*255f0*/  LDSM.16.M88.4 R20, [R24+UR4+0x10000] ;  /* 0x010000041814783b */ /* 0x000e280008000200 */
[----:B------:R-:W1:Y:S04]  /*25600*/  LDSM.16.M88.4 R24, [R24+UR4+0x10400] ;  /* 0x010400041818783b */ /* 0x000e680008000200 */
[----:B0-----:R-:W-:Y:S04]  /*25610*/  STL [R1+0x1f24], R22 ;  /* 0x001f241601007387 */ /* 0x001fe80000100800 */
[----:B------:R-:W-:Y:S04]  /*25620*/  STL [R1+0x1f20], R23 ;  /* 0x001f201701007387 */ /* 0x000fe80000100800 */
[----:B------:R0:W-:Y:S04]  /*25630*/  STL.64 [R1+0x2188], R20 ;  /* 0x0021881401007387 */ /* 0x0001e80000100a00 */
[----:B0-----:R-:W2:Y:S04]  /*25640*/  LDL.LU R20, [R1+0x1e0] ;  /* 0x0001e00001147983 */ /* 0x001ea80000300800 */
[----:B------:R-:W2:Y:S04]  /*25650*/  LDL.LU R21, [R1+0x1e4] ;  /* 0x0001e40001157983 */ /* 0x000ea80000300800 */
[----:B------:R-:W2:Y:S04]  /*25660*/  LDL.LU R22, [R1+0x1e8] ;  /* 0x0001e80001167983 */ /* 0x000ea80000300800 */
[----:B------:R-:W2:Y:S04]  /*25670*/  LDL.LU R23, [R1+0x1ec] ;  /* 0x0001ec0001177983 */ /* 0x000ea80000300800 */
[----:B------:R-:W-:Y:S04]  /*25680*/  STL.64 [R1+0x21c0], R10 ;  /* 0x0021c00a01007387 */ /* 0x000fe80000100a00 */
[----:B------:R-:W-:Y:S01]  /*25690*/  STL [R1+0x21b8], R9 ;  /* 0x0021b80901007387 */ /* 0x000fe20000100800 */
[----:B--2---:R-:W-:-:S15]  /*256a0*/  HMMA.16816.F32.BF16 R12, R12, R10, R20 ;  /* 0x0000000a0c0c723c */ /* 0x004fde0000041814 */
[----:B------:R-:W-:-:S08]  /*256b0*/  NOP ;  /* 0x0000000000007918 */ /* 0x000fd00000000000 */
[----:B------:R0:W-:Y:S04]  /*256c0*/  STL.64 [R1+0xa0], R12 ;  /* 0x0000a00c01007387 */ /* 0x0001e80000100a00 */
[----:B------:R2:W-:Y:S01]  /*256d0*/  STL.64 [R1+0xa8], R14 ;  /* 0x0000a80e01007387 */ /* 0x0005e20000100a00 */
[----:B0-----:R-:W-:-:S03]  /*256e0*/  IMAD.MOV.U32 R12, RZ, RZ, R8 ;  /* 0x000000ffff0c7224 */ /* 0x001fc600078e0008 */
[----:B------:R-:W4:Y:S01]  /*256f0*/  LDL.LU R8, [R1+0x21d8] ;  /* 0x0021d80001087983 */ /* 0x000f220000300800 */
[----:B--2---:R-:W-:Y:S02]  /*25700*/  IMAD.MOV.U32 R14, RZ, RZ, R0 ;  /* 0x000000ffff0e7224 */ /* 0x004fe400078e0000 */
[----:B------:R-:W-:Y:S02]  /*25710*/  IMAD.MOV.U32 R15, RZ, RZ, R3 ;  /* 0x000000ffff0f7224 */ /* 0x000fe400078e0003 */
[----:B------:R-:W-:Y:S02]  /*25720*/  IMAD.MOV.U32 R13, RZ, RZ, R2 ;  /* 0x000000ffff0d7224 */ /* 0x000fe400078e0002 */
[----:B------:R-:W2:Y:S04]  /*25730*/  LDL.LU R2, [R1+0x21d4] ;  /* 0x0021d40001027983 */ /* 0x000ea80000300800 */
[----:B------:R-:W2:Y:S04]  /*25740*/  LDL.LU R0, [R1+0x21d0] ;  /* 0x0021d00001007983 */ /* 0x000ea80000300800 */
[----:B------:R-:W2:Y:S04]  /*25750*/  LDL.LU R3, [R1+0x21cc] ;  /* 0x0021cc0001037983 */ /* 0x000ea80000300800 */
[----:B------:R0:W-:Y:S04]  /*25760*/  STL.64 [R1+0x21a8], R14 ;  /* 0x0021a80e01007387 */ /* 0x0001e80000100a00 */
[----:B------:R3:W-:Y:S01]  /*25770*/  STL.64 [R1+0x21a0], R12 ;  /* 0x0021a00c01007387 */ /* 0x0007e20000100a00 */
[----:B0-----:R-:W-:-:S02]  /*25780*/  IMAD.MOV.U32 R14, RZ, RZ, R5 ;  /* 0x000000ffff0e7224 */ /* 0x001fc400078e0005 */
[----:B---3--:R-:W-:Y:S02]  /*25790*/  IMAD.MOV.U32 R12, RZ, RZ, R29 ;  /* 0x000000ffff0c7224 */ /* 0x008fe400078e001d */
[----:B------:R-:W-:Y:S01]  /*257a0*/  IMAD.MOV.U32 R15, RZ, RZ, R4 ;  /* 0x000000ffff0f7224 */ /* 0x000fe200078e0004 */
[----:B------:R-:W3:Y:S04]  /*257b0*/  LDL.LU R29, [R1+0x21c8] ;  /* 0x0021c800011d7983 */ /* 0x000ee80000300800 */
[----:B-1----:R-:W-:Y:S04]  /*257c0*/  STL [R1+0x2140], R24 ;  /* 0x0021401801007387 */ /* 0x002fe80000100800 */
[----:B------:R-:W-:Y:S04]  /*257d0*/  STL [R1+0x213c], R25 ;  /* 0x00213c1901007387 */ /* 0x000fe80000100800 */
[----:B------:R-:W-:Y:S04]  /*257e0*/  STL [R1+0x1e64], R26 ;  /* 0x001e641a01007387 */ /* 0x000fe80000100800 */
[----:B------:R-:W-:Y:S04]  /*257f0*/  STL [R1+0x1e60], R27 ;  /* 0x001e601b01007387 */ /* 0x000fe80000100800 */
[----:B------:R0:W-:Y:S04]  /*25800*/  STL.64 [R1+0x21b0], R6 ;  /* 0x0021b00601007387 */ /* 0x0001e80000100a00 */
[----:B------:R-:W2:Y:S01]  /*25810*/  LDL.LU R4, [R1+0x200] ;  /* 0x0002000001047983 */ /* 0x000ea20000300800 */
[----:B----4-:R-:W-:-:S07]  /*25820*/  IMAD.MOV.U32 R13, RZ, RZ, R8 ;  /* 0x000000ffff0d7224 */ /* 0x010fce00078e0008 */
[----:B------:R-:W-:-:S15]  /*25830*/  HMMA.16816.F32.BF16 R8, R12, R6, R16 ;  /* 0x000000060c08723c */ /* 0x000fde0000041810 */
[----:B------:R-:W-:-:S08]  /*25840*/  NOP ;  /* 0x0000000000007918 */ /* 0x000fd00000000000 */
[----:B------:R-:W-:Y:S04]  /*25850*/  STL.64 [R1+0x120], R8 ;  /* 0x0001200801007387 */ /* 0x000fe80000100a00 */
[----:B------:R-:W-:Y:S04]  /*25860*/  STL.64 [R1+0x128], R10 ;  /* 0x0001280a01007387 */ /* 0x000fe80000100a00 */
[----:B------:R-:W2:Y:S04]  /*25870*/  LDL.LU R5, [R1+0x204] ;  /* 0x0002040001057983 */ /* 0x000ea80000300800 */
[----:B0-----:R-:W2:Y:S04]  /*25880*/  LDL.LU R6, [R1+0x208] ;  /* 0x0002080001067983 */ /* 0x001ea80000300800 */
[----:B------:R-:W2:Y:S04]  /*25890*/  LDL.LU R7, [R1+0x20c] ;  /* 0x00020c0001077983 */ /* 0x000ea80000300800 */
[----:B------:R-:W4:Y:S04]  /*258a0*/  LDL.LU R20, [R1+0x220] ;  /* 0x0002200001147983 */ /* 0x000f280000300800 */
[----:B------:R-:W4:Y:S04]  /*258b0*/  LDL.LU R21, [R1+0x224] ;  /* 0x0002240001157983 */ /* 0x000f280000300800 */
[----:B------:R-:W3:Y:S04]  /*258c0*/  LDL.LU R22, [R1+0x228] ;  /* 0x0002280001167983 */ /* 0x000ee80000300800 */
[----:B------:R-:W3:Y:S04]  /*258d0*/  LDL.LU R23, [R1+0x22c] ;  /* 0x00022c0001177983 */ /* 0x000ee80000300800 */
[----:B------:R-:W0:Y:S04]  /*258e0*/  LDSM.16.MT88.4 R8, [R28+UR4+0x8080] ;  /* 0x008080041c08783b */ /* 0x000e280008004200 */
[----:B---3--:R-:W-:Y:S04]  /*258f0*/  STL.64 [R1+0x2198], R22 ;  /* 0x0021981601007387 */ /* 0x008fe80000100a00 */
[----:B----4-:R1:W-:Y:S04]  /*25900*/  STL.64 [R1+0x2190], R20 ;  /* 0x0021901401007387 */ /* 0x0103e80000100a00 */
[----:B-1----:R-:W3:Y:S04]  /*25910*/  LDL.LU R20, [R1+0x270] ;  /* 0x0002700001147983 */ /* 0x002ee80000300800 */
[----:B------:R-:W3:Y:S04]  /*25920*/  LDL.LU R21, [R1+0x274] ;  /* 0x0002740001157983 */ /* 0x000ee80000300800 */
[----:B------:R-:W3:Y:S04]  /*25930*/  LDL.LU R22, [R1+0x278] ;  /* 0x0002780001167983 */ /* 0x000ee80000300800 */
[----:B------:R-:W3:Y:S04]  /*25940*/  LDL.LU R23, [R1+0x27c] ;  /* 0x00027c0001177983 */ /* 0x000ee80000300800 */
[----:B------:R-:W4:Y:S04]  /*25950*/  LDL.LU R16, [R1+0x280] ;  /* 0x0002800001107983 */ /* 0x000f280000300800 */
[----:B------:R-:W4:Y:S04]  /*25960*/  LDL.LU R17, [R1+0x284] ;  /* 0x0002840001117983 */ /* 0x000f280000300800 */
[----:B------:R-:W2:Y:S04]  /*25970*/  LDL.LU R18, [R1+0x288] ;  /* 0x0002880001127983 */ /* 0x000ea80000300800 */
[----:B------:R-:W2:Y:S01]  /*25980*/  LDL.LU R19, [R1+0x28c] ;  /* 0x00028c0001137983 */ /* 0x000ea20000300800 */
[----:B0-----:R-:W-:-:S03]  /*25990*/  IMAD.MOV.U32 R24, RZ, RZ, R11 ;  /* 0x000000ffff187224 */ /* 0x001fc600078e000b */
[----:B--2---:R-:W-:Y:S04]  /*259a0*/  STL.64 [R1+0x2170], R18 ;  /* 0x0021701201007387 */ /* 0x004fe80000100a00 */
[----:B----4-:R0:W-:Y:S04]  /*259b0*/  STL.64 [R1+0x2168], R16 ;  /* 0x0021681001007387 */ /* 0x0101e80000100a00 */
[----:B0-----:R-:W2:Y:S04]  /*259c0*/  LDL.LU R16, [R1+0x290] ;  /* 0x0002900001107983 */ /* 0x001ea80000300800 */
[----:B------:R-:W2:Y:S04]  /*259d0*/  LDL.LU R17, [R1+0x294] ;  /* 0x0002940001117983 */ /* 0x000ea80000300800 */
[----:B------:R-:W2:Y:S04]  /*259e0*/  LDL.LU R18, [R1+0x298] ;  /* 0x0002980001127983 */ /* 0x000ea80000300800 */
[----:B------:R-:W-:Y:S04]  /*259f0*/  STL.64 [R1+0x80], R8 ;  /* 0x0000800801007387 */ /* 0x000fe80000100a00 */
[----:B------:R-:W-:Y:S04]  /*25a00*/  STL [R1+0x88], R10 ;  /* 0x0000880a01007387 */ /* 0x000fe80000100800 */
[----:B------:R-:W0:Y:S04]  /*25a10*/  LDSM.16.MT88.4 R8, [R28+UR4+0x8100] ;  /* 0x008100041c08783b */ /* 0x000e280008004200 */
[----:B0-----:R-:W-:Y:S04]  /*25a20*/  STL.64 [R1+0x70], R8 ;  /* 0x0000700801007387 */ /* 0x001fe80000100a00 */
[----:B------:R-:W-:Y:S04]  /*25a30*/  STL.64 [R1+0x78], R10 ;  /* 0x0000780a01007387 */ /* 0x000fe80000100a00 */
[----:B------:R-:W0:Y:S02]  /*25a40*/  LDSM.16.MT88.4 R8, [R28+UR4+0x8180] ;  /* 0x008180041c08783b */ /* 0x000e240008004200 */
[----:B0-----:R-:W-:-:S02]  /*25a50*/  IMAD.MOV.U32 R27, RZ, RZ, R10 ;  /* 0x000000ffff1b7224 */ /* 0x001fc400078e000a */
[----:B------:R-:W-:Y:S01]  /*25a60*/  STL [R1+0x60], R8 ;  /* 0x0000600801007387 */ /* 0x000fe20000100800 */
[----:B------:R-:W-:-:S03]  /*25a70*/  IMAD.MOV.U32 R26, RZ, RZ, R11 ;  /* 0x000000ffff1a7224 */ /* 0x000fc600078e000b */
[----:B------:R-:W4:Y:S01]  /*25a80*/  LDL.LU.64 R10, [R1+0x21c0] ;  /* 0x0021c000010a7983 */ /* 0x000f220000300a00 */
[----:B------:R-:W-:Y:S02]  /*25a90*/  IMAD.MOV.U32 R19, RZ, RZ, R29 ;  /* 0x000000ffff137224 */ /* 0x000fe400078e001d */
[----:B------:R-:W-:Y:S02]  /*25aa0*/  IMAD.MOV.U32 R29, RZ, RZ, R9 ;  /* 0x000000ffff1d7224 */ /* 0x000fe400078e0009 */
[----:B------:R-:W2:Y:S01]  /*25ab0*/  LDL.LU R9, [R1+0x21b8] ;  /* 0x0021b80001097983 */ /* 0x000ea20000300800 */
[----:B----4-:R-:W-:Y:S03]  /*25ac0*/  HMMA.16816.F32.BF16 R12, R12, R10, R4 ;  /* 0x0000000a0c0c723c */ /* 0x010fe60000041804 */
[----:B------:R-:W3:-:S15]  /*25ad0*/  LDL.LU.64 R6, [R1+0x21b0] ;  /* 0x0021b00001067983 */ /* 0x000ede0000300a00 */
[----:B------:R-:W-:-:S05]  /*25ae0*/  NOP ;  /* 0x0000000000007918 */ /* 0x000fca0000000000 */
[----:B------:R-:W-:Y:S04]  /*25af0*/  STL.64 [R1+0x1c0], R12 ;  /* 0x0001c00c01007387 */ /* 0x000fe80000100a00 */
[----:B------:R-:W-:Y:S04]  /*25b00*/  STL.64 [R1+0x1c8], R14 ;  /* 0x0001c80e01007387 */ /* 0x000fe80000100a00 */
[----:B------:R-:W0:Y:S02]  /*25b10*/  LDSM.16.MT88.4 R12, [R28+UR4+0x8200] ;  /* 0x008200041c0c783b */ /* 0x000e240008004200 */
[----:B0-----:R-:W-:-:S02]  /*25b20*/  IMAD.MOV.U32 R4, RZ, RZ, R14 ;  /* 0x000000ffff047224 */ /* 0x001fc400078e000e */
[----:B------:R-:W-:Y:S02]  /*25b30*/  IMAD.MOV.U32 R5, RZ, RZ, R15 ;  /* 0x000000ffff057224 */ /* 0x000fe400078e000f */
[----:B------:R-:W-:Y:S02]  /*25b40*/  IMAD.MOV.U32 R25, RZ, RZ, R12 ;  /* 0x000000ffff197224 */ /* 0x000fe400078e000c */
[----:B------:R-:W-:Y:S01]  /*25b50*/  IMAD.MOV.U32 R8, RZ, RZ, R13 ;  /* 0x000000ffff087224 */ /* 0x000fe200078e000d */
[----:B------:R-:W3:Y:S04]  /*25b60*/  LDL.LU.64 R14, [R1+0x21a8] ;  /* 0x0021a800010e7983 */ /* 0x000ee80000300a00 */
[----:B------:R-:W3:Y:S04]  /*25b70*/  LDL.LU.64 R12, [R1+0x21a0] ;  /* 0x0021a000010c7983 */ /* 0x000ee80000300a00 */
[----:B------:R-:W-:Y:S04]  /*25b80*/  STL.64 [R1+0x2150], R26 ;  /* 0x0021501a01007387 */ /* 0x000fe80000100a00 */
[----:B------:R0:W-:Y:S04]  /*25b90*/  STL.64 [R1+0x2148], R24 ;  /* 0x0021481801007387 */ /* 0x0001e80000100a00 */
[----:B0-----:R-:W4:Y:S04]  /*25ba0*/  LDL.LU R24, [R1+0x2d0] ;  /* 0x0002d00001187983 */ /* 0x001f280000300800 */
        /* <DEDUP_REMOVED lines=8> */
[----:B------:R-:W3:-:S15]  /*25c30*/  LDL.LU.64 R20, [R1+0x2188] ;  /* 0x0021880001147983 */ /* 0x000ede0000300a00 */
[----:B------:R-:W-:-:S06]  /*25c40*/  NOP ;  /* 0x0000000000007918 */ /* 0x000fcc0000000000 */
[----:B------:R-:W-:Y:S04]  /*25c50*/  STL.64 [R1+0x1f0], R12 ;  /* 0x0001f00c01007387 */ /* 0x000fe80000100a00 */
[----:B------:R0:W-:Y:S04]  /*25c60*/  STL.64 [R1+0x1f8], R14 ;  /* 0x0001f80e01007387 */ /* 0x0001e80000100a00 */
[----:B0-----:R-:W2:Y:S04]  /*25c70*/  LDL.LU.64 R14, [R1+0x2180] ;  /* 0x00218000010e7983 */ /* 0x001ea80000300a00 */
[----:B------:R-:W2:Y:S01]  /*25c80*/  LDL.LU.64 R12, [R1+0x2178] ;  /* 0x00217800010c7983 */ /* 0x000ea20000300a00 */
[----:B------:R-:W-:-:S02]  /*25c90*/  IMAD.MOV.U32 R26, RZ, RZ, R3 ;  /* 0x000000ffff1a7224 */ /* 0x000fc400078e0003 */
[----:B------:R-:W-:Y:S01]  /*25ca0*/  IMAD.MOV.U32 R27, RZ, RZ, R0 ;  /* 0x000000ffff1b7224 */ /* 0x000fe200078e0000 */
[----:B--2---:R-:W-:-:S15]  /*25cb0*/  HMMA.16816.F32.BF16 R16, R12, R6, R16 ;  /* 0x000000060c10723c */ /* 0x004fde0000041810 */
[----:B------:R-:W-:-:S09]  /*25cc0*/  NOP ;  /* 0x0000000000007918 */ /* 0x000fd20000000000 */
[----:B------:R-:W-:Y:S02]  /*25cd0*/  IMAD.MOV.U32 R3, RZ, RZ, R18 ;  /* 0x000000ffff037224 */ /* 0x000fe400078e0012 */
[----:B------:R-:W-:Y:S02]  /*25ce0*/  IMAD.MOV.U32 R0, RZ, RZ, R19 ;  /* 0x000000ffff007224 */ /* 0x000fe400078e0013 */
[----:B------:R-:W-:Y:S02]  /*25cf0*/  IMAD.MOV.U32 R22, RZ, RZ, R16 ;  /* 0x000000ffff167224 */ /* 0x000fe400078e0010 */
[----:B------:R-:W-:Y:S01]  /*25d00*/  IMAD.MOV.U32 R23, RZ, RZ, R17 ;  /* 0x000000ffff177224 */ /* 0x000fe200078e0011 */
[----:B------:R-:W2:Y:S04]  /*25d10*/  LDL.LU.64 R18, [R1+0x2170] ;  /* 0x0021700001127983 */ /* 0x000ea80000300a00 */
[----:B------:R-:W2:Y:S04]  /*25d20*/  LDL.LU.64 R16, [R1+0x2168] ;  /* 0x0021680001107983 */ /* 0x000ea80000300a00 */
[----:B------:R-:W-:Y:S04]  /*25d30*/  STL [R1+0x1f34], R0 ;  /* 0x001f340001007387 */ /* 0x000fe80000100800 */
[----:B------:R-:W-:Y:S04]  /*25d40*/  STL [R1+0x1f30], R3 ;  /* 0x001f300301007387 */ /* 0x000fe80000100800 */
[----:B------:R-:W-:Y:S04]  /*25d50*/  STL [R1+0x1f2c], R23 ;  /* 0x001f2c1701007387 */ /* 0x000fe80000100800 */
[----:B------:R-:W-:Y:S01]  /*25d60*/  STL [R1+0x1f28], R22 ;  /* 0x001f281601007387 */ /* 0x000fe20000100800 */
[----:B--2---:R-:W-:Y:S03]  /*25d70*/  HMMA.16816.F32.BF16 R16, R12, R10, R16 ;  /* 0x0000000a0c10723c */ /* 0x004fe60000041810 */
[----:B------:R-:W2:-:S15]  /*25d80*/  LDL.LU R12, [R1+0x2e0] ;  /* 0x0002e000010c7983 */ /* 0x000e9e0000300800 */
[----:B------:R-:W-:-:S05]  /*25d90*/  NOP ;  /* 0x0000000000007918 */ /* 0x000fca0000000000 */
[----:B------:R-:W-:Y:S04]  /*25da0*/  STL.64 [R1+0x2a0], R16 ;  /* 0x0002a01001007387 */ /* 0x000fe80000100a00 */
[----:B------:R-:W-:Y:S04]  /*25db0*/  STL.64 [R1+0x2a8], R18 ;  /* 0x0002a81201007387 */ /* 0x000fe80000100a00 */
[----:B------:R-:W0:Y:S04]  /*25dc0*/  LDSM.16.MT88.4 R16, [R28+UR4+0x8280] ;  /* 0x008280041c10783b */ /* 0x000e280008004200 */
[----:B------:R-:W2:Y:S04]  /*25dd0*/  LDL.LU R13, [R1+0x2e4] ;  /* 0x0002e400010d7983 */ /* 0x000ea80000300800 */
[----:B------:R-:W2:Y:S04]  /*25de0*/  LDL.LU R14, [R1+0x2e8] ;  /* 0x0002e800010e7983 */ /* 0x000ea80000300800 */
[----:B------:R-:W2:Y:S01]  /*25df0*/  LDL.LU R15, [R1+0x2ec] ;  /* 0x0002ec00010f7983 */ /* 0x000ea20000300800 */
[----:B0-----:R-:W-:-:S02]  /*25e00*/  IMAD.MOV.U32 R23, RZ, RZ, R16 ;  /* 0x000000ffff177224 */ /* 0x001fc400078e0010 */
[----:B------:R-:W-:Y:S02]  /*25e10*/  IMAD.MOV.U32 R22, RZ, RZ, R17 ;  /* 0x000000ffff167224 */ /* 0x000fe400078e0011 */
[----:B------:R-:W-:Y:S02]  /*25e20*/  IMAD.MOV.U32 R3, RZ, RZ, R18 ;  /* 0x000000ffff037224 */ /* 0x000fe400078e0012 */
[----:B------:R-:W-:Y:S02]  /*25e30*/  IMAD.MOV.U32 R0, RZ, RZ, R19 ;  /* 0x000000ffff007224 */ /* 0x000fe400078e0013 */
[----:B------:R-:W0:Y:S04]  /*25e40*/  LDSM.16.MT88.4 R16, [R28+UR4+0x8300] ;  /* 0x008300041c10783b */ /* 0x000e280008004200 */
[----:B------:R-:W-:Y:S04]  /*25e50*/  STL [R1+0x206c], R0 ;  /* 0x00206c0001007387 */ /* 0x000fe80000100800 */
[----:B------:R-:W-:Y:S04]  /*25e60*/  STL [R1+0x2068], R3 ;  /* 0x0020680301007387 */ /* 0x000fe80000100800 */
[----:B------:R-:W-:Y:S04]  /*25e70*/  STL [R1+0x2064], R22 ;  /* 0x0020641601007387 */ /* 0x000fe80000100800 */
[----:B------:R-:W-:Y:S04]  /*25e80*/  STL [R1+0x2060], R23 ;  /* 0x0020601701007387 */ /* 0x000fe80000100800 */
[----:B0-----:R-:W-:Y:S04]  /*25e90*/  STL.64 [R1+0x30], R16 ;  /* 0x0000301001007387 */ /* 0x001fe80000100a00 */
[----:B------:R0:W-:Y:S04]  /*25ea0*/  STL.64 [R1+0x38], R18 ;  /* 0x0000381201007387 */ /* 0x0001e80000100a00 */
[----:B0-----:R-:W4:Y:S04]  /*25eb0*/  LDL.LU.64 R18, [R1+0x2160] ;  /* 0x0021600001127983 */ /* 0x001f280000300a00 */
[----:B------:R-:W4:Y:S02]  /*25ec0*/  LDL.LU.64 R16, [R1+0x2158] ;  /* 0x0021580001107983 */ /* 0x000f240000300a00 */
[----:B----4-:R-:W-:-:S15]  /*25ed0*/  HMMA.16816.F32.BF16 R24, R16, R6, R24 ;  /* 0x000000061018723c */ /* 0x010fde0000041818 */
[----:B------:R-:W-:-:S08]  /*25ee0*/  NOP ;  /* 0x0000000000007918 */ /* 0x000fd00000000000 */
[----:B------:R-:W-:Y:S04]  /*25ef0*/  STL.64 [R1+0x2d0], R24 ;  /* 0x0002d01801007387 */ /* 0x000fe80000100a00 */
[----:B------:R-:W-:Y:S04]  /*25f00*/  STL.64 [R1+0x2d8], R26 ;  /* 0x0002d81a01007387 */ /* 0x000fe80000100a00 */
[----:B------:R-:W0:Y:S01]  /*25f10*/  LDSM.16.MT88.4 R24, [R28+UR4+0x8380] ;  /* 0x008380041c18783b */ /* 0x000e220008004200 */
[----:B--2---:R-:W-:Y:S01]  /*25f20*/  HMMA.16816.F32.BF16 R12, R16, R10, R12 ;  /* 0x0000000a100c723c */ /* 0x004fe2000004180c */
[----:B0-----:R-:W-:-:S02]  /*25f30*/  IMAD.MOV.U32 R3, RZ, RZ, R25 ;  /* 0x000000ffff037224 */ /* 0x001fc400078e0019 */
[----:B------:R-:W-:Y:S02]  /*25f40*/  IMAD.MOV.U32 R0, RZ, RZ, R24 ;  /* 0x000000ffff007224 */ /* 0x000fe400078e0018 */
[----:B------:R-:W-:Y:S02]  /*25f50*/  IMAD.MOV.U32 R22, RZ, RZ, R26 ;  /* 0x000000ffff167224 */ /* 0x000fe400078e001a */
[----:B------:R-:W-:Y:S02]  /*25f60*/  IMAD.MOV.U32 R23, RZ, RZ, R27 ;  /* 0x000000ffff177224 */ /* 0x000fe400078e001b */
[----:B------:R-:W2:Y:S04]  /*25f70*/  LDL.LU.64 R26, [R1+0x2150] ;  /* 0x00215000011a7983 */ /* 0x000ea80000300a00 */
[----:B------:R-:W4:Y:S04]  /*25f80*/  LDL.LU.64 R24, [R1+0x2148] ;  /* 0x0021480001187983 */ /* 0x000f280000300a00 */
[----:B------:R-:W-:Y:S04]  /*25f90*/  STL [R1+0x207c], R3 ;  /* 0x00207c0301007387 */ /* 0x000fe80000100800 */
[----:B------:R-:W-:Y:S04]  /*25fa0*/  STL [R1+0x2078], R0 ;  /* 0x0020780001007387 */ /* 0x000fe80000100800 */
[----:B------:R-:W-:Y:S04]  /*25fb0*/  STL [R1+0x2074], R22 ;  /* 0x0020741601007387 */ /* 0x000fe80000100800 */
[----:B------:R-:W-:Y:S04]  /*25fc0*/  STL [R1+0x2070], R23 ;  /* 0x0020701701007387 */ /* 0x000fe80000100800 */
[----:B------:R-:W3:Y:S04]  /*25fd0*/  LDL.LU R16, [R1+0x300] ;  /* 0x0003000001107983 */ /* 0x000ee80000300800 */
[----:B------:R-:W-:Y:S04]  /*25fe0*/  STL.64 [R1+0x320], R12 ;  /* 0x0003200c01007387 */ /* 0x000fe80000100a00 */
[----:B------:R-:W-:Y:S04]  /*25ff0*/  STL.64 [R1+0x328], R14 ;  /* 0x0003280e01007387 */ /* 0x000fe80000100a00 */
[----:B------:R-:W0:Y:S04]  /*26000*/  LDSM.16.MT88.4 R12, [R9+UR4+0x8000] ;  /* 0x00800004090c783b */ /* 0x000e280008004200 */
[----:B------:R-:W3:Y:S04]  /*26010*/  LDL.LU R17, [R1+0x304] ;  /* 0x0003040001117983 */ /* 0x000ee80000300800 */
[----:B------:R-:W3:Y:S04]  /*26020*/  LDL.LU R18, [R1+0x308] ;  /* 0x0003080001127983 */ /* 0x000ee80000300800 */
[----:B------:R-:W3:Y:S01]  /*26030*/  LDL.LU R19, [R1+0x30c] ;  /* 0x00030c0001137983 */ /* 0x000ee20000300800 */
[----:B0-----:R-:W-:-:S03]  /*26040*/  IMAD.MOV.U32 R22, RZ, RZ, R12 ;  /* 0x000000ffff167224 */ /* 0x001fc600078e000c */
[----:B------:R-:W-:Y:S01]  /*26050*/  STL.64 [R1+0x18], R14 ;  /* 0x0000180e01007387 */ /* 0x000fe20000100a00 */
[----:B------:R-:W-:-:S03]  /*26060*/  IMAD.MOV.U32 R23, RZ, RZ, R13 ;  /* 0x000000ffff177224 */ /* 0x000fc600078e000d */
[----:B------:R-:W0:Y:S04]  /*26070*/  LDSM.16.MT88.4 R12, [R9+UR4+0x8080] ;  /* 0x00808004090c783b */ /* 0x000e280008004200 */
[----:B0-----:R0:W-:Y:S01]  /*26080*/  STL.64 [R1], R12 ;  /* 0x0000000c01007387 */ /* 0x0011e20000100a00 */
[----:B------:R-:W-:-:S03]  /*26090*/  IMAD.MOV.U32 R3, RZ, RZ, R14 ;  /* 0x000000ffff037224 */ /* 0x000fc600078e000e */
[----:B0-----:R-:W2:Y:S04]  /*260a0*/  LDL.LU R12, [R1+0x230] ;  /* 0x00023000010c7983 */ /* 0x001ea80000300800 */
[----:B------:R-:W2:Y:S04]  /*260b0*/  LDL.LU R13, [R1+0x234] ;  /* 0x00023400010d7983 */ /* 0x000ea80000300800 */
[----:B------:R-:W4:Y:S01]  /*260c0*/  LDL.LU R14, [R1+0x238] ;  /* 0x00023800010e7983 */ /* 0x000f220000300800 */
[----:B------:R-:W-:Y:S02]  /*260d0*/  IMAD.MOV.U32 R0, RZ, RZ, R15 ;  /* 0x000000ffff007224 */ /* 0x000fe400078e000f */
[----:B------:R-:W-:-:S05]  /*260e0*/  IMAD.MOV.U32 R15, RZ, RZ, R2 ;  /* 0x000000ffff0f7224 */ /* 0x000fca00078e0002 */
[----:B----4-:R-:W-:Y:S04]  /*260f0*/  STL.64 [R1+0x2088], R14 ;  /* 0x0020880e01007387 */ /* 0x010fe80000100a00 */
[----:B--2---:R0:W-:Y:S04]  /*26100*/  STL.64 [R1+0x2080], R12 ;  /* 0x0020800c01007387 */ /* 0x0041e80000100a00 */
[----:B0-----:R-:W3:Y:S04]  /*26110*/  LDL.LU.64 R12, [R1+0x90] ;  /* 0x00009000010c7983 */ /* 0x001ee80000300a00 */
[----:B------:R-:W3:Y:S02]  /*26120*/  LDL.LU.64 R14, [R1+0x98] ;  /* 0x00009800010e7983 */ /* 0x000ee40000300a00 */
[----:B---3--:R-:W-:Y:S06]  /*26130*/  HMMA.16816.F32.BF16 R16, R12, R20, R16 ;  /* 0x000000140c10723c */ /* 0x008fec0000041810 */
[----:B------:R-:W-:-:S02]  /*26140*/  IMAD.MOV.U32 R11, RZ, RZ, R12 ;  /* 0x000000ffff0b7224 */ /* 0x000fc400078e000c */
[----:B------:R-:W-:Y:S02]  /*26150*/  IMAD.MOV.U32 R10, RZ, RZ, R13 ;  /* 0x000000ffff0a7224 */ /* 0x000fe400078e000d */
[----:B------:R-:W-:Y:S02]  /*26160*/  IMAD.MOV.U32 R7, RZ, RZ, R14 ;  /* 0x000000ffff077224 */ /* 0x000fe400078e000e */
[----:B------:R-:W-:-:S11]  /*26170*/  IMAD.MOV.U32 R6, RZ, RZ, R15 ;  /* 0x000000ffff067224 */ /* 0x000fd600078e000f */
[----:B------:R-:W-:Y:S04]  /*26180*/  STL.64 [R1+0x340], R16 ;  /* 0x0003401001007387 */ /* 0x000fe80000100a00 */
[----:B------:R-:W-:Y:S04]  /*26190*/  STL [R1+0x348], R18 ;  /* 0x0003481201007387 */ /* 0x000fe80000100800 */
[----:B------:R-:W-:Y:S04]  /*261a0*/  STL.64 [R1+0x2108], R22 ;  /* 0x0021081601007387 */ /* 0x000fe80000100a00 */
[----:B------:R-:W-:Y:S04]  /*261b0*/  STL.64 [R1+0x2100], R20 ;  /* 0x0021001401007387 */ /* 0x000fe80000100a00 */
[----:B------:R-:W2:Y:S04]  /*261c0*/  LDL.LU R12, [R1+0x240] ;  /* 0x00024000010c7983 */ /* 0x000ea80000300800 */
[----:B------:R-:W2:Y:S04]  /*261d0*/  LDL.LU R13, [R1+0x244] ;  /* 0x00024400010d7983 */ /* 0x000ea80000300800 */
[----:B------:R-:W3:Y:S04]  /*261e0*/  LDL.LU R14, [R1+0x248] ;  /* 0x00024800010e7983 */ /* 0x000ee80000300800 */
[----:B------:R-:W3:Y:S04]  /*261f0*/  LDL.LU R15, [R1+0x24c] ;  /* 0x00024c00010f7983 */ /* 0x000ee80000300800 */
[----:B---3--:R-:W-:Y:S04]  /*26200*/  STL.64 [R1+0x2098], R14 ;  /* 0x0020980e01007387 */ /* 0x008fe80000100a00 */
[----:B--2---:R0:W-:Y:S04]  /*26210*/  STL.64 [R1+0x2090], R12 ;  /* 0x0020900c01007387 */ /* 0x0041e80000100a00 */
[----:B0-----:R-:W2:Y:S04]  /*26220*/  LDL.LU R12, [R1+0x250] ;  /* 0x00025000010c7983 */ /* 0x001ea80000300800 */
        /* <DEDUP_REMOVED lines=8> */
[----:B------:R-:W3:Y:S01]  /*262b0*/  LDL.LU R15, [R1+0x7c] ;  /* 0x00007c00010f7983 */ /* 0x000ee20000300800 */
[----:B------:R-:W-:-:S03]  /*262c0*/  IMAD.MOV.U32 R2, RZ, RZ, R19 ;  /* 0x000000ffff027224 */ /* 0x000fc600078e0013 */
[----:B------:R-:W0:Y:S04]  /*262d0*/  LDSM.16.MT88.4 R16, [R9+UR4+0x8100] ;  /* 0x008100040910783b */ /* 0x000e280008004200 */
[----:B---3--:R-:W-:Y:S04]  /*262e0*/  STL.64 [R1+0x20d8], R14 ;  /* 0x0020d80e01007387 */ /* 0x008fe80000100a00 */
[----:B--2---:R1:W-:Y:S04]  /*262f0*/  STL.64 [R1+0x20d0], R12 ;  /* 0x0020d00c01007387 */ /* 0x0043e80000100a00 */
[----:B-1----:R-:W2:Y:S04]  /*26300*/  LDL.LU R12, [R1+0x80] ;  /* 0x00008000010c7983 */ /* 0x002ea80000300800 */
[----:B------:R-:W2:Y:S04]  /*26310*/  LDL.LU R13, [R1+0x84] ;  /* 0x00008400010d7983 */ /* 0x000ea80000300800 */
[----:B------:R-:W3:Y:S01]  /*26320*/  LDL.LU R14, [R1+0x88] ;  /* 0x00008800010e7983 */ /* 0x000ee20000300800 */
[----:B------:R-:W-:-:S03]  /*26330*/  IMAD.MOV.U32 R15, RZ, RZ, R24 ;  /* 0x000000ffff0f7224 */ /* 0x000fc600078e0018 */
[----:B------:R-:W4:Y:S04]  /*26340*/  LDL.LU R24, [R1+0x2140] ;  /* 0x0021400001187983 */ /* 0x000f280000300800 */
[----:B---3--:R-:W-:Y:S04]  /*26350*/  STL.64 [R1+0x2118], R14 ;  /* 0x0021180e01007387 */ /* 0x008fe80000100a00 */
[----:B--2---:R-:W-:Y:S04]  /*26360*/  STL.64 [R1+0x2110], R12 ;  /* 0x0021100c01007387 */ /* 0x004fe80000100a00 */
[----:B------:R-:W-:Y:S04]  /*26370*/  STL [R1+0x1e78], R2 ;  /* 0x001e780201007387 */ /* 0x000fe80000100800 */
[----:B0-----:R-:W-:Y:S04]  /*26380*/  STL.64 [R1+0x1f80], R18 ;  /* 0x001f801201007387 */ /* 0x001fe80000100a00 */
[----:B------:R0:W-:Y:S02]  /*26390*/  STL.64 [R1+0x1f78], R16 ;  /* 0x001f781001007387 */ /* 0x0001e40000100a00 */
[----:B0-----:R-:W-:-:S02]  /*263a0*/  IMAD.MOV.U32 R16, RZ, RZ, R25 ;  /* 0x000000ffff107224 */ /* 0x001fc400078e0019 */
[----:B------:R-:W-:Y:S01]  /*263b0*/  IMAD.MOV.U32 R17, RZ, RZ, R8 ;  /* 0x000000ffff117224 */ /* 0x000fe200078e0008 */
[----:B------:R-:W4:Y:S04]  /*263c0*/  LDL.LU R25, [R1+0x213c] ;  /* 0x00213c0001197983 */ /* 0x000f280000300800 */
[----:B------:R-:W2:Y:S01]  /*263d0*/  LDL.LU R8, [R1+0x2138] ;  /* 0x0021380001087983 */ /* 0x000ea20000300800 */
[----:B------:R-:W-:Y:S02]  /*263e0*/  IMAD.MOV.U32 R18, RZ, RZ, R4 ;  /* 0x000000ffff127224 */ /* 0x000fe400078e0004 */
[----:B------:R-:W-:Y:S01]  /*263f0*/  IMAD.MOV.U32 R19, RZ, RZ, R5 ;  /* 0x000000ffff137224 */ /* 0x000fe200078e0005 */
[----:B------:R-:W3:Y:S04]  /*26400*/  LDL.LU R4, [R1+0x2134] ;  /* 0x0021340001047983 */ /* 0x000ee80000300800 */
[----:B------:R-:W4:Y:S04]  /*26410*/  LDL.LU R5, [R1+0x2130] ;  /* 0x0021300001057983 */ /* 0x000f280000300800 */
[----:B------:R-:W2:Y:S04]  /*26420*/  LDL.LU R12, [R1+0x2f0] ;  /* 0x0002f000010c7983 */ /* 0x000ea80000300800 */
[----:B------:R-:W2:Y:S04]  /*26430*/  LDL.LU R13, [R1+0x2f4] ;  /* 0x0002f400010d7983 */ /* 0x000ea80000300800 */
[----:B------:R-:W2:Y:S04]  /*26440*/  LDL.LU R14, [R1+0x2f8] ;  /* 0x0002f800010e7983 */ /* 0x000ea80000300800 */
[----:B------:R-:W2:Y:S04]  /*26450*/  LDL.LU R15, [R1+0x2fc] ;  /* 0x0002fc00010f7983 */ /* 0x000ea80000300800 */
[----:B------:R-:W-:Y:S04]  /*26460*/  STL.64 [R1+0x20b8], R18 ;  /* 0x0020b81201007387 */ /* 0x000fe80000100a00 */
[----:B------:R0:W-:Y:S04]  /*26470*/  STL.64 [R1+0x20b0], R16 ;  /* 0x0020b01001007387 */ /* 0x0001e80000100a00 */
[----:B0-----:R-:W4:Y:S04]  /*26480*/  LDL.LU R16, [R1+0x260] ;  /* 0x0002600001107983 */ /* 0x001f280000300800 */
[----:B------:R-:W4:Y:S04]  /*26490*/  LDL.LU R17, [R1+0x264] ;  /* 0x0002640001117983 */ /* 0x000f280000300800 */
[----:B------:R-:W2:Y:S01]  /*264a0*/  LDL.LU R18, [R1+0x268] ;  /* 0x0002680001127983 */ /* 0x000ea20000300800 */
[----:B---3--:R-:W-:-:S03]  /*264b0*/  IMAD.MOV.U32 R19, RZ, RZ, R4 ;  /* 0x000000ffff137224 */ /* 0x008fc600078e0004 */
[----:B------:R-:W3:Y:S04]  /*264c0*/  LDL.LU R4, [R1+0x212c] ;  /* 0x00212c0001047983 */ /* 0x000ee80000300800 */
[----:B--2---:R-:W-:Y:S04]  /*264d0*/  STL.64 [R1+0x20c8], R18 ;  /* 0x0020c81201007387 */ /* 0x004fe80000100a00 */
[----:B----4-:R0:W-:Y:S02]  /*264e0*/  STL.64 [R1+0x20c0], R16 ;  /* 0x0020c01001007387 */ /* 0x0101e40000100a00 */
[----:B0-----:R-:W-:-:S02]  /*264f0*/  IMAD.MOV.U32 R16, RZ, RZ, R5 ;  /* 0x000000ffff107224 */ /* 0x001fc400078e0005 */
[----:B------:R-:W2:Y:S04]  /*26500*/  LDL.LU R5, [R1+0x2128] ;  /* 0x0021280001057983 */ /* 0x000ea80000300800 */
[----:B------:R-:W4:Y:S04]  /*26510*/  LDL.LU R17, [R1+0x2b4] ;  /* 0x0002b40001117983 */ /* 0x000f280000300800 */
[----:B------:R-:W3:Y:S04]  /*26520*/  LDL.LU R18, [R1+0x2b8] ;  /* 0x0002b80001127983 */ /* 0x000ee80000300800 */
[----:B------:R-:W3:Y:S04]  /*26530*/  LDL.LU R19, [R1+0x2bc] ;  /* 0x0002bc0001137983 */ /* 0x000ee80000300800 */
[----:B---3--:R-:W-:Y:S04]  /*26540*/  STL.64 [R1+0x20e8], R18 ;  /* 0x0020e81201007387 */ /* 0x008fe80000100a00 */
[----:B----4-:R0:W-:Y:S02]  /*26550*/  STL.64 [R1+0x20e0], R16 ;  /* 0x0020e01001007387 */ /* 0x0101e40000100a00 */
[----:B0-----:R-:W-:-:S02]  /*26560*/  IMAD.MOV.U32 R16, RZ, RZ, R4 ;  /* 0x000000ffff107224 */ /* 0x001fc400078e0004 */
[----:B--2---:R-:W-:Y:S01]  /*26570*/  IMAD.MOV.U32 R17, RZ, RZ, R5 ;  /* 0x000000ffff117224 */ /* 0x004fe200078e0005 */
[----:B------:R-:W2:Y:S04]  /*26580*/  LDL.LU R4, [R1+0x2124] ;  /* 0x0021240001047983 */ /* 0x000ea80000300800 */
[----:B------:R-:W3:Y:S04]  /*26590*/  LDL.LU R5, [R1+0x2120] ;  /* 0x0021200001057983 */ /* 0x000ee80000300800 */
[----:B------:R-:W4:Y:S04]  /*265a0*/  LDL.LU R18, [R1+0x2c8] ;  /* 0x0002c80001127983 */ /* 0x000f280000300800 */
[----:B------:R-:W4:Y:S01]  /*265b0*/  LDL.LU R19, [R1+0x2cc] ;  /* 0x0002cc0001137983 */ /* 0x000f220000300800 */
[----:B------:R-:W-:-:S02]  /*265c0*/  IMAD.MOV.U32 R22, RZ, RZ, R7 ;  /* 0x000000ffff167224 */ /* 0x000fc400078e0007 */
[----:B------:R-:W-:Y:S02]  /*265d0*/  IMAD.MOV.U32 R23, RZ, RZ, R6 ;  /* 0x000000ffff177224 */ /* 0x000fe400078e0006 */
[----:B------:R-:W-:Y:S02]  /*265e0*/  IMAD.MOV.U32 R20, RZ, RZ, R11 ;  /* 0x000000ffff147224 */ /* 0x000fe400078e000b */
[----:B------:R-:W-:-:S07]  /*265f0*/  IMAD.MOV.U32 R21, RZ, RZ, R10 ;  /* 0x000000ffff157224 */ /* 0x000fce00078e000a */
[----:B------:R-:W-:Y:S01]  /*26600*/  HMMA.16816.F32.BF16 R20, R20, R24, R12 ;  /* 0x000000181414723c */ /* 0x000fe2000004180c */
[----:B----4-:R3:W-:Y:S02]  /*26610*/  STL.64 [R1+0x20f8], R18 ;  /* 0x0020f81201007387 */ /* 0x0107e40000100a00 */
[----:B---3--:R-:W-:Y:S02]  /*26620*/  IMAD.MOV.U32 R18, RZ, RZ, R5 ;  /* 0x000000ffff127224 */ /* 0x008fe400078e0005 */
[----:B--2---:R-:W-:Y:S02]  /*26630*/  IMAD.MOV.U32 R19, RZ, RZ, R4 ;  /* 0x000000ffff137224 */ /* 0x004fe400078e0004 */
[----:B------:R-:W0:Y:S04]  /*26640*/  LDSM.16.MT88.4 R4, [R9+UR4+0x8180] ;  /* 0x008180040904783b */ /* 0x000e280008004200 */
[----:B------:R1:W-:Y:S04]  /*26650*/  STL.64 [R1+0x20f0], R16 ;  /* 0x0020f01001007387 */ /* 0x0003e80000100a00 */
[----:B-1----:R-:W2:Y:S04]  /*26660*/  LDL.LU R16, [R1+0x330] ;  /* 0x0003300001107983 */ /* 0x002ea80000300800 */
[----:B------:R-:W2:Y:S04]  /*26670*/  LDL.LU R17, [R1+0x334] ;  /* 0x0003340001117983 */ /* 0x000ea80000300800 */
[----:B0-----:R-:W-:Y:S04]  /*26680*/  STL.64 [R1+0x1f60], R6 ;  /* 0x001f600601007387 */ /* 0x001fe80000100a00 */
[----:B------:R0:W-:Y:S04]  /*26690*/  STL.64 [R1+0x1f58], R4 ;  /* 0x001f580401007387 */ /* 0x0001e80000100a00 */
[----:B0-----:R-:W3:Y:S04]  /*266a0*/  LDL.LU R4, [R1+0x210] ;  /* 0x0002100001047983 */ /* 0x001ee80000300800 */
[----:B------:R-:W3:Y:S04]  /*266b0*/  LDL.LU R5, [R1+0x214] ;  /* 0x0002140001057983 */ /* 0x000ee80000300800 */
[----:B------:R-:W3:Y:S04]  /*266c0*/  LDL.LU R6, [R1+0x218] ;  /* 0x0002180001067983 */ /* 0x000ee80000300800 */
[----:B------:R-:W2:Y:S04]  /*266d0*/  LDL.LU.64 R14, [R1+0x2118] ;  /* 0x00211800010e7983 */ /* 0x000ea80000300a00 */
[----:B------:R-:W2:Y:S04]  /*266e0*/  LDL.LU.64 R12, [R1+0x2110] ;  /* 0x00211000010c7983 */ /* 0x000ea80000300a00 */
[----:B------:R-:W-:Y:S04]  /*266f0*/  STL.64 [R1+0x310], R20 ;  /* 0x0003101401007387 */ /* 0x000fe80000100a00 */
[----:B------:R0:W-:Y:S04]  /*26700*/  STL.64 [R1+0x318], R22 ;  /* 0x0003181601007387 */ /* 0x0001e80000100a00 */
[----:B0-----:R-:W4:Y:S04]  /*26710*/  LDL.LU.64 R22, [R1+0x2108] ;  /* 0x0021080001167983 */ /* 0x001f280000300a00 */
[----:B------:R-:W2:Y:S01]  /*26720*/  LDL.LU.64 R20, [R1+0x2100] ;  /* 0x0021000001147983 */ /* 0x000ea20000300a00 */
[----:B------:R-:W-:-:S03]  /*26730*/  IMAD.MOV.U32 R7, RZ, RZ, R8 ;  /* 0x000000ffff077224 */ /* 0x000fc600078e0008 */
[----:B------:R-:W0:Y:S04]  /*26740*/  LDSM.16.MT88.4 R8, [R9+UR4+0x8200] ;  /* 0x008200040908783b */ /* 0x000e280008004200 */
[----:B0-----:R-:W-:Y:S04]  /*26750*/  STL.64 [R1+0x1f50], R10 ;  /* 0x001f500a01007387 */ /* 0x001fe80000100a00 */
[----:B------:R0:W-:Y:S04]  /*26760*/  STL.64 [R1+0x1f48], R8 ;  /* 0x001f480801007387 */ /* 0x0001e80000100a00 */
[----:B0-----:R-:W3:Y:S01]  /*26770*/  LDL.LU R8, [R1+0x60] ;  /* 0x0000600001087983 */ /* 0x001ee20000300800 */
[----:B--2---:R-:W-:-:S15]  /*26780*/  HMMA.16816.F32.BF16 R16, R12, R20, R16 ;  /* 0x000000140c10723c */ /* 0x004fde0000041810 */
[----:B------:R-:W-:-:S08]  /*26790*/  NOP ;  /* 0x0000000000007918 */ /* 0x000fd00000000000 */
[----:B------:R-:W-:Y:S04]  /*267a0*/  STL.64 [R1+0x300], R16 ;  /* 0x0003001001007387 */ /* 0x000fe80000100a00 */
[----:B------:R0:W-:Y:S01]  /*267b0*/  STL [R1+0x308], R18 ;  /* 0x0003081201007387 */ /* 0x0001e20000100800 */
[----:B------:R-:W-:-:S03]  /*267c0*/  IMAD.MOV.U32 R2, RZ, RZ, R19 ;  /* 0x000000ffff027224 */ /* 0x000fc600078e0013 */
[----:B0-----:R-:W2:Y:S04]  /*267d0*/  LDL.LU.64 R18, [R1+0x20f8] ;  /* 0x0020f80001127983 */ /* 0x001ea80000300a00 */
[----:B------:R-:W2:Y:S04]  /*267e0*/  LDL.LU.64 R16, [R1+0x20f0] ;  /* 0x0020f00001107983 */ /* 0x000ea80000300a00 */
[----:B------:R-:W-:Y:S01]  /*267f0*/  STL [R1+0x1e7c], R2 ;  /* 0x001e7c0201007387 */ /* 0x000fe20000100800 */
[----:B--2---:R-:W-:Y:S03]  /*26800*/  HMMA.16816.F32.BF16 R12, R12, R24, R16 ;  /* 0x000000180c0c723c */ /* 0x004fe60000041810 */
[----:B------:R-:W2:Y:S04]  /*26810*/  LDL.LU.64 R18, [R1+0x20e8] ;  /* 0x0020e80001127983 */ /* 0x000ea80000300a00 */
[----:B------:R-:W2:-:S15]  /*26820*/  LDL.LU.64 R16, [R1+0x20e0] ;  /* 0x0020e00001107983 */ /* 0x000e9e0000300a00 */
[----:B------:R-:W-:-:S01]  /*26830*/  NOP ;  /* 0x0000000000007918 */ /* 0x000fc20000000000 */
[----:B------:R-:W-:Y:S04]  /*26840*/  STL.64 [R1+0x2f0], R12 ;  /* 0x0002f00c01007387 */ /* 0x000fe80000100a00 */
[----:B------:R0:W-:Y:S04]  /*26850*/  STL.64 [R1+0x2f8], R14 ;  /* 0x0002f80e01007387 */ /* 0x0001e80000100a00 */
[----:B0-----:R-:W2:Y:S04]  /*26860*/  LDL.LU.64 R14, [R1+0x20d8] ;  /* 0x0020d800010e7983 */ /* 0x001ea80000300a00 */
[----:B------:R-:W2:Y:S02]  /*26870*/  LDL.LU.64 R12, [R1+0x20d0] ;  /* 0x0020d000010c7983 */ /* 0x000ea40000300a00 */
        /* <DEDUP_REMOVED lines=14> */
[----:B0-----:R-:W3:Y:S04]  /*26960*/  LDL.LU.64 R14, [R1+0x20a8] ;  /* 0x0020a800010e7983 */ /* 0x001ee80000300a00 */
[----:B------:R-:W3:Y:S01]  /*26970*/  LDL.LU.64 R12, [R1+0x20a0] ;  /* 0x0020a000010c7983 */ /* 0x000ee20000300a00 */
[----:B------:R-:W-:-:S02]  /*26980*/  IMAD.MOV.U32 R9, RZ, RZ, R29 ;  /* 0x000000ffff097224 */ /* 0x000fc400078e001d */
[----:B------:R-:W-:Y:S02]  /*26990*/  IMAD.MOV.U32 R10, RZ, RZ, R27 ;  /* 0x000000ffff0a7224 */ /* 0x000fe400078e001b */
[----:B------:R-:W-:-:S07]  /*269a0*/  IMAD.MOV.U32 R11, RZ, RZ, R26 ;  /* 0x000000ffff0b7224 */ /* 0x000fce00078e001a */
        /* <DEDUP_REMOVED lines=8> */
[----:B------:R-:W2:Y:S01]  /*26a30*/  LDL.LU.64 R12, [R1+0x2080] ;  /* 0x00208000010c7983 */ /* 0x000ea20000300a00 */
[----:B------:R-:W-:-:S15]  /*26a40*/  LOP3.LUT R2, R28, 0x40, RZ, 0x3c, !PT ;  /* 0x000000401c027812 */ /* 0x000fde00078e3cff */
[----:B------:R-:W-:-:S01]  /*26a50*/  NOP ;  /* 0x0000000000007918 */ /* 0x000fc20000000000 */
[----:B------:R-:W-:Y:S04]  /*26a60*/  STL.64 [R1+0x290], R8 ;  /* 0x0002900801007387 */ /* 0x000fe80000100a00 */
[----:B------:R2:W-:Y:S02]  /*26a70*/  STL.64 [R1+0x298], R10 ;  /* 0x0002980a01007387 */ /* 0x0005e40000100a00 */
[----:B--2---:R-:W-:Y:S02]  /*26a80*/  HMMA.16816.F32.BF16 R8, R16, R20, R12 ;  /* 0x000000141008723c */ /* 0x004fe4000004180c */
[----:B------:R-:W0:-:S15]  /*26a90*/  LDSM.16.MT88.4 R12, [R2+UR4+0x8280] ;  /* 0x00828004020c783b */ /* 0x000e1e0008004200 */
[----:B------:R-:W-:-:S06]  /*26aa0*/  NOP ;  /* 0x0000000000007918 */ /* 0x000fcc0000000000 */
[----:B------:R1:W-:Y:S01]  /*26ab0*/  STL [R1+0x288], R10 ;  /* 0x0002880a01007387 */ /* 0x0003e20000100800 */
[----:B------:R-:W-:Y:S02]  /*26ac0*/  IMAD.MOV.U32 R26, RZ, RZ, R8 ;  /* 0x000000ffff1a7224 */ /* 0x000fe400078e0008 */
[----:B------:R-:W-:Y:S02]  /*26ad0*/  IMAD.MOV.U32 R27, RZ, RZ, R9 ;  /* 0x000000ffff1b7224 */ /* 0x000fe400078e0009 */
[----:B------:R-:W-:Y:S02]  /*26ae0*/  IMAD.MOV.U32 R29, RZ, RZ, R11 ;  /* 0x000000ffff1d7224 */ /* 0x000fe400078e000b */
[----:B-1----:R-:W-:Y:S03]  /*26af0*/  HMMA.16816.F32.BF16 R8, R16, R24, R4 ;  /* 0x000000181008723c */ /* 0x002fe60000041804 */
[----:B------:R-:W-:Y:S04]  /*26b00*/  STL [R1+0x1e8c], R29 ;  /* 0x001e8c1d01007387 */ /* 0x000fe80000100800 */
[----:B------:R-:W-:Y:S04]  /*26b10*/  STL [R1+0x1e88], R27 ;  /* 0x001e881b01007387 */ /* 0x000fe80000100800 */
[----:B------:R-:W-:Y:S04]  /*26b20*/  STL [R1+0x1e84], R26 ;  /* 0x001e841a01007387 */ /* 0x000fe80000100800 */
[----:B0-----:R-:W-:Y:S04]  /*26b30*/  STL.64 [R1+0x1f18], R14 ;  /* 0x001f180e01007387 */ /* 0x001fe80000100a00 */
[----:B------:R-:W-:Y:S04]  /*26b40*/  STL.64 [R1+0x1f10], R12 ;  /* 0x001f100c01007387 */ /* 0x000fe80000100a00 */
[----:B------:R-:W-:Y:S04]  /*26b50*/  STL.64 [R1+0x2048], R24 ;  /* 0x0020481801007387 */ /* 0x000fe80000100a00 */
[----:B------:R-:W2:Y:S04]  /*26b60*/  LDL.LU R4, [R1+0xc0] ;  /* 0x0000c00001047983 */ /* 0x000ea80000300800 */
[----:B------:R-:W-:Y:S04]  /*26b70*/  STL.64 [R1+0x270], R8 ;  /* 0x0002700801007387 */ /* 0x000fe80000100a00 */
[----:B------:R-:W-:Y:S04]  /*26b80*/  STL.64 [R1+0x278], R10 ;  /* 0x0002780a01007387 */ /* 0x000fe80000100a00 */
[----:B------:R-:W2:Y:S04]  /*26b90*/  LDL.LU R5, [R1+0xc4] ;  /* 0x0000c40001057983 */ /* 0x000ea80000300800 */
[----:B------:R-:W3:Y:S04]  /*26ba0*/  LDL.LU R6, [R1+0xc8] ;  /* 0x0000c80001067983 */ /* 0x000ee80000300800 */
[----:B------:R-:W3:Y:S04]  /*26bb0*/  LDL.LU R7, [R1+0xcc] ;  /* 0x0000cc0001077983 */ /* 0x000ee80000300800 */
[----:B------:R-:W4:Y:S04]  /*26bc0*/  LDL.LU R16, [R1] ;  /* 0x0000000001107983 */ /* 0x000f280000300800 */
[----:B------:R-:W4:Y:S01]  /*26bd0*/  LDL.LU R17, [R1+0x4] ;  /* 0x0000040001117983 */ /* 0x000f220000300800 */
[----:B------:R-:W-:-:S02]  /*26be0*/  IMAD.MOV.U32 R18, RZ, RZ, R3 ;  /* 0x000000ffff127224 */ /* 0x000fc400078e0003 */
[----:B------:R-:W-:Y:S01]  /*26bf0*/  IMAD.MOV.U32 R19, RZ, RZ, R0 ;  /* 0x000000ffff137224 */ /* 0x000fe200078e0000 */
[----:B------:R-:W2:Y:S04]  /*26c00*/  LDL.LU R3, [R1+0x207c] ;  /* 0x00207c0001037983 */ /* 0x000ea80000300800 */
[----:B------:R-:W2:Y:S04]  /*26c10*/  LDL.LU R0, [R1+0x2078] ;  /* 0x0020780001007983 */ /* 0x000ea80000300800 */
[----:B------:R-:W-:Y:S04]  /*26c20*/  STL.64 [R1+0x1fb0], R18 ;  /* 0x001fb01201007387 */ /* 0x000fe80000100a00 */
[----:B----4-:R-:W-:Y:S04]  /*26c30*/  STL.64 [R1+0x1fa8], R16 ;  /* 0x001fa81001007387 */ /* 0x010fe80000100a00 */
[----:B---3--:R-:W-:Y:S04]  /*26c40*/  STL.64 [R1+0x1f70], R6 ;  /* 0x001f700601007387 */ /* 0x008fe80000100a00 */
[----:B--2---:R0:W-:Y:S04]  /*26c50*/  STL.64 [R1+0x1f68], R4 ;  /* 0x001f680401007387 */ /* 0x0041e80000100a00 */
[----:B0-----:R-:W2:Y:S04]  /*26c60*/  LDL.LU R4, [R1+0xe0] ;  /* 0x0000e00001047983 */ /* 0x001ea80000300800 */
[----:B------:R-:W2:Y:S04]  /*26c70*/  LDL.LU R5, [R1+0xe4] ;  /* 0x0000e40001057983 */ /* 0x000ea80000300800 */
[----:B------:R-:W3:Y:S04]  /*26c80*/  LDL.LU R6, [R1+0xe8] ;  /* 0x0000e80001067983 */ /* 0x000ee80000300800 */
[----:B------:R-:W3:Y:S01]  /*26c90*/  LDL.LU R7, [R1+0xec] ;  /* 0x0000ec0001077983 */ /* 0x000ee20000300800 */
[----:B------:R-:W-:-:S02]  /*26ca0*/  IMAD.MOV.U32 R16, RZ, RZ, R22 ;  /* 0x000000ffff107224 */ /* 0x000fc400078e0016 */
[----:B------:R-:W-:Y:S01]  /*26cb0*/  IMAD.MOV.U32 R17, RZ, RZ, R23 ;  /* 0x000000ffff117224 */ /* 0x000fe200078e0017 */
[----:B---3--:R-:W-:Y:S04]  /*26cc0*/  STL.64 [R1+0x1f90], R6 ;  /* 0x001f900601007387 */ /* 0x008fe80000100a00 */
[----:B--2---:R0:W-:Y:S04]  /*26cd0*/  STL.64 [R1+0x1f88], R4 ;  /* 0x001f880401007387 */ /* 0x0041e80000100a00 */
[----:B0-----:R-:W2:Y:S04]  /*26ce0*/  LDL.LU R4, [R1+0xf0] ;  /* 0x0000f00001047983 */ /* 0x001ea80000300800 */
[----:B------:R-:W2:Y:S04]  /*26cf0*/  LDL.LU R5, [R1+0xf4] ;  /* 0x0000f40001057983 */ /* 0x000ea80000300800 */
[----:B------:R-:W3:Y:S04]  /*26d00*/  LDL.LU R6, [R1+0xf8] ;  /* 0x0000f80001067983 */ /* 0x000ee80000300800 */
[----:B------:R-:W3:Y:S04]  /*26d10*/  LDL.LU R7, [R1+0xfc] ;  /* 0x0000fc0001077983 */ /* 0x000ee80000300800 */
[----:B------:R-:W4:Y:S04]  /*26d20*/  LDL.LU R22, [R1+0x2074] ;  /* 0x0020740001167983 */ /* 0x000f280000300800 */
[----:B------:R-:W2:Y:S04]  /*26d30*/  LDL.LU R23, [R1+0x2070] ;  /* 0x0020700001177983 */ /* 0x000ea80000300800 */
[----:B------:R-:W3:Y:S04]  /*26d40*/  LDL.LU R18, [R1+0x18] ;  /* 0x0000180001127983 */ /* 0x000ee80000300800 */
[----:B------:R-:W3:Y:S01]  /*26d50*/  LDL.LU R19, [R1+0x1c] ;  /* 0x00001c0001137983 */ /* 0x000ee20000300800 */
[----:B------:R-:W-:-:S02]  /*26d60*/  IMAD.MOV.U32 R12, RZ, RZ, R0 ;  /* 0x000000ffff0c7224 */ /* 0x000fc400078e0000 */
[----:B------:R-:W-:Y:S01]  /*26d70*/  IMAD.MOV.U32 R13, RZ, RZ, R3 ;  /* 0x000000ffff0d7224 */ /* 0x000fe200078e0003 */
[----:B------:R-:W3:Y:S04]  /*26d80*/  LDL.LU R0, [R1+0x206c] ;  /* 0x00206c0001007983 */ /* 0x000ee80000300800 */
[----:B------:R-:W3:Y:S01]  /*26d90*/  LDL.LU R3, [R1+0x2068] ;  /* 0x0020680001037983 */ /* 0x000ee20000300800 */
[----:B----4-:R-:W-:Y:S02]  /*26da0*/  IMAD.MOV.U32 R14, RZ, RZ, R22 ;  /* 0x000000ffff0e7224 */ /* 0x010fe400078e0016 */
[----:B--2---:R-:W-:Y:S01]  /*26db0*/  IMAD.MOV.U32 R15, RZ, RZ, R23 ;  /* 0x000000ffff0f7224 */ /* 0x004fe200078e0017 */
[----:B------:R-:W2:Y:S04]  /*26dc0*/  LDL.LU R22, [R1+0x2064] ;  /* 0x0020640001167983 */ /* 0x000ea80000300800 */
[----:B------:R-:W4:Y:S04]  /*26dd0*/  LDL.LU R23, [R1+0x2060] ;  /* 0x0020600001177983 */ /* 0x000f280000300800 */
[----:B------:R-:W-:Y:S04]  /*26de0*/  STL.64 [R1+0x2000], R14 ;  /* 0x0020000e01007387 */ /* 0x000fe80000100a00 */
[----:B------:R-:W-:Y:S04]  /*26df0*/  STL.64 [R1+0x1ff8], R12 ;  /* 0x001ff80c01007387 */ /* 0x000fe80000100a00 */
[----:B---3--:R-:W-:Y:S04]  /*26e00*/  STL.64 [R1+0x1fe0], R18 ;  /* 0x001fe01201007387 */ /* 0x008fe80000100a00 */
[----:B------:R0:W-:Y:S04]  /*26e10*/  STL.64 [R1+0x1fd8], R16 ;  /* 0x001fd81001007387 */ /* 0x0001e80000100a00 */
[----:B0-----:R-:W3:Y:S04]  /*26e20*/  LDL.LU R16, [R1+0xd0] ;  /* 0x0000d00001107983 */ /* 0x001ee80000300800 */
[----:B------:R-:W3:Y:S04]  /*26e30*/  LDL.LU R17, [R1+0xd4] ;  /* 0x0000d40001117983 */ /* 0x000ee80000300800 */
[----:B------:R-:W2:Y:S04]  /*26e40*/  LDL.LU R18, [R1+0xd8] ;  /* 0x0000d80001127983 */ /* 0x000ea80000300800 */
[----:B------:R-:W2:Y:S04]  /*26e50*/  LDL.LU R19, [R1+0xdc] ;  /* 0x0000dc0001137983 */ /* 0x000ea80000300800 */
[----:B------:R-:W4:Y:S04]  /*26e60*/  LDL.LU R12, [R1+0x30] ;  /* 0x00003000010c7983 */ /* 0x000f280000300800 */
[----:B------:R-:W4:Y:S04]  /*26e70*/  LDL.LU R13, [R1+0x34] ;  /* 0x00003400010d7983 */ /* 0x000f280000300800 */
[----:B------:R-:W3:Y:S04]  /*26e80*/  LDL.LU R14, [R1+0x38] ;  /* 0x00003800010e7983 */ /* 0x000ee80000300800 */
[----:B------:R-:W3:Y:S04]  /*26e90*/  LDL.LU R15, [R1+0x3c] ;  /* 0x00003c00010f7983 */ /* 0x000ee80000300800 */
[----:B---3--:R-:W-:Y:S04]  /*26ea0*/  STL.64 [R1+0x2030], R14 ;  /* 0x0020300e01007387 */ /* 0x008fe80000100a00 */
[----:B----4-:R-:W-:Y:S04]  /*26eb0*/  STL.64 [R1+0x2028], R12 ;  /* 0x0020280c01007387 */ /* 0x010fe80000100a00 */
[----:B--2---:R-:W-:Y:S04]  /*26ec0*/  STL.64 [R1+0x1ff0], R18 ;  /* 0x001ff01201007387 */ /* 0x004fe80000100a00 */
[----:B------:R0:W-:Y:S04]  /*26ed0*/  STL.64 [R1+0x1fe8], R16 ;  /* 0x001fe81001007387 */ /* 0x0001e80000100a00 */
        /* <DEDUP_REMOVED lines=14> */
[----:B------:R-:W-:Y:S04]  /*26fc0*/  STL.64 [R1+0x2058], R14 ;  /* 0x0020580e01007387 */ /* 0x000fe80000100a00 */
[----:B------:R-:W-:Y:S04]  /*26fd0*/  STL.64 [R1+0x2050], R12 ;  /* 0x0020500c01007387 */ /* 0x000fe80000100a00 */
[----:B------:R-:W0:Y:S04]  /*26fe0*/  LDSM.16.MT88.4 R12, [R2+UR4+0x8300] ;  /* 0x00830004020c783b */ /* 0x000e280008004200 */
[----:B---3--:R-:W-:Y:S04]  /*26ff0*/  STL.64 [R1+0x2020], R18 ;  /* 0x0020201201007387 */ /* 0x008fe80000100a00 */
[----:B--2---:R1:W-:Y:S04]  /*27000*/  STL.64 [R1+0x2018], R16 ;  /* 0x0020181001007387 */ /* 0x0043e80000100a00 */
[----:B-1----:R-:W2:Y:S04]  /*27010*/  LDL.LU R16, [R1+0x160] ;  /* 0x0001600001107983 */ /* 0x002ea80000300800 */
[----:B------:R-:W2:Y:S04]  /*27020*/  LDL.LU R17, [R1+0x164] ;  /* 0x0001640001117983 */ /* 0x000ea80000300800 */
[----:B------:R-:W3:Y:S04]  /*27030*/  LDL.LU R18, [R1+0x168] ;  /* 0x0001680001127983 */ /* 0x000ee80000300800 */
[----:B------:R-:W3:Y:S04]  /*27040*/  LDL.LU R19, [R1+0x16c] ;  /* 0x00016c0001137983 */ /* 0x000ee80000300800 */
[----:B------:R-:W4:Y:S04]  /*27050*/  LDL.LU R24, [R1+0x180] ;  /* 0x0001800001187983 */ /* 0x000f280000300800 */
[----:B------:R-:W4:Y:S04]  /*27060*/  LDL.LU R25, [R1+0x184] ;  /* 0x0001840001197983 */ /* 0x000f280000300800 */
[----:B------:R-:W4:Y:S04]  /*27070*/  LDL.LU R26, [R1+0x188] ;  /* 0x00018800011a7983 */ /* 0x000f280000300800 */
[----:B------:R-:W4:Y:S04]  /*27080*/  LDL.LU R27, [R1+0x18c] ;  /* 0x00018c00011b7983 */ /* 0x000f280000300800 */
[----:B---3--:R-:W-:Y:S04]  /*27090*/  STL.64 [R1+0x2040], R18 ;  /* 0x0020401201007387 */ /* 0x008fe80000100a00 */
[----:B--2---:R1:W-:Y:S04]  /*270a0*/  STL.64 [R1+0x2038], R16 ;  /* 0x0020381001007387 */ /* 0x0043e80000100a00 */
[----:B-1----:R-:W2:Y:S04]  /*270b0*/  LDL.LU R16, [R1+0x170] ;  /* 0x0001700001107983 */ /* 0x002ea80000300800 */
[----:B------:R-:W2:Y:S04]  /*270c0*/  LDL.LU R17, [R1+0x174] ;  /* 0x0001740001117983 */ /* 0x000ea80000300800 */
[----:B------:R-:W2:Y:S04]  /*270d0*/  LDL.LU R18, [R1+0x178] ;  /* 0x0001780001127983 */ /* 0x000ea80000300800 */
[----:B------:R-:W2:Y:S04]  /*270e0*/  LDL.LU R19, [R1+0x17c] ;  /* 0x00017c0001137983 */ /* 0x000ea80000300800 */
[----:B------:R-:W-:Y:S04]  /*270f0*/  STL.64 [R1+0x1fa0], R6 ;  /* 0x001fa00601007387 */ /* 0x000fe80000100a00 */
[----:B------:R1:W-:Y:S04]  /*27100*/  STL.64 [R1+0x1f98], R4 ;  /* 0x001f980401007387 */ /* 0x0003e80000100a00 */
[----:B-1----:R-:W3:Y:S04]  /*27110*/  LDL.LU R4, [R1+0x100] ;  /* 0x0001000001047983 */ /* 0x002ee80000300800 */
[----:B------:R-:W3:Y:S04]  /*27120*/  LDL.LU R5, [R1+0x104] ;  /* 0x0001040001057983 */ /* 0x000ee80000300800 */
[----:B------:R-:W4:Y:S04]  /*27130*/  LDL.LU R6, [R1+0x108] ;  /* 0x0001080001067983 */ /* 0x000f280000300800 */
[----:B------:R-:W4:Y:S04]  /*27140*/  LDL.LU R7, [R1+0x10c] ;  /* 0x00010c0001077983 */ /* 0x000f280000300800 */
[----:B----4-:R-:W-:Y:S04]  /*27150*/  STL.64 [R1+0x1fc0], R6 ;  /* 0x001fc00601007387 */ /* 0x010fe80000100a00 */
[----:B---3--:R1:W-:Y:S04]  /*27160*/  STL.64 [R1+0x1fb8], R4 ;  /* 0x001fb80401007387 */ /* 0x0083e80000100a00 */
[----:B-1----:R-:W3:Y:S04]  /*27170*/  LDL.LU R4, [R1+0x110] ;  /* 0x0001100001047983 */ /* 0x002ee80000300800 */
[----:B------:R-:W3:Y:S04]  /*27180*/  LDL.LU R5, [R1+0x114] ;  /* 0x0001140001057983 */ /* 0x000ee80000300800 */
[----:B------:R-:W4:Y:S04]  /*27190*/  LDL.LU R6, [R1+0x118] ;  /* 0x0001180001067983 */ /* 0x000f280000300800 */
[----:B------:R-:W4:Y:S01]  /*271a0*/  LDL.LU R7, [R1+0x11c] ;  /* 0x00011c0001077983 */ /* 0x000f220000300800 */
[----:B0-----:R-:W-:-:S02]  /*271b0*/  IMAD.MOV.U32 R23, RZ, RZ, R14 ;  /* 0x000000ffff177224 */ /* 0x001fc400078e000e */
[----:B------:R-:W-:Y:S02]  /*271c0*/  IMAD.MOV.U32 R22, RZ, RZ, R15 ;  /* 0x000000ffff167224 */ /* 0x000fe400078e000f */
[----:B------:R-:W-:Y:S02]  /*271d0*/  IMAD.MOV.U32 R0, RZ, RZ, R12 ;  /* 0x000000ffff007224 */ /* 0x000fe400078e000c */
[----:B------:R-:W-:Y:S01]  /*271e0*/  IMAD.MOV.U32 R3, RZ, RZ, R13 ;  /* 0x000000ffff037224 */ /* 0x000fe200078e000d */
[----:B----4-:R-:W-:Y:S04]  /*271f0*/  STL.64 [R1+0x1fd0], R6 ;  /* 0x001fd00601007387 */ /* 0x010fe80000100a00 */
[----:B---3--:R0:W-:Y:S04]  /*27200*/  STL.64 [R1+0x1fc8], R4 ;  /* 0x001fc80401007387 */ /* 0x0081e80000100a00 */
[----:B0-----:R-:W3:Y:S04]  /*27210*/  LDL.LU R4, [R1+0x130] ;  /* 0x0001300001047983 */ /* 0x001ee80000300800 */
[----:B------:R-:W3:Y:S04]  /*27220*/  LDL.LU R5, [R1+0x134] ;  /* 0x0001340001057983 */ /* 0x000ee80000300800 */
[----:B------:R-:W3:Y:S04]  /*27230*/  LDL.LU R6, [R1+0x138] ;  /* 0x0001380001067983 */ /* 0x000ee80000300800 */
[----:B------:R-:W3:Y:S04]  /*27240*/  LDL.LU R7, [R1+0x13c] ;  /* 0x00013c0001077983 */ /* 0x000ee80000300800 */
[----:B------:R-:W4:Y:S04]  /*27250*/  LDL.LU R8, [R1+0xb0] ;  /* 0x0000b00001087983 */ /* 0x000f280000300800 */
[----:B------:R-:W4:Y:S04]  /*27260*/  LDL.LU R9, [R1+0xb4] ;  /* 0x0000b40001097983 */ /* 0x000f280000300800 */
[----:B------:R-:W4:Y:S04]  /*27270*/  LDL.LU R10, [R1+0xb8] ;  /* 0x0000b800010a7983 */ /* 0x000f280000300800 */
[----:B------:R-:W4:Y:S04]  /*27280*/  LDL.LU R11, [R1+0xbc] ;  /* 0x0000bc00010b7983 */ /* 0x000f280000300800 */
[----:B------:R-:W2:Y:S04]  /*27290*/  LDL.LU.64 R14, [R1+0x2058] ;  /* 0x00205800010e7983 */ /* 0x000ea80000300a00 */
[----:B------:R-:W2:Y:S02]  /*272a0*/  LDL.LU.64 R12, [R1+0x2050] ;  /* 0x00205000010c7983 */ /* 0x000ea40000300a00 */
[----:B--2---:R-:W-:-:S15]  /*272b0*/  HMMA.16816.F32.BF16 R24, R12, R20, R24 ;  /* 0x000000140c18723c */ /* 0x004fde0000041818 */
[----:B------:R-:W-:-:S08]  /*272c0*/  NOP ;  /* 0x0000000000007918 */ /* 0x000fd00000000000 */
[----:B------:R0:W-:Y:S04]  /*272d0*/  STL.64 [R1+0x260], R24 ;  /* 0x0002601801007387 */ /* 0x0001e80000100a00 */
[----:B------:R-:W-:Y:S04]  /*272e0*/  STL.64 [R1+0x268], R26 ;  /* 0x0002681a01007387 */ /* 0x000fe80000100a00 */
[----:B0-----:R-:W2:Y:S02]  /*272f0*/  LDL.LU.64 R24, [R1+0x2048] ;  /* 0x0020480001187983 */ /* 0x001ea40000300a00 */
        /* <DEDUP_REMOVED lines=29> */
[----:B------:R-:W0:-:S15]  /*274d0*/  LDSM.16.MT88.4 R16, [R2+UR4+0x8380] ;  /* 0x008380040210783b */ /* 0x000e1e0008004200 */
[----:B------:R-:W-:-:S06]  /*274e0*/  NOP ;  /* 0x0000000000007918 */ /* 0x000fcc0000000000 */
[----:B------:R0:W-:Y:S04]  /*274f0*/  STL.64 [R1+0x1e0], R12 ;  /* 0x0001e00c01007387 */ /* 0x0001e80000100a00 */
[----:B------:R1:W-:Y:S01]  /*27500*/  STL.64 [R1+0x1e8], R14 ;  /* 0x0001e80e01007387 */ /* 0x0003e20000100a00 */
[----:B0-----:R-:W-:Y:S02]  /*27510*/  IMAD.MOV.U32 R13, RZ, RZ, R18 ;  /* 0x000000ffff0d7224 */ /* 0x001fe400078e0012 */
[----:B------:R-:W-:Y:S02]  /*27520*/  IMAD.MOV.U32 R12, RZ, RZ, R19 ;  /* 0x000000ffff0c7224 */ /* 0x000fe400078e0013 */
[----:B-1----:R-:W-:Y:S02]  /*27530*/  IMAD.MOV.U32 R15, RZ, RZ, R16 ;  /* 0x000000ffff0f7224 */ /* 0x002fe400078e0010 */
[----:B------:R-:W-:Y:S01]  /*27540*/  IMAD.MOV.U32 R14, RZ, RZ, R17 ;  /* 0x000000ffff0e7224 */ /* 0x000fe200078e0011 */
[----:B------:R-:W3:Y:S04]  /*27550*/  LDL.LU.64 R18, [R1+0x1fe0] ;  /* 0x001fe00001127983 */ /* 0x000ee80000300a00 */
[----:B------:R-:W3:Y:S04]  /*27560*/  LDL.LU.64 R16, [R1+0x1fd8] ;  /* 0x001fd80001107983 */ /* 0x000ee80000300a00 */
[----:B------:R-:W-:Y:S04]  /*27570*/  STL.64 [R1+0x1f40], R14 ;  /* 0x001f400e01007387 */ /* 0x000fe80000100a00 */
[----:B------:R0:W-:Y:S04]  /*27580*/  STL.64 [R1+0x1f38], R12 ;  /* 0x001f380c01007387 */ /* 0x0001e80000100a00 */
[----:B0-----:R-:W2:Y:S04]  /*27590*/  LDL.LU R12, [R1+0x120] ;  /* 0x00012000010c7983 */ /* 0x001ea80000300800 */
[----:B------:R-:W2:Y:S04]  /*275a0*/  LDL.LU R13, [R1+0x124] ;  /* 0x00012400010d7983 */ /* 0x000ea80000300800 */
[----:B------:R-:W2:Y:S04]  /*275b0*/  LDL.LU R14, [R1+0x128] ;  /* 0x00012800010e7983 */ /* 0x000ea80000300800 */
[----:B------:R-:W2:Y:S01]  /*275c0*/  LDL.LU R15, [R1+0x12c] ;  /* 0x00012c00010f7983 */ /* 0x000ea20000300800 */
[----:B---3--:R-:W-:-:S15]  /*275d0*/  HMMA.16816.F32.BF16 R4, R16, R20, R4 ;  /* 0x000000141004723c */ /* 0x008fde0000041804 */
[----:B------:R-:W-:-:S08]  /*275e0*/  NOP ;  /* 0x0000000000007918 */ /* 0x000fd00000000000 */
        /* <DEDUP_REMOVED lines=8> */
[----:B------:R-:W-:Y:S04]  /*27670*/  STL.64 [R1+0x1b0], R16 ;  /* 0x0001b01001007387 */ /* 0x000fe80000100a00 */
[----:B------:R0:W-:Y:S04]  /*27680*/  STL.64 [R1+0x1b8], R18 ;  /* 0x0001b81201007387 */ /* 0x0001e80000100a00 */
[----:B0-----:R-:W3:Y:S04]  /*27690*/  LDL.LU.64 R18, [R1+0x1fb0] ;  /* 0x001fb00001127983 */ /* 0x001ee80000300a00 */
[----:B------:R-:W3:Y:S02]  /*276a0*/  LDL.LU.64 R16, [R1+0x1fa8] ;  /* 0x001fa80001107983 */ /* 0x000ee40000300a00 */
        /* <DEDUP_REMOVED lines=21> */
[----:B------:R-:W4:Y:S04]  /*27800*/  LDL.LU.64 R6, [R1+0x1f60] ;  /* 0x001f600001067983 */ /* 0x000f280000300a00 */
[----:B------:R-:W4:-:S15]  /*27810*/  LDL.LU.64 R4, [R1+0x1f58] ;  /* 0x001f580001047983 */ /* 0x000f1e0000300a00 */
[----:B------:R-:W-:-:S02]  /*27820*/  NOP ;  /* 0x0000000000007918 */ /* 0x000fc40000000000 */
[----:B------:R0:W-:Y:S04]  /*27830*/  STL.64 [R1+0x170], R16 ;  /* 0x0001701001007387 */ /* 0x0001e80000100a00 */
[----:B------:R1:W-:Y:S04]  /*27840*/  STL.64 [R1+0x178], R18 ;  /* 0x0001781201007387 */ /* 0x0003e80000100a00 */
[----:B0-----:R-:W3:Y:S04]  /*27850*/  LDL.LU R16, [R1+0xa0] ;  /* 0x0000a00001107983 */ /* 0x001ee80000300800 */
[----:B------:R-:W3:Y:S04]  /*27860*/  LDL.LU R17, [R1+0xa4] ;  /* 0x0000a40001117983 */ /* 0x000ee80000300800 */
[----:B-1----:R-:W3:Y:S04]  /*27870*/  LDL.LU R18, [R1+0xa8] ;  /* 0x0000a80001127983 */ /* 0x002ee80000300800 */
[----:B------:R-:W3:Y:S01]  /*27880*/  LDL.LU R19, [R1+0xac] ;  /* 0x0000ac0001137983 */ /* 0x000ee20000300800 */
[----:B----4-:R-:W-:-:S15]  /*27890*/  HMMA.16816.F32.BF16 R8, R4, R20, R8 ;  /* 0x000000140408723c */ /* 0x010fde0000041808 */
[----:B------:R-:W-:-:S08]  /*278a0*/  NOP ;  /* 0x0000000000007918 */ /* 0x000fd00000000000 */
[----:B------:R-:W-:Y:S04]  /*278b0*/  STL.64 [R1+0x160], R8 ;  /* 0x0001600801007387 */ /* 0x000fe80000100a00 */
[----:B------:R0:W-:Y:S04]  /*278c0*/  STL.64 [R1+0x168], R10 ;  /* 0x0001680a01007387 */ /* 0x0001e80000100a00 */
[----:B0-----:R-:W2:Y:S04]  /*278d0*/  LDL.LU.64 R10, [R1+0x1f50] ;  /* 0x001f5000010a7983 */ /* 0x001ea80000300a00 */
[----:B------:R-:W2:Y:S01]  /*278e0*/  LDL.LU.64 R8, [R1+0x1f48] ;  /* 0x001f480001087983 */ /* 0x000ea20000300a00 */
[----:B---3--:R-:W-:Y:S03]  /*278f0*/  HMMA.16816.F32.BF16 R4, R4, R24, R16 ;  /* 0x000000180404723c */ /* 0x008fe60000041810 */
[----:B------:R-:W3:-:S15]  /*27900*/  LDL.LU R16, [R1+0x1c0] ;  /* 0x0001c00001107983 */ /* 0x000ede0000300800 */
[----:B------:R-:W-:-:S05]  /*27910*/  NOP ;  /* 0x0000000000007918 */ /* 0x000fca0000000000 */
[----:B------:R-:W-:Y:S04]  /*27920*/  STL.64 [R1+0x150], R4 ;  /* 0x0001500401007387 */ /* 0x000fe80000100a00 */
[----:B------:R-:W-:Y:S04]  /*27930*/  STL.64 [R1+0x158], R6 ;  /* 0x0001580601007387 */ /* 0x000fe80000100a00 */
[----:B------:R-:W3:Y:S04]  /*27940*/  LDL.LU R17, [R1+0x1c4] ;  /* 0x0001c40001117983 */ /* 0x000ee80000300800 */
[----:B------:R-:W3:Y:S04]  /*27950*/  LDL.LU R18, [R1+0x1c8] ;  /* 0x0001c80001127983 */ /* 0x000ee80000300800 */
[----:B------:R-:W3:Y:S04]  /*27960*/  LDL.LU R19, [R1+0x1cc] ;  /* 0x0001cc0001137983 */ /* 0x000ee80000300800 */
[----:B------:R-:W0:Y:S02]  /*27970*/  LDSM.16.MT88.4 R4, [R28+UR4+0xc000] ;  /* 0x00c000041c04783b */ /* 0x000e240008004200 */
[----:B0-----:R-:W-:-:S02]  /*27980*/  IMAD.MOV.U32 R2, RZ, RZ, R7 ;  /* 0x000000ffff027224 */ /* 0x001fc400078e0007 */
[----:B------:R-:W-:Y:S02]  /*27990*/  IMAD.MOV.U32 R26, RZ, RZ, R6 ;  /* 0x000000ffff1a7224 */ /* 0x000fe400078e0006 */
[----:B------:R-:W-:Y:S02]  /*279a0*/  IMAD.MOV.U32 R27, RZ, RZ, R5 ;  /* 0x000000ffff1b7224 */ /* 0x000fe400078e0005 */
[----:B------:R-:W-:Y:S01]  /*279b0*/  IMAD.MOV.U32 R29, RZ, RZ, R4 ;  /* 0x000000ffff1d7224 */ /* 0x000fe200078e0004 */
[----:B------:R-:W-:Y:S04]  /*279c0*/  STL [R1+0x1e9c], R2 ;  /* 0x001e9c0201007387 */ /* 0x000fe80000100800 */
[----:B------:R-:W0:Y:S04]  /*279d0*/  LDSM.16.MT88.4 R4, [R28+UR4+0xc080] ;  /* 0x00c080041c04783b */ /* 0x000e280008004200 */
[----:B------:R-:W-:Y:S04]  /*279e0*/  STL [R1+0x1e98], R26 ;  /* 0x001e981a01007387 */ /* 0x000fe80000100800 */
[----:B------:R-:W-:Y:S04]  /*279f0*/  STL [R1+0x1e94], R27 ;  /* 0x001e941b01007387 */ /* 0x000fe80000100800 */
[----:B------:R0:W-:Y:S02]  /*27a00*/  STL [R1+0x1e90], R29 ;  /* 0x001e901d01007387 */ /* 0x0001e40000100800 */
[----:B0-----:R-:W-:-:S02]  /*27a10*/  IMAD.MOV.U32 R29, RZ, RZ, R7 ;  /* 0x000000ffff1d7224 */ /* 0x001fc400078e0007 */
[----:B------:R-:W-:Y:S02]  /*27a20*/  IMAD.MOV.U32 R27, RZ, RZ, R6 ;  /* 0x000000ffff1b7224 */ /* 0x000fe400078e0006 */
[----:B------:R-:W-:Y:S02]  /*27a30*/  IMAD.MOV.U32 R26, RZ, RZ, R5 ;  /* 0x000000ffff1a7224 */ /* 0x000fe400078e0005 */
[----:B------:R-:W-:Y:S01]  /*27a40*/  IMAD.MOV.U32 R2, RZ, RZ, R4 ;  /* 0x000000ffff027224 */ /* 0x000fe200078e0004 */
[----:B--2---:R-:W-:-:S15]  /*27a50*/  HMMA.16816.F32.BF16 R12, R8, R20, R12 ;  /* 0x00000014080c723c */ /* 0x004fde000004180c */
[----:B------:R-:W-:-:S08]  /*27a60*/  NOP ;  /* 0x0000000000007918 */ /* 0x000fd00000000000 */
[----:B------:R-:W-:Y:S04]  /*27a70*/  STL.64 [R1+0x140], R12 ;  /* 0x0001400c01007387 */ /* 0x000fe80000100a00 */
[----:B------:R-:W-:Y:S04]  /*27a80*/  STL.64 [R1+0x148], R14 ;  /* 0x0001480e01007387 */ /* 0x000fe80000100a00 */
[----:B------:R-:W0:Y:S04]  /*27a90*/  LDSM.16.MT88.4 R12, [R28+UR4+0xc100] ;  /* 0x00c100041c0c783b */ /* 0x000e280008004200 */
[----:B------:R-:W-:Y:S04]  /*27aa0*/  STL [R1+0x1eac], R29 ;  /* 0x001eac1d01007387 */ /* 0x000fe80000100800 */
[----:B------:R-:W-:Y:S04]  /*27ab0*/  STL [R1+0x1ea8], R27 ;  /* 0x001ea81b01007387 */ /* 0x000fe80000100800 */
[----:B------:R-:W-:Y:S04]  /*27ac0*/  STL [R1+0x1ea4], R26 ;  /* 0x001ea41a01007387 */ /* 0x000fe80000100800 */
[----:B------:R-:W-:Y:S01]  /*27ad0*/  STL [R1+0x1ea0], R2 ;  /* 0x001ea00201007387 */ /* 0x000fe20000100800 */
[----:B0-----:R-:W-:-:S02]  /*27ae0*/  IMAD.MOV.U32 R4, RZ, RZ, R15 ;  /* 0x000000ffff047224 */ /* 0x001fc400078e000f */
[----:B------:R-:W-:Y:S02]  /*27af0*/  IMAD.MOV.U32 R5, RZ, RZ, R14 ;  /* 0x000000ffff057224 */ /* 0x000fe400078e000e */
[----:B------:R-:W-:Y:S02]  /*27b00*/  IMAD.MOV.U32 R6, RZ, RZ, R13 ;  /* 0x000000ffff067224 */ /* 0x000fe400078e000d */
[----:B------:R-:W-:Y:S01]  /*27b10*/  IMAD.MOV.U32 R7, RZ, RZ, R12 ;  /* 0x000000ffff077224 */ /* 0x000fe200078e000c */
[----:B------:R-:W2:Y:S04]  /*27b20*/  LDL.LU.64 R14, [R1+0x1f40] ;  /* 0x001f4000010e7983 */ /* 0x000ea80000300a00 */
[----:B------:R-:W4:Y:S04]  /*27b30*/  LDL.LU.64 R12, [R1+0x1f38] ;  /* 0x001f3800010c7983 */ /* 0x000f280000300a00 */
[----:B------:R-:W-:Y:S04]  /*27b40*/  STL [R1+0x1ebc], R4 ;  /* 0x001ebc0401007387 */ /* 0x000fe80000100800 */
[----:B------:R-:W-:Y:S04]  /*27b50*/  STL [R1+0x1eb8], R5 ;  /* 0x001eb80501007387 */ /* 0x000fe80000100800 */
[----:B------:R-:W-:Y:S04]  /*27b60*/  STL [R1+0x1eb4], R6 ;  /* 0x001eb40601007387 */ /* 0x000fe80000100800 */
[----:B------:R-:W-:Y:S04]  /*27b70*/  STL [R1+0x1eb0], R7 ;  /* 0x001eb00701007387 */ /* 0x000fe80000100800 */
[----:B------:R-:W0:Y:S02]  /*27b80*/  LDSM.16.MT88.4 R4, [R28+UR4+0xc180] ;  /* 0x00c180041c04783b */ /* 0x000e240008004200 */
[----:B0-----:R-:W-:-:S02]  /*27b90*/  IMAD.MOV.U32 R29, RZ, RZ, R4 ;  /* 0x000000ffff1d7224 */ /* 0x001fc400078e0004 */
[----:B------:R-:W-:Y:S02]  /*27ba0*/  IMAD.MOV.U32 R27, RZ, RZ, R5 ;  /* 0x000000ffff1b7224 */ /* 0x000fe400078e0005 */
[----:B------:R-:W-:Y:S02]  /*27bb0*/  IMAD.MOV.U32 R26, RZ, RZ, R6 ;  /* 0x000000ffff1a7224 */ /* 0x000fe400078e0006 */
[----:B------:R-:W-:Y:S02]  /*27bc0*/  IMAD.MOV.U32 R2, RZ, RZ, R7 ;  /* 0x000000ffff027224 */ /* 0x000fe400078e0007 */
[----:B---3--:R-:W-:Y:S01]  /*27bd0*/  HMMA.16816.F32.BF16 R4, R8, R24, R16 ;  /* 0x000000180804723c */ /* 0x008fe20000041810 */
[----:B------:R-:W-:Y:S05]  /*27be0*/  STL.64 [R1+0x1f08], R26 ;  /* 0x001f081a01007387 */ /* 0x000fea0000100a00 */
[----:B------:R0:W-:-:S15]  /*27bf0*/  STL.64 [R1+0x1f00], R24 ;  /* 0x001f001801007387 */ /* 0x0001de0000100a00 */
[----:B------:R-:W-:-:S02]  /*27c00*/  NOP ;  /* 0x0000000000007918 */ /* 0x000fc40000000000 */
[----:B------:R-:W-:Y:S04]  /*27c10*/  STL.64 [R1+0x130], R4 ;  /* 0x0001300401007387 */ /* 0x000fe80000100a00 */
[----:B------:R-:W-:Y:S04]  /*27c20*/  STL.64 [R1+0x138], R6 ;  /* 0x0001380601007387 */ /* 0x000fe80000100a00 */
[----:B------:R-:W3:Y:S04]  /*27c30*/  LDL.LU R16, [R1+0x2d0] ;  /* 0x0002d00001107983 */ /* 0x000ee80000300800 */
[----:B------:R-:W3:Y:S04]  /*27c40*/  LDL.LU R17, [R1+0x2d4] ;  /* 0x0002d40001117983 */ /* 0x000ee80000300800 */
[----:B------:R-:W3:Y:S04]  /*27c50*/  LDL.LU R18, [R1+0x2d8] ;  /* 0x0002d80001127983 */ /* 0x000ee80000300800 */
[----:B------:R-:W3:Y:S04]  /*27c60*/  LDL.LU R19, [R1+0x2dc] ;  /* 0x0002dc0001137983 */ /* 0x000ee80000300800 */
[----:B0-----:R-:W3:Y:S04]  /*27c70*/  LDL.LU R24, [R1+0x200] ;  /* 0x0002000001187983 */ /* 0x001ee80000300800 */
[----:B------:R-:W3:Y:S04]  /*27c80*/  LDL.LU R25, [R1+0x204] ;  /* 0x0002040001197983 */ /* 0x000ee80000300800 */
[----:B------:R-:W3:Y:S04]  /*27c90*/  LDL.LU R26, [R1+0x208] ;  /* 0x00020800011a7983 */ /* 0x000ee80000300800 */
[----:B------:R-:W3:Y:S01]  /*27ca0*/  LDL.LU R27, [R1+0x20c] ;  /* 0x00020c00011b7983 */ /* 0x000ee20000300800 */
[----:B--2---:R-:W-:-:S02]  /*27cb0*/  IMAD.MOV.U32 R8, RZ, RZ, R15 ;  /* 0x000000ffff087224 */ /* 0x004fc400078e000f */
[----:B----4-:R-:W-:Y:S02]  /*27cc0*/  IMAD.MOV.U32 R10, RZ, RZ, R13 ;  /* 0x000000ffff0a7224 */ /* 0x010fe400078e000d */
[----:B------:R-:W-:Y:S02]  /*27cd0*/  IMAD.MOV.U32 R11, RZ, RZ, R12 ;  /* 0x000000ffff0b7224 */ /* 0x000fe400078e000c */
[----:B------:R-:W-:Y:S02]  /*27ce0*/  IMAD.MOV.U32 R9, RZ, RZ, R14 ;  /* 0x000000ffff097224 */ /* 0x000fe400078e000e */
[----:B------:R-:W0:Y:S04]  /*27cf0*/  LDSM.16.MT88.4 R12, [R28+UR4+0xc200] ;  /* 0x00c200041c0c783b */ /* 0x000e280008004200 */
[----:B---3--:R1:W-:Y:S04]  /*27d00*/  STL.64 [R1+0x1ec8], R18 ;  /* 0x001ec81201007387 */ /* 0x0083e80000100a00 */
[----:B------:R2:W-:Y:S01]  /*27d10*/  STL.64 [R1+0x1ec0], R16 ;  /* 0x001ec01001007387 */ /* 0x0005e20000100a00 */
[----:B-1----:R-:W-:-:S02]  /*27d20*/  IMAD.MOV.U32 R18, RZ, RZ, R23 ;  /* 0x000000ffff127224 */ /* 0x002fc400078e0017 */
[----:B--2---:R-:W-:Y:S02]  /*27d30*/  IMAD.MOV.U32 R16, RZ, RZ, R0 ;  /* 0x000000ffff107224 */ /* 0x004fe400078e0000 */
[----:B------:R-:W-:Y:S01]  /*27d40*/  IMAD.MOV.U32 R19, RZ, RZ, R22 ;  /* 0x000000ffff137224 */ /* 0x000fe200078e0016 */
[----:B------:R-:W2:Y:S01]  /*27d50*/  LDL.LU R0, [R1+0x1f34] ;  /* 0x001f340001007983 */ /* 0x000ea20000300800 */
[----:B------:R-:W-:-:S03]  /*27d60*/  IMAD.MOV.U32 R17, RZ, RZ, R3 ;  /* 0x000000ffff117224 */ /* 0x000fc600078e0003 */
[----:B------:R-:W3:Y:S04]  /*27d70*/  LDL.LU R3, [R1+0x1f30] ;  /* 0x001f300001037983 */ /* 0x000ee80000300800 */
[----:B------:R-:W4:Y:S04]  /*27d80*/  LDL.LU R23, [R1+0x1f2c] ;  /* 0x001f2c0001177983 */ /* 0x000f280000300800 */
[----:B------:R-:W2:Y:S04]  /*27d90*/  LDL.LU R22, [R1+0x1f28] ;  /* 0x001f280001167983 */ /* 0x000ea80000300800 */
[----:B------:R-:W-:Y:S04]  /*27da0*/  STL.64 [R1+0x1ef8], R18 ;  /* 0x001ef81201007387 */ /* 0x000fe80000100a00 */
[----:B------:R1:W-:Y:S04]  /*27db0*/  STL.64 [R1+0x1ef0], R16 ;  /* 0x001ef01001007387 */ /* 0x0003e80000100a00 */
[----:B-1----:R-:W3:Y:S04]  /*27dc0*/  LDL.LU R16, [R1+0x1f0] ;  /* 0x0001f00001107983 */ /* 0x002ee80000300800 */
[----:B------:R-:W3:Y:S04]  /*27dd0*/  LDL.LU R17, [R1+0x1f4] ;  /* 0x0001f40001117983 */ /* 0x000ee80000300800 */
[----:B------:R-:W3:Y:S04]  /*27de0*/  LDL.LU R18, [R1+0x1f8] ;  /* 0x0001f80001127983 */ /* 0x000ee80000300800 */
[----:B------:R-:W3:Y:S04]  /*27df0*/  LDL.LU R19, [R1+0x1fc] ;  /* 0x0001fc0001137983 */ /* 0x000ee80000300800 */
[----:B------:R-:W-:Y:S04]  /*27e00*/  STL.64 [R1+0x1ed8], R10 ;  /* 0x001ed80a01007387 */ /* 0x000fe80000100a00 */
[----:B------:R1:W-:Y:S04]  /*27e10*/  STL.64 [R1+0x1ed0], R8 ;  /* 0x001ed00801007387 */ /* 0x0003e80000100a00 */
[----:B-1----:R-:W4:Y:S04]  /*27e20*/  LDL.LU R8, [R1+0x2a0] ;  /* 0x0002a00001087983 */ /* 0x002f280000300800 */
[----:B------:R-:W4:Y:S04]  /*27e30*/  LDL.LU R9, [R1+0x2a4] ;  /* 0x0002a40001097983 */ /* 0x000f280000300800 */
[----:B------:R-:W2:Y:S04]  /*27e40*/  LDL.LU R10, [R1+0x2a8] ;  /* 0x0002a800010a7983 */ /* 0x000ea80000300800 */
[----:B------:R-:W2:Y:S01]  /*27e50*/  LDL.LU R11, [R1+0x2ac] ;  /* 0x0002ac00010b7983 */ /* 0x000ea20000300800 */
[----:B0-----:R-:W-:-:S02]  /*27e60*/  IMAD.MOV.U32 R6, RZ, RZ, R14 ;  /* 0x000000ffff067224 */ /* 0x001fc400078e000e */
[----:B------:R-:W-:Y:S02]  /*27e70*/  IMAD.MOV.U32 R7, RZ, RZ, R15 ;  /* 0x000000ffff077224 */ /* 0x000fe400078e000f */
[----:B------:R-:W-:Y:S02]  /*27e80*/  IMAD.MOV.U32 R4, RZ, RZ, R12 ;  /* 0x000000ffff047224 */ /* 0x000fe400078e000c */
[----:B------:R-:W-:Y:S01]  /*27e90*/  IMAD.MOV.U32 R5, RZ, RZ, R13 ;  /* 0x000000ffff057224 */ /* 0x000fe200078e000d */
[----:B--2---:R-:W-:Y:S04]  /*27ea0*/  STL.64 [R1+0x1ee8], R10 ;  /* 0x001ee80a01007387 */ /* 0x004fe80000100a00 */
[----:B----4-:R0:W-:Y:S02]  /*27eb0*/  STL.64 [R1+0x1ee0], R8 ;  /* 0x001ee00801007387 */ /* 0x0101e40000100a00 */
[----:B0-----:R-:W-:-:S02]  /*27ec0*/  IMAD.MOV.U32 R8, RZ, RZ, R22 ;  /* 0x000000ffff087224 */ /* 0x001fc400078e0016 */
[----:B------:R-:W-:Y:S01]  /*27ed0*/  IMAD.MOV.U32 R9, RZ, RZ, R23 ;  /* 0x000000ffff097224 */ /* 0x000fe200078e0017 */
[----:B------:R-:W2:Y:S04]  /*27ee0*/  LDL.LU R22, [R1+0x1f24] ;  /* 0x001f240001167983 */ /* 0x000ea80000300800 */
[----:B------:R-:W2:Y:S04]  /*27ef0*/  LDL.LU R23, [R1+0x1f20] ;  /* 0x001f200001177983 */ /* 0x000ea80000300800 */
[----:B------:R-:W4:Y:S04]  /*27f00*/  LDL.LU.64 R14, [R1+0x1f18] ;  /* 0x001f1800010e7983 */ /* 0x000f280000300a00 */
[----:B------:R-:W4:Y:S02]  /*27f10*/  LDL.LU.64 R12, [R1+0x1f10] ;  /* 0x001f1000010c7983 */ /* 0x000f240000300a00 */
[----:B----4-:R-:W-:-:S15]  /*27f20*/  HMMA.16816.F32.BF16 R24, R12, R20, R24 ;  /* 0x000000140c18723c */ /* 0x010fde0000041818 */
[----:B------:R-:W-:-:S08]  /*27f30*/  NOP ;  /* 0x0000000000007918 */ /* 0x000fd00000000000 */
[----:B------:R-:W-:Y:S04]  /*27f40*/  STL.64 [R1+0x120], R24 ;  /* 0x0001201801007387 */ /* 0x000fe80000100a00 */
[----:B------:R0:W-:Y:S04]  /*27f50*/  STL.64 [R1+0x128], R26 ;  /* 0x0001281a01007387 */ /* 0x0001e80000100a00 */
[----:B0-----:R-:W4:Y:S04]  /*27f60*/  LDL.LU.64 R26, [R1+0x1f08] ;  /* 0x001f0800011a7983 */ /* 0x001f280000300a00 */
[----:B------:R-:W2:Y:S01]  /*27f70*/  LDL.LU.64 R24, [R1+0x1f00] ;  /* 0x001f000001187983 */ /* 0x000ea20000300a00 */
[----:B---3--:R-:W-:-:S02]  /*27f80*/  IMAD.MOV.U32 R10, RZ, RZ, R3 ;  /* 0x000000ffff0a7224 */ /* 0x008fc400078e0003 */
[----:B------:R-:W-:Y:S01]  /*27f90*/  IMAD.MOV.U32 R11, RZ, RZ, R0 ;  /* 0x000000ffff0b7224 */ /* 0x000fe200078e0000 */
[----:B--2---:R-:W-:Y:S01]  /*27fa0*/  HMMA.16816.F32.BF16 R12, R12, R24, R16 ;  /* 0x000000180c0c723c */ /* 0x004fe20000041810 */
[----:B------:R-:W2:Y:S04]  /*27fb0*/  LDL.LU.64 R18, [R1+0x1ef8] ;  /* 0x001ef80001127983 */ /* 0x000ea80000300a00 */
[----:B------:R-:W2:-:S15]  /*27fc0*/  LDL.LU.64 R16, [R1+0x1ef0] ;  /* 0x001ef00001107983 */ /* 0x000e9e0000300a00 */
[----:B------:R-:W-:-:S03]  /*27fd0*/  NOP ;  /* 0x0000000000007918 */ /* 0x000fc60000000000 */
[----:B------:R-:W-:Y:S04]  /*27fe0*/  STL.64 [R1+0x110], R12 ;  /* 0x0001100c01007387 */ /* 0x000fe80000100a00 */
[----:B------:R0:W-:Y:S04]  /*27ff0*/  STL.64 [R1+0x118], R14 ;  /* 0x0001180e01007387 */ /* 0x0001e80000100a00 */
[----:B0-----:R-:W3:Y:S01]  /*28000*/  LDL R15, [R1+0x1a54] ;  /* 0x001a5400010f7983 */ /* 0x001ee20000100800 */
[----:B--2---:R-:W-:-:S15]  /*28010*/  HMMA.16816.F32.BF16 R8, R16, R20, R8 ;  /* 0x000000141008723c */ /* 0x004fde0000041808 */
[----:B------:R-:W-:-:S08]  /*28020*/  NOP ;  /* 0x0000000000007918 */ /* 0x000fd00000000000 */
[----:B------:R-:W-:Y:S04]  /*28030*/  STL.64 [R1+0x100], R8 ;  /* 0x0001000801007387 */ /* 0x000fe80000100a00 */
[----:B------:R-:W-:Y:S04]  /*28040*/  STL.64 [R1+0x108], R10 ;  /* 0x0001080a01007387 */ /* 0x000fe80000100a00 */
[----:B------:R-:W0:Y:S04]  /*28050*/  LDSM.16.MT88.4 R8, [R28+UR4+0xc280] ;  /* 0x00c280041c08783b */ /* 0x000e280008004200 */
[----:B0-----:R-:W-:Y:S04]  /*28060*/  STL.64 [R1+0x60], R8 ;  /* 0x0000600801007387 */ /* 0x001fe80000100a00 */
[----:B------:R-:W-:Y:S04]  /*28070*/  STL.64 [R1+0x68], R10 ;  /* 0x0000680a01007387 */ /* 0x000fe80000100a00 */
[----:B------:R-:W0:Y:S04]  /*28080*/  LDSM.16.MT88.4 R8, [R28+UR4+0xc300] ;  /* 0x00c300041c08783b */ /* 0x000e280008004200 */
[----:B0-----:R-:W-:Y:S04]  /*28090*/  STL.64 [R1+0x50], R8 ;  /* 0x0000500801007387 */ /* 0x001fe80000100a00 */
[----:B------:R-:W-:Y:S04]  /*280a0*/  STL.64 [R1+0x58], R10 ;  /* 0x0000580a01007387 */ /* 0x000fe80000100a00 */
[----:B------:R-:W0:Y:S04]  /*280b0*/  LDSM.16.MT88.4 R8, [R28+UR4+0xc380] ;  /* 0x00c380041c08783b */ /* 0x000e280008004200 */
[----:B0-----:R-:W-:Y:S04]  /*280c0*/  STL.64 [R1+0x40], R8 ;  /* 0x0000400801007387 */ /* 0x001fe80000100a00 */
[----:B------:R0:W-:Y:S04]  /*280d0*/  STL.64 [R1+0x48], R10 ;  /* 0x0000480a01007387 */ /* 0x0001e80000100a00 */
[----:B0-----:R-:W2:Y:S04]  /*280e0*/  LDL.LU.64 R10, [R1+0x1ee8] ;  /* 0x001ee800010a7983 */ /* 0x001ea80000300a00 */
[----:B------:R-:W2:Y:S04]  /*280f0*/  LDL.LU.64 R8, [R1+0x1ee0] ;  /* 0x001ee00001087983 */ /* 0x000ea80000300a00 */
[----:B------:R-:W-:Y:S01]  /*28100*/  STL [R1+0x1a7c], R28 ;  /* 0x001a7c1c01007387 */ /* 0x000fe20000100800 */
[----:B--2---:R-:W-:Y:S03]  /*28110*/  HMMA.16816.F32.BF16 R16, R16, R24, R8 ;  /* 0x000000181010723c */ /* 0x004fe60000041808 */
[----:B------:R-:W2:Y:S04]  /*28120*/  LDL.LU.64 R10, [R1+0x1ed8] ;  /* 0x001ed800010a7983 */ /* 0x000ea80000300a00 */
[----:B------:R-:W2:-:S15]  /*28130*/  LDL.LU.64 R8, [R1+0x1ed0] ;  /* 0x001ed00001087983 */ /* 0x000e9e0000300a00 */
[----:B------:R-:W-:-:S01]  /*28140*/  NOP ;  /* 0x0000000000007918 */ /* 0x000fc20000000000 */
[----:B------:R-:W-:Y:S01]  /*28150*/  STL.64 [R1+0xf0], R16 ;  /* 0x0000f01001007387 */ /* 0x000fe20000100a00 */
[----:B------:R-:W-:Y:S02]  /*28160*/  IMAD.MOV.U32 R0, RZ, RZ, R18 ;  /* 0x000000ffff007224 */ /* 0x000fe400078e0012 */
[----:B------:R-:W-:Y:S02]  /*28170*/  IMAD.MOV.U32 R3, RZ, RZ, R19 ;  /* 0x000000ffff037224 */ /* 0x000fe400078e0013 */
[----:B---3--:R-:W0:Y:S04]  /*28180*/  LDSM.16.MT88.4 R16, [R15+UR4+0xc000] ;  /* 0x00c000040f10783b */ /* 0x008e280008004200 */
[----:B------:R-:W-:Y:S04]  /*28190*/  STL [R1+0x1d8c], R3 ;  /* 0x001d8c0301007387 */ /* 0x000fe80000100800 */
[----:B------:R-:W-:Y:S04]  /*281a0*/  STL [R1+0x1d88], R0 ;  /* 0x001d880001007387 */ /* 0x000fe80000100800 */
[----:B0-----:R-:W-:Y:S04]  /*281b0*/  STL.64 [R1+0x30], R16 ;  /* 0x0000301001007387 */ /* 0x001fe80000100a00 */
[----:B------:R-:W-:Y:S01]  /*281c0*/  STL [R1+0x38], R18 ;  /* 0x0000381201007387 */ /* 0x000fe20000100800 */
[----:B------:R-:W-:-:S03]  /*281d0*/  IMAD.MOV.U32 R28, RZ, RZ, R19 ;  /* 0x000000ffff1c7224 */ /* 0x000fc600078e0013 */
[----:B------:R-:W0:Y:S04]  /*281e0*/  LDSM.16.MT88.4 R16, [R15+UR4+0xc080] ;  /* 0x00c080040f10783b */ /* 0x000e280008004200 */
[----:B------:R-:W-:Y:S01]  /*281f0*/  STL [R1+0x1d90], R28 ;  /* 0x001d901c01007387 */ /* 0x000fe20000100800 */
[----:B0-----:R-:W-:-:S03]  /*28200*/  IMAD.MOV.U32 R3, RZ, RZ, R18 ;  /* 0x000000ffff037224 */ /* 0x001fc600078e0012 */
[----:B------:R-:W-:Y:S01]  /*28210*/  STL.64 [R1+0x20], R16 ;  /* 0x0000201001007387 */ /* 0x000fe20000100a00 */
[----:B------:R-:W-:-:S03]  /*28220*/  IMAD.MOV.U32 R0, RZ, RZ, R19 ;  /* 0x000000ffff007224 */ /* 0x000fc600078e0013 */
[----:B------:R-:W0:Y:S04]  /*28230*/  LDSM.16.MT88.4 R16, [R15+UR4+0xc100] ;  /* 0x00c100040f10783b */ /* 0x000e280008004200 */
[----:B------:R-:W-:Y:S04]  /*28240*/  STL [R1+0x1d98], R0 ;  /* 0x001d980001007387 */ /* 0x000fe80000100800 */
[----:B------:R-:W-:Y:S04]  /*28250*/  STL [R1+0x1d94], R3 ;  /* 0x001d940301007387 */ /* 0x000fe80000100800 */
[----:B0-----:R-:W-:Y:S04]  /*28260*/  STL.64 [R1+0x10], R16 ;  /* 0x0000101001007387 */ /* 0x001fe80000100a00 */
[----:B------:R0:W-:Y:S01]  /*28270*/  STL [R1+0x18], R18 ;  /* 0x0000181201007387 */ /* 0x0001e20000100800 */
[----:B------:R-:W-:-:S03]  /*28280*/  IMAD.MOV.U32 R28, RZ, RZ, R19 ;  /* 0x000000ffff1c7224 */ /* 0x000fc600078e0013 */
[----:B0-----:R-:W2:Y:S04]  /*28290*/  LDL.LU.64 R18, [R1+0x1ec8] ;  /* 0x001ec80001127983 */ /* 0x001ea80000300a00 */
[----:B------:R-:W2:Y:S02]  /*282a0*/  LDL.LU.64 R16, [R1+0x1ec0] ;  /* 0x001ec00001107983 */ /* 0x000ea40000300a00 */
[----:B--2---:R-:W-:-:S15]  /*282b0*/  HMMA.16816.F32.BF16 R16, R8, R20, R16 ;  /* 0x000000140810723c */ /* 0x004fde0000041810 */
[----:B------:R-:W-:-:S08]  /*282c0*/  NOP ;  /* 0x0000000000007918 */ /* 0x000fd00000000000 */
[----:B------:R-:W-:Y:S04]  /*282d0*/  STL.64 [R1+0xe0], R16 ;  /* 0x0000e01001007387 */ /* 0x000fe80000100a00 */
[----:B------:R-:W-:Y:S04]  /*282e0*/  STL.64 [R1+0xe8], R18 ;  /* 0x0000e81201007387 */ /* 0x000fe80000100a00 */
[----:B------:R-:W0:Y:S04]  /*282f0*/  LDSM.16.MT88.4 R16, [R15+UR4+0xc180] ;  /* 0x00c180040f10783b */ /* 0x000e280008004200 */
[----:B------:R-:W-:Y:S01]  /*28300*/  STL.64 [R1+0x1e70], R22 ;  /* 0x001e701601007387 */ /* 0x000fe20000100a00 */
[----:B0-----:R-:W-:-:S02]  /*28310*/  IMAD.MOV.U32 R0, RZ, RZ, R16 ;  /* 0x000000ffff007224 */ /* 0x001fc400078e0010 */
[----:B------:R-:W-:Y:S02]  /*28320*/  IMAD.MOV.U32 R3, RZ, RZ, R17 ;  /* 0x000000ffff037224 */ /* 0x000fe400078e0011 */
[----:B------:R-:W-:Y:S02]  /*28330*/  IMAD.MOV.U32 R21, RZ, RZ, R18 ;  /* 0x000000ffff157224 */ /* 0x000fe400078e0012 */
[----:B------:R-:W-:Y:S02]  /*28340*/  IMAD.MOV.U32 R20, RZ, RZ, R19 ;  /* 0x000000ffff147224 */ /* 0x000fe400078e0013 */
[----:B------:R-:W0:Y:S04]  /*28350*/  LDSM.16.MT88.4 R16, [R15+UR4+0xc200] ;  /* 0x00c200040f10783b */ /* 0x000e280008004200 */
[----:B------:R-:W-:Y:S04]  /*28360*/  STL.64 [R1+0x1e68], R20 ;  /* 0x001e681401007387 */ /* 0x000fe80000100a00 */
[----:B0-----:R-:W-:Y:S04]  /*28370*/  STL.64 [R1+0x1c48], R18 ;  /* 0x001c481201007387 */ /* 0x001fe80000100a00 */
[----:B------:R0:W-:Y:S02]  /*28380*/  STL.64 [R1+0x1c40], R16 ;  /* 0x001c401001007387 */ /* 0x0001e40000100a00 */
[----:B0-----:R-:W-:-:S02]  /*28390*/  IMAD.MOV.U32 R16, RZ, RZ, R4 ;  /* 0x000000ffff107224 */ /* 0x001fc400078e0004 */
[----:B------:R-:W-:Y:S01]  /*283a0*/  IMAD.MOV.U32 R17, RZ, RZ, R5 ;  /* 0x000000ffff117224 */ /* 0x000fe200078e0005 */
[----:B------:R-:W2:Y:S04]  /*283b0*/  LDL.LU R4, [R1+0x1ebc] ;  /* 0x001ebc0001047983 */ /* 0x000ea80000300800 */
[----:B------:R-:W3:Y:S01]  /*283c0*/  LDL.LU R5, [R1+0x1eb8] ;  /* 0x001eb80001057983 */ /* 0x000ee20000300800 */
[----:B------:R-:W-:Y:S02]  /*283d0*/  IMAD.MOV.U32 R18, RZ, RZ, R6 ;  /* 0x000000ffff127224 */ /* 0x000fe400078e0006 */
[----:B------:R-:W-:Y:S01]  /*283e0*/  IMAD.MOV.U32 R19, RZ, RZ, R7 ;  /* 0x000000ffff137224 */ /* 0x000fe200078e0007 */
[----:B------:R-:W3:Y:S04]  /*283f0*/  LDL.LU R6, [R1+0x1eb4] ;  /* 0x001eb40001067983 */ /* 0x000ee80000300800 */
[----:B------:R-:W3:Y:S04]  /*28400*/  LDL.LU R7, [R1+0x1eb0] ;  /* 0x001eb00001077983 */ /* 0x000ee80000300800 */
[----:B------:R4:W-:Y:S04]  /*28410*/  STL.64 [R1+0x1da8], R18 ;  /* 0x001da81201007387 */ /* 0x0009e80000100a00 */
[----:B------:R0:W-:Y:S01]  /*28420*/  STL.64 [R1+0x1da0], R16 ;  /* 0x001da01001007387 */ /* 0x0001e20000100a00 */
[----:B----4-:R-:W-:-:S02]  /*28430*/  IMAD.MOV.U32 R18, RZ, RZ, R26 ;  /* 0x000000ffff127224 */ /* 0x010fc400078e001a */
[----:B0-----:R-:W-:Y:S02]  /*28440*/  IMAD.MOV.U32 R16, RZ, RZ, R29 ;  /* 0x000000ffff107224 */ /* 0x001fe400078e001d */
[----:B------:R-:W-:Y:S01]  /*28450*/  IMAD.MOV.U32 R19, RZ, RZ, R2 ;  /* 0x000000ffff137224 */ /* 0x000fe200078e0002 */
[----:B------:R-:W4:Y:S01]  /*28460*/  LDL.LU R29, [R1+0x1eac] ;  /* 0x001eac00011d7983 */ /* 0x000f220000300800 */
[----:B------:R-:W-:-:S03]  /*28470*/  IMAD.MOV.U32 R17, RZ, RZ, R27 ;  /* 0x000000ffff117224 */ /* 0x000fc600078e001b */
[----:B------:R-:W4:Y:S04]  /*28480*/  LDL.LU R27, [R1+0x1ea8] ;  /* 0x001ea800011b7983 */ /* 0x000f280000300800 */
[----:B------:R-:W4:Y:S04]  /*28490*/  LDL.LU R26, [R1+0x1ea4] ;  /* 0x001ea400011a7983 */ /* 0x000f280000300800 */
[----:B------:R-:W4:Y:S04]  /*284a0*/  LDL.LU R2, [R1+0x1ea0] ;  /* 0x001ea00001027983 */ /* 0x000f280000300800 */
[----:B------:R2:W-:Y:S04]  /*284b0*/  STL.64 [R1+0x1dd8], R18 ;  /* 0x001dd81201007387 */ /* 0x0005e80000100a00 */
[----:B------:R0:W-:Y:S01]  /*284c0*/  STL.64 [R1+0x1dd0], R16 ;  /* 0x001dd01001007387 */ /* 0x0001e20000100a00 */
[----:B--2---:R-:W-:-:S02]  /*284d0*/  IMAD.MOV.U32 R19, RZ, RZ, R4 ;  /* 0x000000ffff137224 */ /* 0x004fc400078e0004 */
[----:B---3--:R-:W-:Y:S02]  /*284e0*/  IMAD.MOV.U32 R18, RZ, RZ, R5 ;  /* 0x000000ffff127224 */ /* 0x008fe400078e0005 */
[----:B0-----:R-:W-:Y:S02]  /*284f0*/  IMAD.MOV.U32 R17, RZ, RZ, R6 ;  /* 0x000000ffff117224 */ /* 0x001fe400078e0006 */
[----:B------:R-:W-:Y:S02]  /*28500*/  IMAD.MOV.U32 R16, RZ, RZ, R7 ;  /* 0x000000ffff107224 */ /* 0x000fe400078e0007 */
[----:B------:R-:W0:Y:S04]  /*28510*/  LDSM.16.MT88.4 R4, [R15+UR4+0xc280] ;  /* 0x00c280040f04783b */ /* 0x000e280008004200 */
[----:B------:R-:W-:Y:S04]  /*28520*/  STL.64 [R1+0x1e08], R18 ;  /* 0x001e081201007387 */ /* 0x000fe80000100a00 */
[----:B------:R-:W-:Y:S04]  /*28530*/  STL.64 [R1+0x1e00], R16 ;  /* 0x001e001001007387 */ /* 0x000fe80000100a00 */
[----:B0-----:R-:W-:Y:S04]  /*28540*/  STL.64 [R1+0x1c28], R6 ;  /* 0x001c280601007387 */ /* 0x001fe80000100a00 */
[----:B------:R0:W-:Y:S04]  /*28550*/  STL.64 [R1+0x1c20], R4 ;  /* 0x001c200401007387 */ /* 0x0001e80000100a00 */
[----:B0-----:R-:W2:Y:S04]  /*28560*/  LDL.LU R4, [R1+0x270] ;  /* 0x0002700001047983 */ /* 0x001ea80000300800 */
[----:B------:R-:W2:Y:S04]  /*28570*/  LDL.LU R5, [R1+0x274] ;  /* 0x0002740001057983 */ /* 0x000ea80000300800 */
[----:B------:R-:W3:Y:S04]  /*28580*/  LDL.LU R6, [R1+0x278] ;  /* 0x0002780001067983 */ /* 0x000ee80000300800 */
[----:B------:R-:W3:Y:S01]  /*28590*/  LDL.LU R7, [R1+0x27c] ;  /* 0x00027c0001077983 */ /* 0x000ee20000300800 */
[----:B----4-:R-:W-:-:S02]  /*285a0*/  IMAD.MOV.U32 R16, RZ, RZ, R2 ;  /* 0x000000ffff107224 */ /* 0x010fc400078e0002 */
[----:B------:R-:W-:Y:S01]  /*285b0*/  IMAD.MOV.U32 R18, RZ, RZ, R27 ;  /* 0x000000ffff127224 */ /* 0x000fe200078e001b */
[----:B---3--:R-:W-:Y:S04]  /*285c0*/  STL.64 [R1+0x1db8], R6 ;  /* 0x001db80601007387 */ /* 0x008fe80000100a00 */
[----:B--2---:R0:W-:Y:S04]  /*285d0*/  STL.64 [R1+0x1db0], R4 ;  /* 0x001db00401007387 */ /* 0x0041e80000100a00 */
[----:B0-----:R-:W2:Y:S04]  /*285e0*/  LDL.LU R4, [R1+0x290] ;  /* 0x0002900001047983 */ /* 0x001ea80000300800 */
[----:B------:R-:W2:Y:S04]  /*285f0*/  LDL.LU R5, [R1+0x294] ;  /* 0x0002940001057983 */ /* 0x000ea80000300800 */
[----:B------:R-:W3:Y:S04]  /*28600*/  LDL.LU R6, [R1+0x298] ;  /* 0x0002980001067983 */ /* 0x000ee80000300800 */
[----:B------:R-:W3:Y:S01]  /*28610*/  LDL.LU R7, [R1+0x29c] ;  /* 0x00029c0001077983 */ /* 0x000ee20000300800 */
[----:B------:R-:W-:-:S03]  /*28620*/  IMAD.MOV.U32 R19, RZ, RZ, R29 ;  /* 0x000000ffff137224 */ /* 0x000fc600078e001d */
[----:B------:R-:W4:Y:S01]  /*28630*/  LDL.LU R2, [R1+0x1e9c] ;  /* 0x001e9c0001027983 */ /* 0x000f220000300800 */
[----:B------:R-:W-:-:S03]  /*28640*/  IMAD.MOV.U32 R17, RZ, RZ, R26 ;  /* 0x000000ffff117224 */ /* 0x000fc600078e001a */
[----:B------:R-:W4:Y:S04]  /*28650*/  LDL.LU R26, [R1+0x1e98] ;  /* 0x001e9800011a7983 */ /* 0x000f280000300800 */
[----:B------:R-:W4:Y:S04]  /*28660*/  LDL.LU R27, [R1+0x1e94] ;  /* 0x001e9400011b7983 */ /* 0x000f280000300800 */
[----:B------:R-:W4:Y:S04]  /*28670*/  LDL.LU R29, [R1+0x1e90] ;  /* 0x001e9000011d7983 */ /* 0x000f280000300800 */
[----:B------:R-:W-:Y:S04]  /*28680*/  STL.64 [R1+0x1e38], R18 ;  /* 0x001e381201007387 */ /* 0x000fe80000100a00 */
[----:B------:R-:W-:Y:S04]  /*28690*/  STL.64 [R1+0x1e30], R16 ;  /* 0x001e301001007387 */ /* 0x000fe80000100a00 */
[----:B---3--:R-:W-:Y:S04]  /*286a0*/  STL.64 [R1+0x1dc8], R6 ;  /* 0x001dc80601007387 */ /* 0x008fe80000100a00 */
[----:B--2---:R0:W-:Y:S04]  /*286b0*/  STL.64 [R1+0x1dc0], R4 ;  /* 0x001dc00401007387 */ /* 0x0041e80000100a00 */
[----:B0-----:R-:W2:Y:S04]  /*286c0*/  LDL.LU R4, [R1+0x2b0] ;  /* 0x0002b00001047983 */ /* 0x001ea80000300800 */
[----:B------:R-:W2:Y:S04]  /*286d0*/  LDL.LU R5, [R1+0x2b4] ;  /* 0x0002b40001057983 */ /* 0x000ea80000300800 */
[----:B------:R-:W3:Y:S04]  /*286e0*/  LDL.LU R6, [R1+0x2b8] ;  /* 0x0002b80001067983 */ /* 0x000ee80000300800 */
[----:B------:R-:W3:Y:S01]  /*286f0*/  LDL.LU R7, [R1+0x2bc] ;  /* 0x0002bc0001077983 */ /* 0x000ee20000300800 */
[----:B----4-:R-:W-:-:S02]  /*28700*/  IMAD.MOV.U32 R16, RZ, RZ, R29 ;  /* 0x000000ffff107224 */ /* 0x010fc400078e001d */
[----:B------:R-:W-:Y:S01]  /*28710*/  IMAD.MOV.U32 R17, RZ, RZ, R27 ;  /* 0x000000ffff117224 */ /* 0x000fe200078e001b */
[----:B------:R-:W4:Y:S04]  /*28720*/  LDL.LU R29, [R1+0x1e8c] ;  /* 0x001e8c00011d7983 */ /* 0x000f280000300800 */
[----:B------:R-:W4:Y:S01]  /*28730*/  LDL.LU R27, [R1+0x1e88] ;  /* 0x001e8800011b7983 */ /* 0x000f220000300800 */
[----:B------:R-:W-:Y:S02]  /*28740*/  IMAD.MOV.U32 R18, RZ, RZ, R26 ;  /* 0x000000ffff127224 */ /* 0x000fe400078e001a */
[----:B------:R-:W-:Y:S01]  /*28750*/  IMAD.MOV.U32 R19, RZ, RZ, R2 ;  /* 0x000000ffff137224 */ /* 0x000fe200078e0002 */
[----:B------:R-:W4:Y:S04]  /*28760*/  LDL.LU R26, [R1+0x1e84] ;  /* 0x001e8400011a7983 */ /* 0x000f280000300800 */
[----:B------:R-:W4:Y:S04]  /*28770*/  LDL.LU R2, [R1+0x1e80] ;  /* 0x001e800001027983 */ /* 0x000f280000300800 */
[----:B---3--:R-:W-:Y:S04]  /*28780*/  STL.64 [R1+0x1de8], R6 ;  /* 0x001de80601007387 */ /* 0x008fe80000100a00 */
[----:B--2---:R0:W-:Y:S04]  /*28790*/  STL.64 [R1+0x1de0], R4 ;  /* 0x001de00401007387 */ /* 0x0041e80000100a00 */
[----:B0-----:R-:W2:Y:S04]  /*287a0*/  LDL.LU R4, [R1+0x2c0] ;  /* 0x0002c00001047983 */ /* 0x001ea80000300800 */
        /* <DEDUP_REMOVED lines=9> */
[----:B0-----:R-:W2:Y:S04]  /*28840*/  LDL.LU R4, [R1+0x2e0] ;  /* 0x0002e00001047983 */ /* 0x001ea80000300800 */
[----:B------:R-:W2:Y:S04]  /*28850*/  LDL.LU R5, [R1+0x2e4] ;  /* 0x0002e40001057983 */ /* 0x000ea80000300800 */
[----:B------:R-:W3:Y:S01]  /*28860*/  LDL.LU R6, [R1+0x2e8] ;  /* 0x0002e80001067983 */ /* 0x000ee20000300800 */
[----:B----4-:R-:W-:-:S03]  /*28870*/  IMAD.MOV.U32 R7, RZ, RZ, R2 ;  /* 0x000000ffff077224 */ /* 0x010fc600078e0002 */
[----:B------:R-:W4:Y:S04]  /*28880*/  LDL.LU R2, [R1+0x1e7c] ;  /* 0x001e7c0001027983 */ /* 0x000f280000300800 */
        /* <DEDUP_REMOVED lines=18> */
[----:B------:R-:W3:Y:S01]  /*289b0*/  LDL.LU R7, [R1+0x31c] ;  /* 0x00031c0001077983 */ /* 0x000ee20000300800 */
[----:B------:R-:W-:Y:S03]  /*289c0*/  HMMA.16816.F32.BF16 R8, R8, R24, R20 ;  /* 0x000000180808723c */ /* 0x000fe60000041814 */
[----:B---3--:R-:W-:Y:S04]  /*289d0*/  STL.64 [R1+0x1e58], R6 ;  /* 0x001e580601007387 */ /* 0x008fe80000100a00 */
[----:B--2---:R0:W-:Y:S04]  /*289e0*/  STL.64 [R1+0x1e50], R4 ;  /* 0x001e500401007387 */ /* 0x0041e80000100a00 */
[----:B0-----:R-:W2:Y:S04]  /*289f0*/  LDL.LU R4, [R1+0x340] ;  /* 0x0003400001047983 */ /* 0x001ea80000300800 */
[----:B------:R-:W2:Y:S04]  /*28a00*/  LDL.LU R5, [R1+0x344] ;  /* 0x0003440001057983 */ /* 0x000ea80000300800 */
[----:B------:R-:W2:Y:S04]  /*28a10*/  LDL.LU R6, [R1+0x348] ;  /* 0x0003480001067983 */ /* 0x000ea80000300800 */
[----:B------:R-:W2:Y:S04]  /*28a20*/  LDL.LU.64 R22, [R1+0x1e70] ;  /* 0x001e700001167983 */ /* 0x000ea80000300a00 */
[----:B------:R-:W3:Y:S01]  /*28a30*/  LDL.LU.64 R20, [R1+0x1e68] ;  /* 0x001e680001147983 */ /* 0x000ee20000300a00 */
[----:B----4-:R-:W-:-:S03]  /*28a40*/  IMAD.MOV.U32 R7, RZ, RZ, R2 ;  /* 0x000000ffff077224 */ /* 0x010fc600078e0002 */
[----:B------:R-:W-:Y:S04]  /*28a50*/  STL.64 [R1+0x80], R8 ;  /* 0x0000800801007387 */ /* 0x000fe80000100a00 */
[----:B------:R-:W-:Y:S01]  /*28a60*/  STL [R1+0x88], R10 ;  /* 0x0000880a01007387 */ /* 0x000fe20000100800 */
[----:B------:R-:W-:-:S03]  /*28a70*/  IMAD.MOV.U32 R2, RZ, RZ, R11 ;  /* 0x000000ffff027224 */ /* 0x000fc600078e000b */
[----:B------:R-:W0:Y:S04]  /*28a80*/  LDSM.16.MT88.4 R8, [R15+UR4+0xc300] ;  /* 0x00c300040f08783b */ /* 0x000e280008004200 */
[----:B------:R-:W1:Y:S04]  /*28a90*/  LDSM.16.MT88.4 R12, [R15+UR4+0xc380] ;  /* 0x00c380040f0c783b */ /* 0x000e680008004200 */
[----:B0-----:R-:W-:Y:S04]  /*28aa0*/  STL.64 [R1+0x1c08], R10 ;  /* 0x001c080a01007387 */ /* 0x001fe80000100a00 */
[----:B------:R0:W-:Y:S02]  /*28ab0*/  STL.64 [R1+0x1c00], R8 ;  /* 0x001c000801007387 */ /* 0x0001e40000100a00 */
[----:B0-----:R-:W-:-:S02]  /*28ac0*/  IMAD.MOV.U32 R8, RZ, RZ, R26 ;  /* 0x000000ffff087224 */ /* 0x001fc400078e001a */
[----:B------:R-:W-:Y:S01]  /*28ad0*/  IMAD.MOV.U32 R9, RZ, RZ, R27 ;  /* 0x000000ffff097224 */ /* 0x000fe200078e001b */
[----:B------:R-:W4:Y:S04]  /*28ae0*/  LDL.LU R26, [R1+0x1e64] ;  /* 0x001e6400011a7983 */ /* 0x000f280000300800 */
[----:B------:R-:W4:Y:S04]  /*28af0*/  LDL.LU R27, [R1+0x1e60] ;  /* 0x001e6000011b7983 */ /* 0x000f280000300800 */
[----:B------:R-:W3:Y:S01]  /*28b00*/  LDL.LU R10, [R1+0x288] ;  /* 0x00028800010a7983 */ /* 0x000ee20000300800 */
[----:B------:R-:W-:Y:S01]  /*28b10*/  IMAD.MOV.U32 R11, RZ, RZ, R29 ;  /* 0x000000ffff0b7224 */ /* 0x000fe200078e001d */
[----:B--2---:R-:W-:-:S15]  /*28b20*/  HMMA.16816.F32.BF16 R4, R16, R22, R4 ;  /* 0x000000161004723c */ /* 0x004fde0000041804 */
[----:B------:R-:W-:-:S08]  /*28b30*/  NOP ;  /* 0x0000000000007918 */ /* 0x000fd00000000000 */
[----:B------:R-:W-:Y:S04]  /*28b40*/  STL.64 [R1+0x3e0], R4 ;  /* 0x0003e00401007387 */ /* 0x000fe80000100a00 */
[----:B------:R0:W-:Y:S01]  /*28b50*/  STL.64 [R1+0x3e8], R6 ;  /* 0x0003e80601007387 */ /* 0x0001e20000100a00 */
[----:B------:R-:W-:-:S03]  /*28b60*/  IMAD.MOV.U32 R29, RZ, RZ, R4 ;  /* 0x000000ffff1d7224 */ /* 0x000fc600078e0004 */
[----:B0-----:R-:W4:Y:S04]  /*28b70*/  LDL.LU.64 R6, [R1+0x1e58] ;  /* 0x001e580001067983 */ /* 0x001f280000300a00 */
[----:B------:R-:W4:Y:S04]  /*28b80*/  LDL.LU.64 R4, [R1+0x1e50] ;  /* 0x001e500001047983 */ /* 0x000f280000300a00 */
[----:B------:R-:W-:Y:S01]  /*28b90*/  STL [R1+0x1a80], R29 ;  /* 0x001a801d01007387 */ /* 0x000fe20000100800 */
[----:B----4-:R-:W-:Y:S03]  /*28ba0*/  HMMA.16816.F32.BF16 R16, R16, R26, R4 ;  /* 0x0000001a1010723c */ /* 0x010fe60000041804 */
        /* <DEDUP_REMOVED lines=47> */
[----:B0-----:R-:W3:Y:S04]  /*28ea0*/  LDL.LU.64 R18, [R1+0x1da8] ;  /* 0x001da80001127983 */ /* 0x001ee80000300a00 */
[----:B------:R-:W3:Y:S04]  /*28eb0*/  LDL.LU.64 R16, [R1+0x1da0] ;  /* 0x001da00001107983 */ /* 0x000ee80000300a00 */
[----:B------:R-:W-:Y:S01]  /*28ec0*/  STL.64 [R1+0x1d80], R26 ;  /* 0x001d801a01007387 */ /* 0x000fe20000100a00 */
[C---:B---3--:R-:W-:Y:S06]  /*28ed0*/  HMMA.16816.F32.BF16 R8, R16.reuse, R22, R8 ;  /* 0x000000161008723c */ /* 0x048fec0000041808 */
[----:B--2---:R-:W-:-:S15]  /*28ee0*/  HMMA.16816.F32.BF16 R4, R16, R26, R4 ;  /* 0x0000001a1004723c */ /* 0x004fde0000041804 */
[----:B------:R-:W-:-:S02]  /*28ef0*/  NOP ;  /* 0x0000000000007918 */ /* 0x000fc40000000000 */
[----:B------:R0:W-:Y:S04]  /*28f00*/  STL.64 [R1+0x3a0], R8 ;  /* 0x0003a00801007387 */ /* 0x0001e80000100a00 */
[----:B------:R2:W-:Y:S04]  /*28f10*/  STL.64 [R1+0x3a8], R10 ;  /* 0x0003a80a01007387 */ /* 0x0005e80000100a00 */
[----:B------:R3:W-:Y:S04]  /*28f20*/  STL.64 [R1+0x270], R4 ;  /* 0x0002700401007387 */ /* 0x0007e80000100a00 */
[----:B------:R4:W-:Y:S04]  /*28f30*/  STL.64 [R1+0x278], R6 ;  /* 0x0002780601007387 */ /* 0x0009e80000100a00 */
[----:B0-----:R-:W4:Y:S04]  /*28f40*/  LDL.LU R8, [R1+0x110] ;  /* 0x0001100001087983 */ /* 0x001f280000300800 */
[----:B------:R-:W4:Y:S04]  /*28f50*/  LDL.LU R9, [R1+0x114] ;  /* 0x0001140001097983 */ /* 0x000f280000300800 */
[----:B--2---:R-:W2:Y:S04]  /*28f60*/  LDL.LU R10, [R1+0x118] ;  /* 0x00011800010a7983 */ /* 0x004ea80000300800 */
[----:B------:R-:W2:Y:S04]  /*28f70*/  LDL.LU R11, [R1+0x11c] ;  /* 0x00011c00010b7983 */ /* 0x000ea80000300800 */
[----:B---3--:R-:W3:Y:S04]  /*28f80*/  LDL.LU R4, [R1+0x130] ;  /* 0x0001300001047983 */ /* 0x008ee80000300800 */
[----:B------:R-:W3:Y:S04]  /*28f90*/  LDL.LU R5, [R1+0x134] ;  /* 0x0001340001057983 */ /* 0x000ee80000300800 */
[----:B----4-:R-:W4:Y:S04]  /*28fa0*/  LDL.LU R6, [R1+0x138] ;  /* 0x0001380001067983 */ /* 0x010f280000300800 */
[----:B------:R-:W4:Y:S04]  /*28fb0*/  LDL.LU R7, [R1+0x13c] ;  /* 0x00013c0001077983 */ /* 0x000f280000300800 */
[----:B----4-:R-:W-:Y:S04]  /*28fc0*/  STL.64 [R1+0x1c38], R6 ;  /* 0x001c380601007387 */ /* 0x010fe80000100a00 */
[----:B---3--:R0:W-:Y:S04]  /*28fd0*/  STL.64 [R1+0x1c30], R4 ;  /* 0x001c300401007387 */ /* 0x0081e80000100a00 */
[----:B0-----:R-:W3:Y:S04]  /*28fe0*/  LDL.LU R4, [R1+0x140] ;  /* 0x0001400001047983 */ /* 0x001ee80000300800 */
[----:B------:R-:W3:Y:S04]  /*28ff0*/  LDL.LU R5, [R1+0x144] ;  /* 0x0001440001057983 */ /* 0x000ee80000300800 */
[----:B------:R-:W4:Y:S04]  /*29000*/  LDL.LU R6, [R1+0x148] ;  /* 0x0001480001067983 */ /* 0x000f280000300800 */
[----:B------:R-:W4:Y:S01]  /*29010*/  LDL.LU R7, [R1+0x14c] ;  /* 0x00014c0001077983 */ /* 0x000f220000300800 */
[----:B------:R-:W-:-:S02]  /*29020*/  IMAD.MOV.U32 R18, RZ, RZ, R21 ;  /* 0x000000ffff127224 */ /* 0x000fc400078e0015 */
[----:B------:R-:W-:Y:S02]  /*29030*/  IMAD.MOV.U32 R19, RZ, RZ, R20 ;  /* 0x000000ffff137224 */ /* 0x000fe400078e0014 */
[----:B------:R-:W-:Y:S02]  /*29040*/  IMAD.MOV.U32 R16, RZ, RZ, R0 ;  /* 0x000000ffff107224 */ /* 0x000fe400078e0000 */
[----:B------:R-:W-:Y:S01]  /*29050*/  IMAD.MOV.U32 R17, RZ, RZ, R3 ;  /* 0x000000ffff117224 */ /* 0x000fe200078e0003 */
[----:B----4-:R-:W-:Y:S04]  /*29060*/  STL.64 [R1+0x1c58], R6 ;  /* 0x001c580601007387 */ /* 0x010fe80000100a00 */
[----:B---3--:R0:W-:Y:S04]  /*29070*/  STL.64 [R1+0x1c50], R4 ;  /* 0x001c500401007387 */ /* 0x0081e80000100a00 */
[----:B------:R-:W3:Y:S04]  /*29080*/  LDL.LU R0, [R1+0x1d98] ;  /* 0x001d980001007983 */ /* 0x000ee80000300800 */
[----:B------:R-:W4:Y:S04]  /*29090*/  LDL.LU R3, [R1+0x1d94] ;  /* 0x001d940001037983 */ /* 0x000f280000300800 */
[----:B------:R-:W-:Y:S04]  /*290a0*/  STL.64 [R1+0x1c78], R18 ;  /* 0x001c781201007387 */ /* 0x000fe80000100a00 */
[----:B------:R1:W-:Y:S04]  /*290b0*/  STL.64 [R1+0x1c70], R16 ;  /* 0x001c701001007387 */ /* 0x0003e80000100a00 */
[----:B0-----:R-:W2:Y:S04]  /*290c0*/  LDL.LU R4, [R1+0x150] ;  /* 0x0001500001047983 */ /* 0x001ea80000300800 */
[----:B------:R-:W2:Y:S04]  /*290d0*/  LDL.LU R5, [R1+0x154] ;  /* 0x0001540001057983 */ /* 0x000ea80000300800 */
[----:B------:R-:W3:Y:S04]  /*290e0*/  LDL.LU R6, [R1+0x158] ;  /* 0x0001580001067983 */ /* 0x000ee80000300800 */
[----:B------:R-:W3:Y:S04]  /*290f0*/  LDL.LU R7, [R1+0x15c] ;  /* 0x00015c0001077983 */ /* 0x000ee80000300800 */
[----:B-1----:R-:W4:Y:S04]  /*29100*/  LDL.LU R16, [R1+0x10] ;  /* 0x0000100001107983 */ /* 0x002f280000300800 */
[----:B------:R-:W4:Y:S04]  /*29110*/  LDL.LU R17, [R1+0x14] ;  /* 0x0000140001117983 */ /* 0x000f280000300800 */
[----:B------:R-:W2:Y:S01]  /*29120*/  LDL.LU R18, [R1+0x18] ;  /* 0x0000180001127983 */ /* 0x000ea20000300800 */
[----:B------:R-:W-:-:S03]  /*29130*/  IMAD.MOV.U32 R19, RZ, RZ, R28 ;  /* 0x000000ffff137224 */ /* 0x000fc600078e001c */
[----:B------:R-:W3:Y:S04]  /*29140*/  LDL.LU R28, [R1+0x1d90] ;  /* 0x001d9000011c7983 */ /* 0x000ee80000300800 */
[----:B--2---:R-:W-:Y:S04]  /*29150*/  STL.64 [R1+0x1ca8], R18 ;  /* 0x001ca81201007387 */ /* 0x004fe80000100a00 */
[----:B----4-:R-:W-:Y:S04]  /*29160*/  STL.64 [R1+0x1ca0], R16 ;  /* 0x001ca01001007387 */ /* 0x010fe80000100a00 */
[----:B---3--:R-:W-:Y:S04]  /*29170*/  STL.64 [R1+0x1c68], R6 ;  /* 0x001c680601007387 */ /* 0x008fe80000100a00 */
[----:B------:R0:W-:Y:S04]  /*29180*/  STL.64 [R1+0x1c60], R4 ;  /* 0x001c600401007387 */ /* 0x0001e80000100a00 */
        /* <DEDUP_REMOVED lines=10> */
[----:B------:R-:W4:Y:S04]  /*29230*/  LDL.LU R16, [R1+0x20] ;  /* 0x0000200001107983 */ /* 0x000f280000300800 */
        /* <DEDUP_REMOVED lines=15> */
[----:B------:R-:W2:Y:S01]  /*29330*/  LDL.LU R18, [R1+0x38] ;  /* 0x0000380001127983 */ /* 0x000ea20000300800 */
[----:B------:R-:W-:-:S05]  /*29340*/  IMAD.MOV.U32 R19, RZ, RZ, R28 ;  /* 0x000000ffff137224 */ /* 0x000fca00078e001c */
        /* <DEDUP_REMOVED lines=8> */
[----:B------:R-:W4:Y:S04]  /*293d0*/  LDL.LU R16, [R1+0x40] ;  /* 0x0000400001107983 */ /* 0x000f280000300800 */
[----:B------:R-:W4:Y:S04]  /*293e0*/  LDL.LU R17, [R1+0x44] ;  /* 0x0000440001117983 */ /* 0x000f280000300800 */
[----:B------:R-:W2:Y:S04]  /*293f0*/  LDL.LU R18, [R1+0x48] ;  /* 0x0000480001127983 */ /* 0x000ea80000300800 */
[----:B------:R-:W2:Y:S04]  /*29400*/  LDL.LU R19, [R1+0x4c] ;  /* 0x00004c0001137983 */ /* 0x000ea80000300800 */
        /* <DEDUP_REMOVED lines=52> */
[C---:B----4-:R-:W-:Y:S03]  /*29750*/  HMMA.16816.F32.BF16 R24, R16.reuse, R22, R24 ;  /* 0x000000161018723c */ /* 0x050fe60000041818 */
        /* <DEDUP_REMOVED lines=17> */
[----:B------:R-:W3:Y:S04]  /*29870*/  LDL.LU R11, [R1+0x12c] ;  /* 0x00012c00010b7983 */ /* 0x000ee80000300800 */
[----:B------:R-:W-:Y:S04]  /*29880*/  STL.64 [R1+0x1be0], R14 ;  /* 0x001be00e01007387 */ /* 0x000fe80000100a00 */
[----:B------:R-:W-:Y:S04]  /*29890*/  STL.64 [R1+0x330], R24 ;  /* 0x0003301801007387 */ /* 0x000fe80000100a00 */
[----:B------:R0:W-:Y:S04]  /*298a0*/  STL.64 [R1+0x338], R26 ;  /* 0x0003381a01007387 */ /* 0x0001e80000100a00 */
        /* <DEDUP_REMOVED lines=20> */
[----:B------:R0:W-:Y:S01]  /*299f0*/  STL.64 [R1+0x1f8], R18 ;  /* 0x0001f81201007387 */ /* 0x0001e20000100a00 */
[----:B------:R-:W-:-:S03]  /*29a00*/  IMAD.MOV.U32 R25, RZ, RZ, R19 ;  /* 0x000000ffff197224 */ /* 0x000fc600078e0013 */
[----:B0-----:R-:W2:Y:S04]  /*29a10*/  LDL.LU.64 R18, [R1+0x1d38] ;  /* 0x001d380001127983 */ /* 0x001ea80000300a00 */
[----:B------:R-:W2:Y:S04]  /*29a20*/  LDL.LU.64 R16, [R1+0x1d30] ;  /* 0x001d300001107983 */ /* 0x000ea80000300a00 */
[----:B------:R-:W-:Y:S01]  /*29a30*/  STL [R1+0x1a84], R25 ;  /* 0x001a841901007387 */ /* 0x000fe20000100800 */
[----:B--2---:R-:W-:-:S15]  /*29a40*/  HMMA.16816.F32.BF16 R4, R16, R22, R4 ;  /* 0x000000161004723c */ /* 0x004fde0000041804 */
[----:B------:R-:W-:-:S08]  /*29a50*/  NOP ;  /* 0x0000000000007918 */ /* 0x000fd00000000000 */
[----:B------:R-:W-:Y:S04]  /*29a60*/  STL.64 [R1+0x2c0], R4 ;  /* 0x0002c00401007387 */ /* 0x000fe80000100a00 */
[----:B------:R0:W-:Y:S04]  /*29a70*/  STL.64 [R1+0x2c8], R6 ;  /* 0x0002c80601007387 */ /* 0x0001e80000100a00 */
[----:B0-----:R-:W2:Y:S04]  /*29a80*/  LDL.LU.64 R6, [R1+0x1d28] ;  /* 0x001d280001067983 */ /* 0x001ea80000300a00 */
[----:B------:R-:W2:Y:S04]  /*29a90*/  LDL.LU.64 R4, [R1+0x1d20] ;  /* 0x001d200001047983 */ /* 0x000ea80000300a00 */
[----:B------:R-:W4:Y:S01]  /*29aa0*/  LDL.LU.64 R14, [R1+0x378] ;  /* 0x00037800010e7983 */ /* 0x000f220000300a00 */
[----:B--2---:R-:W-:Y:S03]  /*29ab0*/  HMMA.16816.F32.BF16 R16, R16, R26, R4 ;  /* 0x0000001a1010723c */ /* 0x004fe60000041804 */
[----:B----4-:R-:W-:Y:S04]  /*29ac0*/  STL.64 [R1+0x1bf0], R14 ;  /* 0x001bf00e01007387 */ /* 0x010fe80000100a00 */
[----:B------:R0:W-:Y:S04]  /*29ad0*/  STL.64 [R1+0x1be8], R12 ;  /* 0x001be80c01007387 */ /* 0x0001e80000100a00 */
[----:B0-----:R-:W2:Y:S04]  /*29ae0*/  LDL.LU R12, [R1+0x100] ;  /* 0x00010000010c7983 */ /* 0x001ea80000300800 */
[----:B------:R-:W2:Y:S04]  /*29af0*/  LDL.LU R13, [R1+0x104] ;  /* 0x00010400010d7983 */ /* 0x000ea80000300800 */
[----:B------:R-:W2:Y:S04]  /*29b00*/  LDL.LU R14, [R1+0x108] ;  /* 0x00010800010e7983 */ /* 0x000ea80000300800 */
[----:B------:R-:W2:Y:S04]  /*29b10*/  LDL.LU R15, [R1+0x10c] ;  /* 0x00010c00010f7983 */ /* 0x000ea80000300800 */
        /* <DEDUP_REMOVED lines=39> */
[----:B------:R-:W4:Y:S04]  /*29d90*/  LDL.LU.64 R4, [R1+0x1c90] ;  /* 0x001c900001047983 */ /* 0x000f280000300a00 */
[----:B------:R-:W2:Y:S01]  /*29da0*/  LDL.LU.64 R20, [R1+0x360] ;  /* 0x0003600001147983 */ /* 0x000ea20000300a00 */
[----:B----4-:R-:W-:Y:S03]  /*29db0*/  HMMA.16816.F32.BF16 R16, R16, R26, R4 ;  /* 0x0000001a1010723c */ /* 0x010fe60000041804 */
[----:B------:R-:W4:Y:S04]  /*29dc0*/  LDL.LU.64 R6, [R1+0x1c88] ;  /* 0x001c880001067983 */ /* 0x000f280000300a00 */
[----:B------:R-:W4:-:S15]  /*29dd0*/  LDL.LU.64 R4, [R1+0x1c80] ;  /* 0x001c800001047983 */ /* 0x000f1e0000300a00 */
[----:B------:R-:W-:-:S01]  /*29de0*/  NOP ;  /* 0x0000000000007918 */ /* 0x000fc20000000000 */
[----:B------:R-:W-:Y:S04]  /*29df0*/  STL.64 [R1+0x1b0], R16 ;  /* 0x0001b01001007387 */ /* 0x000fe80000100a00 */
[----:B------:R0:W-:Y:S04]  /*29e00*/  STL.64 [R1+0x1b8], R18 ;  /* 0x0001b81201007387 */ /* 0x0001e80000100a00 */
[----:B0-----:R-:W4:Y:S04]  /*29e10*/  LDL.LU.64 R18, [R1+0x1c78] ;  /* 0x001c780001127983 */ /* 0x001f280000300a00 */
[----:B------:R-:W4:Y:S04]  /*29e20*/  LDL.LU.64 R16, [R1+0x1c70] ;  /* 0x001c700001107983 */ /* 0x000f280000300a00 */
[----:B------:R-:W2:Y:S01]  /*29e30*/  LDL.LU.64 R28, [R1+0x358] ;  /* 0x00035800011c7983 */ /* 0x000ea20000300a00 */
        /* <DEDUP_REMOVED lines=26> */
[----:B0-----:R-:W4:Y:S04]  /*29fe0*/  LDL.LU.64 R16, [R1+0x388] ;  /* 0x0003880001107983 */ /* 0x001f280000300a00 */
[----:B-1----:R-:W4:Y:S01]  /*29ff0*/  LDL.LU.64 R18, [R1+0x368] ;  /* 0x0003680001127983 */ /* 0x002f220000300a00 */
        /* <DEDUP_REMOVED lines=13> */
[----:B------:R-:W3:Y:S01]  /*2a0d0*/  LDL.LU R5, [R1+0xf4] ;  /* 0x0000f40001057983 */ /* 0x000ee20000300800 */
[----:B-1----:R-:W-:-:S02]  /*2a0e0*/  IMAD.MOV.U32 R6, RZ, RZ, R0 ;  /* 0x000000ffff067224 */ /* 0x002fc400078e0000 */
[----:B------:R-:W-:Y:S01]  /*2a0f0*/  IMAD.MOV.U32 R7, RZ, RZ, R3 ;  /* 0x000000ffff077224 */ /* 0x000fe200078e0003 */
[----:B------:R-:W4:Y:S01]  /*2a100*/  LDL.LU R0, [R1+0x1bf8] ;  /* 0x001bf80001007983 */ /* 0x000f220000300800 */
[----:B------:R-:W0:Y:S01]  /*2a110*/  LDC R3, c[0x0][0x238] ;  /* 0x00008e00ff037b82 */ /* 0x000e220000000800 */
[C---:B--2---:R-:W-:Y:S06]  /*2a120*/  HMMA.16816.F32.BF16 R12, R8.reuse, R22, R12 ;  /* 0x00000016080c723c */ /* 0x044fec000004180c */
[----:B---3--:R-:W-:-:S15]  /*2a130*/  HMMA.16816.F32.BF16 R4, R8, R26, R4 ;  /* 0x0000001a0804723c */ /* 0x008fde0000041804 */
[----:B------:R-:W-:-:S02]  /*2a140*/  NOP ;  /* 0x0000000000007918 */ /* 0x000fc40000000000 */
[----:B------:R-:W-:Y:S04]  /*2a150*/  STL.64 [R1+0x280], R12 ;  /* 0x0002800c01007387 */ /* 0x000fe80000100a00 */
[----:B------:R1:W-:Y:S04]  /*2a160*/  STL.64 [R1+0x288], R14 ;  /* 0x0002880e01007387 */ /* 0x0003e80000100a00 */
[----:B-1----:R-:W2:Y:S04]  /*2a170*/  LDL.LU.64 R14, [R1+0x1bf0] ;  /* 0x001bf000010e7983 */ /* 0x002ea80000300a00 */
[----:B------:R-:W3:Y:S04]  /*2a180*/  LDL.LU.64 R12, [R1+0x1be8] ;  /* 0x001be800010c7983 */ /* 0x000ee80000300a00 */
[----:B------:R-:W3:Y:S04]  /*2a190*/  LDL.LU.64 R8, [R1+0x380] ;  /* 0x0003800001087983 */ /* 0x000ee80000300a00 */
[----:B------:R-:W3:Y:S04]  /*2a1a0*/  LDL.LU.64 R10, [R1+0x370] ;  /* 0x00037000010a7983 */ /* 0x000ee80000300a00 */
[----:B------:R-:W-:Y:S04]  /*2a1b0*/  STL.64 [R1+0x230], R4 ;  /* 0x0002300401007387 */ /* 0x000fe80000100a00 */
[----:B------:R-:W-:Y:S04]  /*2a1c0*/  STL.64 [R1+0x238], R6 ;  /* 0x0002380601007387 */ /* 0x000fe80000100a00 */
[----:B------:R1:W-:Y:S04]  /*2a1d0*/  STL.64 [R1+0x1bc8], R26 ;  /* 0x001bc81a01007387 */ /* 0x0003e80000100a00 */
[----:B-1----:R-:W3:Y:S01]  /*2a1e0*/  LDL.LU.64 R26, [R1+0x350] ;  /* 0x00035000011a7983 */ /* 0x002ee20000300a00 */
[----:B0-----:R-:W-:-:S04]  /*2a1f0*/  IMAD.SHL.U32 R3, R3, 0x40, RZ ;  /* 0x0000004003037824 */ /* 0x001fc800078e00ff */
[----:B------:R-:W-:-:S05]  /*2a200*/  IMAD.SHL.U32 R3, R3, 0x2, RZ ;  /* 0x0000000203037824 */ /* 0x000fca00078e00ff */
[-C--:B----4-:R-:W-:Y:S02]  /*2a210*/  IADD3 R24, P0, R16, R3.reuse, RZ ;  /* 0x0000000310187210 */ /* 0x090fe40007f1e0ff */
[----:B------:R-:W-:-:S03]  /*2a220*/  IADD3 R7, P3, R18, R3, RZ ;  /* 0x0000000312077210 */ /* 0x000fc60007f7e0ff */
[----:B------:R-:W-:Y:S01]  /*2a230*/  IMAD.X R17, R17, 0x1, R0, P0 ;  /* 0x0000000111117824 */ /* 0x000fe200000e0600 */
[-C--:B--2---:R-:W-:Y:S02]  /*2a240*/  IADD3 R5, P1, R14, R3.reuse, RZ ;  /* 0x000000030e057210 */ /* 0x084fe40007f3e0ff */
[-C--:B---3--:R-:W-:Y:S02]  /*2a250*/  IADD3 R4, P0, R8, R3.reuse, RZ ;  /* 0x0000000308047210 */ /* 0x088fe40007f1e0ff */
[----:B------:R-:W-:-:S03]  /*2a260*/  IADD3 R6, P2, R10, R3, RZ ;  /* 0x000000030a067210 */ /* 0x000fc60007f5e0ff */
[--C-:B------:R-:W-:Y:S02]  /*2a270*/  IMAD.X R8, R9, 0x1, R0.reuse, P0 ;  /* 0x0000000109087824 */ /* 0x100fe400000e0600 */
[--C-:B------:R-:W-:Y:S01]  /*2a280*/  IMAD.X R9, R15, 0x1, R0.reuse, P1 ;  /* 0x000000010f097824 */ /* 0x100fe200008e0600 */
[----:B------:R-:W-:Y:S04]  /*2a290*/  STL.64 [R1+0x1bd8], R26 ;  /* 0x001bd81a01007387 */ /* 0x000fe80000100a00 */
[----:B------:R0:W-:Y:S04]  /*2a2a0*/  STL [R1+0x1bd0], R24 ;  /* 0x001bd01801007387 */ /* 0x0001e80000100800 */
[----:B0-----:R-:W2:Y:S04]  /*2a2b0*/  LDL.LU R24, [R1+0xe0] ;  /* 0x0000e00001187983 */ /* 0x001ea80000300800 */
[----:B------:R-:W2:Y:S04]  /*2a2c0*/  LDL.LU R25, [R1+0xe4] ;  /* 0x0000e40001197983 */ /* 0x000ea80000300800 */
[----:B------:R-:W2:Y:S04]  /*2a2d0*/  LDL.LU R26, [R1+0xe8] ;  /* 0x0000e800011a7983 */ /* 0x000ea80000300800 */
[----:B------:R-:W2:Y:S04]  /*2a2e0*/  LDL.LU R27, [R1+0xec] ;  /* 0x0000ec00011b7983 */ /* 0x000ea80000300800 */
[----:B------:R0:W-:Y:S04]  /*2a2f0*/  STL.64 [R1+0x1bb0], R6 ;  /* 0x001bb00601007387 */ /* 0x0001e80000100a00 */
[----:B0-----:R-:W3:Y:S04]  /*2a300*/  LDL.LU R7, [R1+0x9e8] ;  /* 0x0009e80001077983 */ /* 0x001ee80000300800 */
[----:B------:R-:W2:Y:S01]  /*2a310*/  LDL.LU.64 R14, [R1+0x1be0] ;  /* 0x001be000010e7983 */ /* 0x000ea20000300a00 */
[----:B------:R-:W-:-:S02]  /*2a320*/  IMAD.X R10, R11, 0x1, R0, P2 ;  /* 0x000000010b0a7824 */ /* 0x000fc400010e0600 */
[----:B------:R-:W-:-:S05]  /*2a330*/  IMAD.X R11, R19, 0x1, R0, P3 ;  /* 0x00000001130b7824 */ /* 0x000fca00018e0600 */
[----:B------:R-:W-:Y:S04]  /*2a340*/  STL.64 [R1+0x1bc0], R10 ;  /* 0x001bc00a01007387 */ /* 0x000fe80000100a00 */
[----:B------:R0:W-:Y:S04]  /*2a350*/  STL.64 [R1+0x1bb8], R8 ;  /* 0x001bb80801007387 */ /* 0x0001e80000100a00 */
[----:B0-----:R-:W4:Y:S04]  /*2a360*/  LDL.LU R8, [R1+0x80] ;  /* 0x0000800001087983 */ /* 0x001f280000300800 */
[----:B------:R-:W4:Y:S04]  /*2a370*/  LDL.LU R9, [R1+0x84] ;  /* 0x0000840001097983 */ /* 0x000f280000300800 */
[----:B------:R-:W4:Y:S01]  /*2a380*/  LDL.LU R10, [R1+0x88] ;  /* 0x00008800010a7983 */ /* 0x000f220000300800 */
[----:B--2---:R-:W-:-:S15]  /*2a390*/  HMMA.16816.F32.BF16 R24, R12, R22, R24 ;  /* 0x000000160c18723c */ /* 0x004fde0000041818 */
[----:B------:R-:W-:-:S08]  /*2a3a0*/  NOP ;  /* 0x0000000000007918 */ /* 0x000fd00000000000 */
[----:B------:R-:W-:Y:S04]  /*2a3b0*/  STL.64 [R1+0x2b0], R24 ;  /* 0x0002b01801007387 */ /* 0x000fe80000100a00 */
[----:B------:R0:W-:Y:S04]  /*2a3c0*/  STL.64 [R1+0x2b8], R26 ;  /* 0x0002b81a01007387 */ /* 0x0001e80000100a00 */
[----:B0-----:R-:W2:Y:S01]  /*2a3d0*/  LDL.LU.64 R26, [R1+0x1bd8] ;  /* 0x001bd800011a7983 */ /* 0x001ea20000300a00 */
[-C--:B------:R-:W-:Y:S02]  /*2a3e0*/  IADD3 R18, P1, R28, R3.reuse, RZ ;  /* 0x000000031c127210 */ /* 0x080fe40007f3e0ff */
[----:B------:R-:W-:Y:S01]  /*2a3f0*/  IADD3 R16, P0, R20, R3, RZ ;  /* 0x0000000314107210 */ /* 0x000fe20007f1e0ff */
[----:B------:R-:W4:Y:S01]  /*2a400*/  LDL.LU R24, [R1+0x1bd0] ;  /* 0x001bd00001187983 */ /* 0x000f220000300800 */
[----:B---3--:R-:W-:-:S03]  /*2a410*/  VIADD R7, R7, 0x1 ;  /* 0x0000000107077836 */ /* 0x008fc60000000000 */
[----:B------:R-:W-:Y:S01]  /*2a420*/  STL [R1+0x1a88], R18 ;  /* 0x001a881201007387 */ /* 0x000fe20000100800 */
[--C-:B------:R-:W-:Y:S02]  /*2a430*/  IMAD.X R20, R21, 0x1, R0.reuse, P0 ;  /* 0x0000000115147824 */ /* 0x100fe400000e0600 */
[----:B------:R-:W-:Y:S02]  /*2a440*/  IMAD.X R21, R29, 0x1, R0, P1 ;  /* 0x000000011d157824 */ /* 0x000fe400008e0600 */
[----:B------:R-:W-:Y:S01]  /*2a450*/  IMAD.MOV.U32 R11, RZ, RZ, R2 ;  /* 0x000000ffff0b7224 */ /* 0x000fe200078e0002 */
[----:B--2---:R-:W-:-:S05]  /*2a460*/  IADD3 R19, P2, R26, R3, RZ ;  /* 0x000000031a137210 */ /* 0x004fca0007f5e0ff */
[----:B------:R0:W-:Y:S01]  /*2a470*/  STL [R1+0x1a8c], R19 ;  /* 0x001a8c1301007387 */ /* 0x0001e20000100800 */
[----:B------:R-:W-:-:S03]  /*2a480*/  IMAD.X R22, R27, 0x1, R0, P2 ;  /* 0x000000011b167824 */ /* 0x000fc600010e0600 */
[----:B0-----:R-:W2:Y:S04]  /*2a490*/  LDL.LU R19, [R1+0x16d8] ;  /* 0x0016d80001137983 */ /* 0x001ea80000300800 */
[----:B------:R-:W3:Y:S04]  /*2a4a0*/  LDL.LU R18, [R1+0x16ac] ;  /* 0x0016ac0001127983 */ /* 0x000ee80000300800 */
[----:B------:R-:W-:Y:S04]  /*2a4b0*/  STL [R1+0x9e8], R7 ;  /* 0x0009e80701007387 */ /* 0x000fe80000100800 */
[----:B------:R-:W3:Y:S04]  /*2a4c0*/  LDL.LU R23, [R1+0x16d0] ;  /* 0x0016d00001177983 */ /* 0x000ee80000300800 */
[----:B------:R-:W3:Y:S04]  /*2a4d0*/  LDL.LU R25, [R1+0x16a4] ;  /* 0x0016a40001197983 */ /* 0x000ee80000300800 */
[----:B------:R-:W2:Y:S04]  /*2a4e0*/  LDL.LU R29, [R1+0x16c8] ;  /* 0x0016c800011d7983 */ /* 0x000ea80000300800 */
[----:B------:R-:W3:Y:S04]  /*2a4f0*/  LDL.LU R28, [R1+0x169c] ;  /* 0x00169c00011c7983 */ /* 0x000ee80000300800 */
[----:B------:R-:W3:Y:S04]  /*2a500*/  LDL.LU R2, [R1+0x16c0] ;  /* 0x0016c00001027983 */ /* 0x000ee80000300800 */
[----:B------:R0:W-:Y:S04]  /*2a510*/  STL [R1+0x1a90], R21 ;  /* 0x001a901501007387 */ /* 0x0001e80000100800 */
[----:B0-----:R-:W3:Y:S04]  /*2a520*/  LDL.LU R21, [R1+0x16b4] ;  /* 0x0016b40001157983 */ /* 0x001ee80000300800 */
[----:B------:R-:W4:Y:S04]  /*2a530*/  LDL.LU.64 R26, [R1+0x1bc8] ;  /* 0x001bc800011a7983 */ /* 0x000f280000300a00 */
[----:B------:R0:W-:Y:S04]  /*2a540*/  STL [R1+0x1a94], R22 ;  /* 0x001a941601007387 */ /* 0x0001e80000100800 */
[----:B0-----:R-:W3:Y:S01]  /*2a550*/  LDL.LU R22, [R1+0x16e0] ;  /* 0x0016e00001167983 */ /* 0x001ee20000300800 */
[----:B----4-:R-:W-:-:S15]  /*2a560*/  HMMA.16816.F32.BF16 R8, R12, R26, R8 ;  /* 0x0000001a0c08723c */ /* 0x010fde0000041808 */
[----:B------:R-:W-:-:S08]  /*2a570*/  NOP ;  /* 0x0000000000007918 */ /* 0x000fd00000000000 */
[----:B------:R-:W-:Y:S01]  /*2a580*/  STL.64 [R1+0x210], R8 ;  /* 0x0002100801007387 */ /* 0x000fe20000100a00 */
[----:B------:R-:W-:-:S03]  /*2a590*/  IMAD.MOV.U32 R14, RZ, RZ, R11 ;  /* 0x000000ffff0e7224 */ /* 0x000fc600078e000b */
[----:B------:R0:W-:Y:S01]  /*2a5a0*/  STL.64 [R1+0x218], R10 ;  /* 0x0002180a01007387 */ /* 0x0001e20000100a00 */
[----:B------:R-:W-:-:S03]  /*2a5b0*/  IMAD.MOV.U32 R13, RZ, RZ, R9 ;  /* 0x000000ffff0d7224 */ /* 0x000fc600078e0009 */
[----:B0-----:R-:W4:Y:S04]  /*2a5c0*/  LDL.LU.64 R10, [R1+0x1bc0] ;  /* 0x001bc000010a7983 */ /* 0x001f280000300a00 */
[----:B------:R-:W2:Y:S04]  /*2a5d0*/  LDL.LU.64 R8, [R1+0x1bb8] ;  /* 0x001bb80001087983 */ /* 0x000ea80000300a00 */
[----:B------:R-:W3:Y:S04]  /*2a5e0*/  LDL.LU R12, [R1+0x16cc] ;  /* 0x0016cc00010c7983 */ /* 0x000ee80000300800 */
[----:B------:R-:W3:Y:S04]  /*2a5f0*/  LDL.LU R15, [R1+0x16c4] ;  /* 0x0016c400010f7983 */ /* 0x000ee80000300800 */
[----:B------:R-:W3:Y:S04]  /*2a600*/  LDL.LU R26, [R1+0x16e8] ;  /* 0x0016e800011a7983 */ /* 0x000ee80000300800 */
[----:B------:R-:W3:Y:S04]  /*2a610*/  LDL.LU R27, [R1+0x16bc] ;  /* 0x0016bc00011b7983 */ /* 0x000ee80000300800 */
[----:B------:R0:W-:Y:S02]  /*2a620*/  STL [R1+0x1a9c], R13 ;  /* 0x001a9c0d01007387 */ /* 0x0001e40000100800 */
[----:B0-----:R-:W0:Y:S02]  /*2a630*/  LDC R13, c[0x0][0x230] ;  /* 0x00008c00ff0d7b82 */ /* 0x001e240000000800 */
[----:B0-----:R-:W-:-:S05]  /*2a640*/  VIADD R13, R13, 0x3f ;  /* 0x0000003f0d0d7836 */ /* 0x001fca0000000000 */
[----:B------:R-:W-:-:S04]  /*2a650*/  SHF.R.S32.HI R6, RZ, 0x1f, R13 ;  /* 0x0000001fff067819 */ /* 0x000fc8000001140d */
[----:B------:R-:W-:Y:S02]  /*2a660*/  LEA.HI R6, R6, R13, RZ, 0x6 ;  /* 0x0000000d06067211 */ /* 0x000fe400078f30ff */
[----:B------:R-:W3:Y:S02]  /*2a670*/  LDL.LU R13, [R1+0x16d4] ;  /* 0x0016d400010d7983 */ /* 0x000ee40000300800 */
[----:B------:R-:W-:Y:S02]  /*2a680*/  SHF.R.S32.HI R6, RZ, 0x6, R6 ;  /* 0x00000006ff067819 */ /* 0x000fe40000011406 */
[----:B------:R0:W-:Y:S02]  /*2a690*/  STL [R1+0x1a98], R14 ;  /* 0x001a980e01007387 */ /* 0x0001e40000100800 */
[----:B------:R-:W-:Y:S01]  /*2a6a0*/  ISETP.NE.U32.AND P0, PT, R7, R6, PT ;  /* 0x000000060700720c */ /* 0x000fe20003f05070 */
[----:B------:R-:W-:Y:S02]  /*2a6b0*/  IMAD.MOV.U32 R6, RZ, RZ, R24 ;  /* 0x000000ffff067224 */ /* 0x000fe400078e0018 */
[----:B------:R-:W-:Y:S01]  /*2a6c0*/  IMAD.MOV.U32 R7, RZ, RZ, R17 ;  /* 0x000000ffff077224 */ /* 0x000fe200078e0011 */
[----:B0-----:R-:W3:Y:S04]  /*2a6d0*/  LDL.LU R14, [R1+0x16dc] ;  /* 0x0016dc00010e7983 */ /* 0x001ee80000300800 */
[----:B------:R-:W3:Y:S04]  /*2a6e0*/  LDL.LU R24, [R1+0x16ec] ;  /* 0x0016ec0001187983 */ /* 0x000ee80000300800 */
[----:B------:R-:W3:Y:S04]  /*2a6f0*/  LDL.LU R17, [R1+0x16e4] ;  /* 0x0016e40001117983 */ /* 0x000ee80000300800 */
[----:B------:R0:W-:Y:S02]  /*2a700*/  STL.64 [R1+0x388], R6 ;  /* 0x0003880601007387 */ /* 0x0001e40000100a00 */
[----:B0-----:R-:W-:-:S02]  /*2a710*/  IMAD.MOV.U32 R6, RZ, RZ, R4 ;  /* 0x000000ffff067224 */ /* 0x001fc400078e0004 */
[----:B--2---:R-:W-:-:S05]  /*2a720*/  IMAD.MOV.U32 R7, RZ, RZ, R8 ;  /* 0x000000ffff077224 */ /* 0x004fca00078e0008 */
[----:B------:R0:W-:Y:S04]  /*2a730*/  STL.64 [R1+0x380], R6 ;  /* 0x0003800601007387 */ /* 0x0001e80000100a00 */
[----:B0-----:R-:W2:Y:S01]  /*2a740*/  LDL.LU.64 R6, [R1+0x1bb0] ;  /* 0x001bb00001067983 */ /* 0x001ea20000300a00 */
[----:B------:R-:W-:Y:S02]  /*2a750*/  IMAD.MOV.U32 R4, RZ, RZ, R5 ;  /* 0x000000ffff047224 */ /* 0x000fe400078e0005 */
[----:B------:R-:W-:Y:S02]  /*2a760*/  IMAD.MOV.U32 R5, RZ, RZ, R9 ;  /* 0x000000ffff057224 */ /* 0x000fe400078e0009 */
[----:B----4-:R-:W-:-:S03]  /*2a770*/  IMAD.MOV.U32 R9, RZ, RZ, R10 ;  /* 0x000000ffff097224 */ /* 0x010fc600078e000a */
[----:B------:R0:W-:Y:S01]  /*2a780*/  STL.64 [R1+0x378], R4 ;  /* 0x0003780401007387 */ /* 0x0001e20000100a00 */
[-C--:B---3--:R-:W-:Y:S02]  /*2a790*/  IADD3 R12, P6, R12, R3.reuse, RZ ;  /* 0x000000030c0c7210 */ /* 0x088fe40007fde0ff */
[-C--:B------:R-:W-:Y:S01]  /*2a7a0*/  IADD3 R15, P1, R15, R3.reuse, RZ ;  /* 0x000000030f0f7210 */ /* 0x080fe20007f3e0ff */
[----:B0-----:R-:W-:Y:S02]  /*2a7b0*/  IMAD.MOV.U32 R4, RZ, RZ, R16 ;  /* 0x000000ffff047224 */ /* 0x001fe400078e0010 */
[----:B------:R-:W-:Y:S02]  /*2a7c0*/  IMAD.MOV.U32 R5, RZ, RZ, R20 ;  /* 0x000000ffff057224 */ /* 0x000fe400078e0014 */
[----:B------:R-:W-:Y:S01]  /*2a7d0*/  IMAD.X R29, R29, 0x1, R0, P6 ;  /* 0x000000011d1d7824 */ /* 0x000fe200030e0600 */
[-C--:B------:R-:W-:Y:S02]  /*2a7e0*/  IADD3 R13, P5, R13, R3.reuse, RZ ;  /* 0x000000030d0d7210 */ /* 0x080fe40007fbe0ff */
[----:B------:R-:W-:-:S02]  /*2a7f0*/  IADD3 R24, P2, R24, R3, RZ ;  /* 0x0000000318187210 */ /* 0x000fc40007f5e0ff */
[-C--:B------:R-:W-:Y:S02]  /*2a800*/  IADD3 R17, P3, R17, R3.reuse, RZ ;  /* 0x0000000311117210 */ /* 0x080fe40007f7e0ff */
[-C--:B------:R-:W-:Y:S01]  /*2a810*/  IADD3 R14, P4, R14, R3.reuse, RZ ;  /* 0x000000030e0e7210 */ /* 0x080fe20007f9e0ff */
[--C-:B------:R-:W-:Y:S01]  /*2a820*/  IMAD.X R26, R26, 0x1, R0.reuse, P2 ;  /* 0x000000011a1a7824 */ /* 0x100fe200010e0600 */
[-C--:B------:R-:W-:Y:S01]  /*2a830*/  IADD3 R27, P2, R27, R3.reuse, RZ ;  /* 0x000000031b1b7210 */ /* 0x080fe20007f5e0ff */
[--C-:B------:R-:W-:Y:S01]  /*2a840*/  IMAD.X R22, R22, 0x1, R0.reuse, P3 ;  /* 0x0000000116167824 */ /* 0x100fe200018e0600 */
[-C--:B------:R-:W-:Y:S01]  /*2a850*/  IADD3 R21, P3, R21, R3.reuse, RZ ;  /* 0x0000000315157210 */ /* 0x080fe20007f7e0ff */
[--C-:B------:R-:W-:Y:S01]  /*2a860*/  IMAD.X R19, R19, 0x1, R0.reuse, P4 ;  /* 0x0000000113137824 */ /* 0x100fe200020e0600 */
[-C--:B------:R-:W-:Y:S01]  /*2a870*/  IADD3 R18, P4, R18, R3.reuse, RZ ;  /* 0x0000000312127210 */ /* 0x080fe20007f9e0ff */
[----:B------:R-:W-:Y:S01]  /*2a880*/  IMAD.X R23, R23, 0x1, R0, P5 ;  /* 0x0000000117177824 */ /* 0x000fe200028e0600 */
[----:B------:R-:W-:-:S02]  /*2a890*/  IADD3 R25, P5, R25, R3, RZ ;  /* 0x0000000319197210 */ /* 0x000fc40007fbe0ff */
[-C--:B------:R-:W-:Y:S01]  /*2a8a0*/  IADD3 R28, P6, R28, R3.reuse, RZ ;  /* 0x000000031c1c7210 */ /* 0x080fe20007fde0ff */
[----:B------:R-:W-:Y:S02]  /*2a8b0*/  IMAD.X R2, R2, 0x1, R0, P1 ;  /* 0x0000000102027824 */ /* 0x000fe400008e0600 */
[----:B--2---:R-:W-:Y:S02]  /*2a8c0*/  IMAD.MOV.U32 R8, RZ, RZ, R6 ;  /* 0x000000ffff087224 */ /* 0x004fe400078e0006 */
[----:B------:R-:W-:Y:S02]  /*2a8d0*/  IMAD.MOV.U32 R6, RZ, RZ, R7 ;  /* 0x000000ffff067224 */ /* 0x000fe400078e0007 */
[----:B------:R-:W-:Y:S01]  /*2a8e0*/  IMAD.MOV.U32 R7, RZ, RZ, R11 ;  /* 0x000000ffff077224 */ /* 0x000fe200078e000b */
[----:B------:R-:W-:Y:S04]  /*2a8f0*/  STL.64 [R1+0x370], R8 ;  /* 0x0003700801007387 */ /* 0x000fe80000100a00 */
[----:B------:R-:W-:Y:S04]  /*2a900*/  STL.64 [R1+0x368], R6 ;  /* 0x0003680601007387 */ /* 0x000fe80000100a00 */
[----:B------:R-:W-:Y:S04]  /*2a910*/  STL.64 [R1+0x360], R4 ;  /* 0x0003600401007387 */ /* 0x000fe80000100a00 */
        /* <DEDUP_REMOVED lines=16> */
[----:B0-----:R-:W2:Y:S04]  /*2aa20*/  LDL.LU R0, [R1+0x1694] ;  /* 0x0016940001007983 */ /* 0x001ea80000300800 */
[----:B------:R-:W-:Y:S04]  /*2aa30*/  STL [R1+0x169c], R28 ;  /* 0x00169c1c01007387 */ /* 0x000fe80000100800 */
[----:B------:R-:W3:Y:S04]  /*2aa40*/  LDL.LU R16, [R1+0x1684] ;  /* 0x0016840001107983 */ /* 0x000ee80000300800 */
[----:B------:R-:W-:Y:S04]  /*2aa50*/  STL [R1+0x16c0], R2 ;  /* 0x0016c00201007387 */ /* 0x000fe80000100800 */
        /* <DEDUP_REMOVED lines=24> */
[----:B--2---:R-:W-:-:S03]  /*2abe0*/  IADD3 R0, P1, R0, R3, RZ ;  /* 0x0000000300007210 */ /* 0x004fc60007f3e0ff */
[----:B------:R-:W2:Y:S04]  /*2abf0*/  LDL.LU R25, [R1+0x1650] ;  /* 0x0016500001197983 */ /* 0x000ea80000300800 */
[----:B------:R-:W2:Y:S04]  /*2ac00*/  LDL.LU R29, [R1+0x1624] ;  /* 0x00162400011d7983 */ /* 0x000ea80000300800 */
[----:B------:R-:W2:Y:S04]  /*2ac10*/  LDL.LU R28, [R1+0x1648] ;  /* 0x00164800011c7983 */ /* 0x000ea80000300800 */
[----:B------:R-:W2:Y:S04]  /*2ac20*/  LDL.LU R2, [R1+0x161c] ;  /* 0x00161c0001027983 */ /* 0x000ea80000300800 */
[----:B------:R0:W-:Y:S04]  /*2ac30*/  STL [R1+0x1694], R0 ;  /* 0x0016940001007387 */ /* 0x0001e80000100800 */
[----:B0-----:R-:W3:Y:S04]  /*2ac40*/  LDL.LU R0, [R1+0x1ba8] ;  /* 0x001ba80001007983 */ /* 0x001ee80000300800 */
[----:B------:R-:W3:Y:S02]  /*2ac50*/  LDL.LU R3, [R1+0x16b8] ;  /* 0x0016b80001037983 */ /* 0x000ee40000300800 */
[----:B---3--:R-:W-:-:S05]  /*2ac60*/  IMAD.X R3, R3, 0x1, R0, P2 ;  /* 0x0000000103037824 */ /* 0x008fca00010e0600 */
[----:B------:R0:W-:Y:S02]  /*2ac70*/  STL [R1+0x16b8], R3 ;  /* 0x0016b80301007387 */ /* 0x0001e40000100800 */
[----:B0-----:R-:W0:Y:S02]  /*2ac80*/  LDC R3, c[0x0][0x238] ;  /* 0x00008e00ff037b82 */ /* 0x001e240000000800 */
[----:B0-----:R-:W-:-:S04]  /*2ac90*/  IMAD.SHL.U32 R3, R3, 0x40, RZ ;  /* 0x0000004003037824 */ /* 0x001fc800078e00ff */
[----:B------:R-:W-:-:S05]  /*2aca0*/  IMAD.SHL.U32 R3, R3, 0x2, RZ ;  /* 0x0000000203037824 */ /* 0x000fca00078e00ff */
[----:B------:R-:W-:-:S05]  /*2acb0*/  IADD3 R16, P2, R16, R3, RZ ;  /* 0x0000000310107210 */ /* 0x000fca0007f5e0ff */
[----:B------:R0:W-:Y:S04]  /*2acc0*/  STL [R1+0x168c], R16 ;  /* 0x00168c1001007387 */ /* 0x0001e80000100800 */
[----:B0-----:R-:W3:Y:S04]  /*2acd0*/  LDL.LU R16, [R1+0x1ba4] ;  /* 0x001ba40001107983 */ /* 0x001ee80000300800 */
[----:B------:R-:W2:Y:S01]  /*2ace0*/  LDL.LU R3, [R1+0x16b0] ;  /* 0x0016b00001037983 */ /* 0x000ea20000300800 */
[--C-:B----4-:R-:W-:Y:S02]  /*2acf0*/  IMAD.X R20, R20, 0x1, R0.reuse, P4 ;  /* 0x0000000114147824 */ /* 0x110fe400020e0600 */
[----:B------:R-:W-:-:S02]  /*2ad00*/  IMAD.X R11, R11, 0x1, R0, P5 ;  /* 0x000000010b0b7824 */ /* 0x000fc400028e0600 */
[--C-:B------:R-:W-:Y:S02]  /*2ad10*/  IMAD.X R10, R10, 0x1, R0.reuse, P6 ;  /* 0x000000010a0a7824 */ /* 0x100fe400030e0600 */
[--C-:B------:R-:W-:Y:S02]  /*2ad20*/  IMAD.X R9, R9, 0x1, R0.reuse, P1 ;  /* 0x0000000109097824 */ /* 0x100fe400008e0600 */
[--C-:B------:R-:W-:Y:S02]  /*2ad30*/  IMAD.X R8, R8, 0x1, R0.reuse, P2 ;  /* 0x0000000108087824 */ /* 0x100fe400010e0600 */
[----:B--2---:R-:W-:-:S05]  /*2ad40*/  IMAD.X R3, R3, 0x1, R0, P3 ;  /* 0x0000000103037824 */ /* 0x004fca00018e0600 */
[----:B------:R0:W-:Y:S02]  /*2ad50*/  STL [R1+0x16b0], R3 ;  /* 0x0016b00301007387 */ /* 0x0001e40000100800 */
[----:B0-----:R-:W0:Y:S02]  /*2ad60*/  LDC R3, c[0x0][0x238] ;  /* 0x00008e00ff037b82 */ /* 0x001e240000000800 */
[----:B0-----:R-:W-:-:S04]  /*2ad70*/  IMAD.SHL.U32 R3, R3, 0x40, RZ ;  /* 0x0000004003037824 */ /* 0x001fc800078e00ff */
[----:B------:R-:W-:-:S05]  /*2ad80*/  IMAD.SHL.U32 R3, R3, 0x2, RZ ;  /* 0x0000000203037824 */ /* 0x000fca00078e00ff */
[-C--:B---3--:R-:W-:Y:S02]  /*2ad90*/  IADD3 R16, P3, R16, R3.reuse, RZ ;  /* 0x0000000310107210 */ /* 0x088fe40007f7e0ff */
[-C--:B------:R-:W-:Y:S02]  /*2ada0*/  IADD3 R7, P4, R7, R3.reuse, RZ ;  /* 0x0000000307077210 */ /* 0x080fe40007f9e0ff */
[-C--:B------:R-:W-:Y:S02]  /*2adb0*/  IADD3 R6, P5, R6, R3.reuse, RZ ;  /* 0x0000000306067210 */ /* 0x080fe40007fbe0ff */
[-C--:B------:R-:W-:Y:S01]  /*2adc0*/  IADD3 R5, P6, R5, R3.reuse, RZ ;  /* 0x0000000305057210 */ /* 0x080fe20007fde0ff */
[----:B------:R0:W-:Y:S04]  /*2add0*/  STL [R1+0x1684], R16 ;  /* 0x0016841001007387 */ /* 0x0001e80000100800 */
[----:B------:R-:W-:Y:S04]  /*2ade0*/  STL [R1+0x16a8], R20 ;  /* 0x0016a81401007387 */ /* 0x000fe80000100800 */
[----:B------:R-:W-:Y:S04]  /*2adf0*/  STL [R1+0x167c], R7 ;  /* 0x00167c0701007387 */ /* 0x000fe80000100800 */
[----:B------:R-:W-:Y:S01]  /*2ae00*/  STL [R1+0x16a0], R11 ;  /* 0x0016a00b01007387 */ /* 0x000fe20000100800 */
[----:B------:R-:W-:-:S03]  /*2ae10*/  IADD3 R4, P1, R4, R3, RZ ;  /* 0x0000000304047210 */ /* 0x000fc60007f3e0ff */
[----:B------:R-:W-:Y:S04]  /*2ae20*/  STL [R1+0x1674], R6 ;  /* 0x0016740601007387 */ /* 0x000fe80000100800 */
[----:B------:R-:W-:Y:S01]  /*2ae30*/  STL [R1+0x1698], R10 ;  /* 0x0016980a01007387 */ /* 0x000fe20000100800 */
[----:B------:R-:W-:-:S03]  /*2ae40*/  IADD3 R24, P2, R24, R3, RZ ;  /* 0x0000000318187210 */ /* 0x000fc60007f5e0ff */
[----:B------:R-:W-:Y:S01]  /*2ae50*/  STL [R1+0x166c], R5 ;  /* 0x00166c0501007387 */ /* 0x000fe20000100800 */
[----:B------:R-:W-:-:S03]  /*2ae60*/  IMAD.X R17, R17, 0x1, R0, P3 ;  /* 0x0000000111117824 */ /* 0x000fc600018e0600 */
        /* <DEDUP_REMOVED lines=24> */
[----:B------:R-:W-:Y:S04]  /*2aff0*/  STL [R1+0x1660], R21 ;  /* 0x0016601501007387 */ /* 0x000fe80000100800 */
[----:B------:R-:W-:Y:S01]  /*2b000*/  STL [R1+0x1634], R19 ;  /* 0x0016341301007387 */ /* 0x000fe20000100800 */
[----:B------:R-:W-:-:S03]  /*2b010*/  IADD3 R29, P3, R29, R3, RZ ;  /* 0x000000031d1d7210 */ /* 0x000fc60007f7e0ff */
[----:B------:R-:W-:Y:S01]  /*2b020*/  STL [R1+0x1658], R18 ;  /* 0x0016581201007387 */ /* 0x000fe20000100800 */
[----:B------:R-:W-:-:S03]  /*2b030*/  IMAD.X R28, R28, 0x1, R0, P4 ;  /* 0x000000011c1c7824 */ /* 0x000fc600020e0600 */
[----:B------:R-:W-:Y:S01]  /*2b040*/  STL [R1+0x162c], R23 ;  /* 0x00162c1701007387 */ /* 0x000fe20000100800 */
[----:B------:R-:W-:-:S03]  /*2b050*/  IADD3 R2, P4, R2, R3, RZ ;  /* 0x0000000302027210 */ /* 0x000fc60007f9e0ff */
[----:B------:R-:W-:Y:S04]  /*2b060*/  STL [R1+0x1650], R25 ;  /* 0x0016501901007387 */ /* 0x000fe80000100800 */
[----:B------:R-:W2:Y:S04]  /*2b070*/  LDL.LU R3, [R1+0x1640] ;  /* 0x0016400001037983 */ /* 0x000ea80000300800 */
[----:B------:R-:W-:Y:S04]  /*2b080*/  STL [R1+0x1624], R29 ;  /* 0x0016241d01007387 */ /* 0x000fe80000100800 */
[----:B0-----:R-:W3:Y:S04]  /*2b090*/  LDL.LU R16, [R1+0x1630] ;  /* 0x0016300001107983 */ /* 0x001ee80000300800 */
[----:B------:R-:W-:Y:S04]  /*2b0a0*/  STL [R1+0x1648], R28 ;  /* 0x0016481c01007387 */ /* 0x000fe80000100800 */
[----:B---3--:R0:W-:Y:S04]  /*2b0b0*/  STL [R1+0x1b9c], R16 ;  /* 0x001b9c1001007387 */ /* 0x0081e80000100800 */
[----:B------:R-:W-:Y:S04]  /*2b0c0*/  STL [R1+0x161c], R2 ;  /* 0x00161c0201007387 */ /* 0x000fe80000100800 */
[----:B0-----:R-:W3:Y:S01]  /*2b0d0*/  LDL.LU R16, [R1+0x160c] ;  /* 0x00160c0001107983 */ /* 0x001ee20000300800 */
[----:B--2---:R-:W-:-:S03]  /*2b0e0*/  IMAD.X R3, R3, 0x1, R0, P5 ;  /* 0x0000000103037824 */ /* 0x004fc600028e0600 */
[----:B---3--:R0:W-:Y:S04]  /*2b0f0*/  STL [R1+0x1ba0], R16 ;  /* 0x001ba01001007387 */ /* 0x0081e80000100800 */
[----:B0-----:R-:W2:Y:S04]  /*2b100*/  LDL.LU R16, [R1+0x1614] ;  /* 0x0016140001107983 */ /* 0x001ea80000300800 */
[----:B------:R-:W3:Y:S04]  /*2b110*/  LDL.LU R20, [R1+0x1604] ;  /* 0x0016040001147983 */ /* 0x000ee80000300800 */
[----:B------:R-:W4:Y:S04]  /*2b120*/  LDL.LU R7, [R1+0x1628] ;  /* 0x0016280001077983 */ /* 0x000f280000300800 */
        /* <DEDUP_REMOVED lines=24> */
[----:B------:R0:W-:Y:S02]  /*2b2b0*/  STL [R1+0x1640], R3 ;  /* 0x0016400301007387 */ /* 0x0001e40000100800 */
[----:B0-----:R-:W0:Y:S02]  /*2b2c0*/  LDC R3, c[0x0][0x238] ;  /* 0x00008e00ff037b82 */ /* 0x001e240000000800 */
[----:B0-----:R-:W-:-:S04]  /*2b2d0*/  IMAD.SHL.U32 R3, R3, 0x40, RZ ;  /* 0x0000004003037824 */ /* 0x001fc800078e00ff */
[----:B------:R-:W-:-:S05]  /*2b2e0*/  IMAD.SHL.U32 R3, R3, 0x2, RZ ;  /* 0x0000000203037824 */ /* 0x000fca00078e00ff */
[----:B--2---:R-:W-:-:S05]  /*2b2f0*/  IADD3 R16, P5, R16, R3, RZ ;  /* 0x0000000310107210 */ /* 0x004fca0007fbe0ff */
[----:B------:R0:W-:Y:S04]  /*2b300*/  STL [R1+0x1614], R16 ;  /* 0x0016141001007387 */ /* 0x0001e80000100800 */
[----:B0-----:R-:W2:Y:S04]  /*2b310*/  LDL.LU R16, [R1+0x1ba0] ;  /* 0x001ba00001107983 */ /* 0x001ea80000300800 */
[----:B------:R-:W4:Y:S02]  /*2b320*/  LDL.LU R3, [R1+0x1638] ;  /* 0x0016380001037983 */ /* 0x000f240000300800 */
[----:B----4-:R-:W-:-:S05]  /*2b330*/  IMAD.X R3, R3, 0x1, R0, P6 ;  /* 0x0000000103037824 */ /* 0x010fca00030e0600 */
[----:B------:R0:W-:Y:S02]  /*2b340*/  STL [R1+0x1638], R3 ;  /* 0x0016380301007387 */ /* 0x0001e40000100800 */
[----:B0-----:R-:W0:Y:S02]  /*2b350*/  LDC R3, c[0x0][0x238] ;  /* 0x00008e00ff037b82 */ /* 0x001e240000000800 */
[----:B0-----:R-:W-:-:S04]  /*2b360*/  IMAD.SHL.U32 R3, R3, 0x40, RZ ;  /* 0x0000004003037824 */ /* 0x001fc800078e00ff */
[----:B------:R-:W-:-:S05]  /*2b370*/  IMAD.SHL.U32 R3, R3, 0x2, RZ ;  /* 0x0000000203037824 */ /* 0x000fca00078e00ff */
[----:B--2---:R-:W-:-:S05]  /*2b380*/  IADD3 R16, P6, R16, R3, RZ ;  /* 0x0000000310107210 */ /* 0x004fca0007fde0ff */
[----:B------:R0:W-:Y:S04]  /*2b390*/  STL [R1+0x160c], R16 ;  /* 0x00160c1001007387 */ /* 0x0001e80000100800 */
[----:B0-----:R-:W2:Y:S01]  /*2b3a0*/  LDL.LU R16, [R1+0x1b9c] ;  /* 0x001b9c0001107983 */ /* 0x001ea20000300800 */
[--C-:B------:R-:W-:Y:S01]  /*2b3b0*/  IMAD.X R7, R7, 0x1, R0.reuse, P2 ;  /* 0x0000000107077824 */ /* 0x100fe200010e0600 */
[-C--:B---3--:R-:W-:Y:S01]  /*2b3c0*/  IADD3 R11, P2, R11, R3.reuse, RZ ;  /* 0x000000030b0b7210 */ /* 0x088fe20007f5e0ff */
[--C-:B------:R-:W-:Y:S01]  /*2b3d0*/  IMAD.X R6, R6, 0x1, R0.reuse, P3 ;  /* 0x0000000106067824 */ /* 0x100fe200018e0600 */
[-C--:B------:R-:W-:Y:S01]  /*2b3e0*/  IADD3 R10, P3, R10, R3.reuse, RZ ;  /* 0x000000030a0a7210 */ /* 0x080fe20007f7e0ff */
        /* <DEDUP_REMOVED lines=15> */
[----:B------:R-:W-:Y:S01]  /*2b4e0*/  IADD3 R25, P6, R25, R3, RZ ;  /* 0x0000000319197210 */ /* 0x000fe20007fde0ff */
[----:B------:R-:W-:-:S02]  /*2b4f0*/  IMAD.X R2, R2, 0x1, R0, P2 ;  /* 0x0000000102027824 */ /* 0x000fc400010e0600 */
[----:B--2---:R-:W-:Y:S01]  /*2b500*/  IMAD.X R16, R16, 0x1, R0, P1 ;  /* 0x0000000110107824 */ /* 0x004fe200008e0600 */
[----:B------:R-:W-:-:S04]  /*2b510*/  IADD3 R20, P1, R20, R3, RZ ;  /* 0x0000000314147210 */ /* 0x000fc80007f3e0ff */
        /* <DEDUP_REMOVED lines=8> */
[----:B------:R-:W-:-:S03]  /*2b5a0*/  IMAD.X R14, R14, 0x1, R0, P1 ;  /* 0x000000010e0e7824 */ /* 0x000fc600008e0600 */
[----:B------:R-:W-:Y:S01]  /*2b5b0*/  STL [R1+0x1610], R4 ;  /* 0x0016100401007387 */ /* 0x000fe20000100800 */
[----:B------:R-:W-:-:S03]  /*2b5c0*/  IADD3 R13, P1, R13, R3, RZ ;  /* 0x000000030d0d7210 */ /* 0x000fc60007f3e0ff */
        /* <DEDUP_REMOVED lines=3072> */
[--C-:B------:R-:W-:Y:S01]  /*375d0*/  IMAD.X R19, R19, 0x1, R0.reuse, P2 ;  /* 0x0000000113137824 */ /* 0x100fe200010e0600 */
[----:B------:R-:W-:Y:S01]  /*375e0*/  IADD3 R18, P2, R18, UR7, RZ ;  /* 0x0000000712127c10 */ /* 0x000fe2000ff5e0ff */
[--C-:B------:R-:W-:Y:S01]  /*375f0*/  IMAD.X R23, R23, 0x1, R0.reuse, P3 ;  /* 0x0000000117177824 */ /* 0x100fe200018e0600 */
[----:B------:R-:W-:Y:S01]  /*37600*/  IADD3 R25, P3, R25, UR7, RZ ;  /* 0x0000000719197c10 */ /* 0x000fe2000ff7e0ff */
        /* <DEDUP_REMOVED lines=28> */
[----:B------:R-:W-:-:S03]  /*377d0*/  IADD3 R28, P4, R28, UR7, RZ ;  /* 0x000000071c1c7c10 */ /* 0x000fc6000ff9e0ff */
        /* <DEDUP_REMOVED lines=9> */
[----:B0-----:R-:W3:Y:S01]  /*37870*/  LDL.LU R13, [R1+0x19ec] ;  /* 0x0019ec00010d7983 */ /* 0x001ee20000300800 */
[----:B--2---:R-:W-:-:S03]  /*37880*/  IADD3 R0, P5, R0, UR7, RZ ;  /* 0x0000000700007c10 */ /* 0x004fc6000ffbe0ff */
        /* <DEDUP_REMOVED lines=29> */
[----:B------:R0:W-:Y:S04]  /*37a60*/  STL [R1+0x19e4], R0 ;  /* 0x0019e40001007387 */ /* 0x0001e80000100800 */
[----:B0-----:R-:W2:Y:S02]  /*37a70*/  LDL.LU R0, [R1+0x1aa8] ;  /* 0x001aa80001007983 */ /* 0x001ea40000300800 */
[----:B--2---:R-:W-:-:S05]  /*37a80*/  IMAD.X R13, R13, 0x1, R0, P6 ;  /* 0x000000010d0d7824 */ /* 0x004fca00030e0600 */
[----:B------:R0:W-:Y:S04]  /*37a90*/  STL [R1+0x19b4], R13 ;  /* 0x0019b40d01007387 */ /* 0x0001e80000100800 */
[----:B0-----:R-:W2:Y:S02]  /*37aa0*/  LDL.LU R13, [R1+0x1aa4] ;  /* 0x001aa400010d7983 */ /* 0x001ea40000300800 */
[----:B--2---:R-:W-:-:S05]  /*37ab0*/  IADD3 R13, P6, R13, UR7, RZ ;  /* 0x000000070d0d7c10 */ /* 0x004fca000ffde0ff */
[----:B------:R0:W-:Y:S04]  /*37ac0*/  STL [R1+0x19ec], R13 ;  /* 0x0019ec0d01007387 */ /* 0x0001e80000100800 */
[----:B0-----:R-:W2:Y:S01]  /*37ad0*/  LDL.LU R13, [R1+0x1aa0] ;  /* 0x001aa000010d7983 */ /* 0x001ea20000300800 */
[----:B----4-:R-:W-:Y:S02]  /*37ae0*/  IADD3.X R22, R22, UR6, RZ, P2, !PT ;  /* 0x0000000616167c10 */ /* 0x010fe400097fe4ff */
[----:B---3--:R-:W-:Y:S02]  /*37af0*/  IADD3 R21, P2, R21, UR7, RZ ;  /* 0x0000000715157c10 */ /* 0x008fe4000ff5e0ff */
[----:B------:R-:W-:Y:S02]  /*37b00*/  IADD3.X R19, R19, UR6, RZ, P3, !PT ;  /* 0x0000000613137c10 */ /* 0x000fe40009ffe4ff */
[----:B------:R-:W-:-:S02]  /*37b10*/  IADD3 R18, P3, R18, UR7, RZ ;  /* 0x0000000712127c10 */ /* 0x000fc4000ff7e0ff */
[----:B------:R-:W-:Y:S02]  /*37b20*/  IADD3.X R25, R25, UR6, RZ, P4, !PT ;  /* 0x0000000619197c10 */ /* 0x000fe4000a7fe4ff */
[----:B------:R-:W-:Y:S01]  /*37b30*/  IADD3 R29, P4, R29, UR7, RZ ;  /* 0x000000071d1d7c10 */ /* 0x000fe2000ff9e0ff */
[----:B--2---:R-:W-:Y:S01]  /*37b40*/  IMAD.X R13, R13, 0x1, R0, P1 ;  /* 0x000000010d0d7824 */ /* 0x004fe200008e0600 */
[----:B------:R-:W-:-:S04]  /*37b50*/  IADD3 R14, P1, R14, UR7, RZ ;  /* 0x000000070e0e7c10 */ /* 0x000fc8000ff3e0ff */
[----:B------:R0:W-:Y:S04]  /*37b60*/  STL [R1+0x19c4], R13 ;  /* 0x0019c40d01007387 */ /* 0x0001e80000100800 */
[----:B0-----:R0:W5:Y:S04]  /*37b70*/  LDL.LU R13, [R1+0x1a9c] ;  /* 0x001a9c00010d7983 */ /* 0x0011680000300800 */
[----:B------:R1:W-:Y:S04]  /*37b80*/  STL [R1+0x19f4], R14 ;  /* 0x0019f40e01007387 */ /* 0x0003e80000100800 */
[----:B-1----:R0:W5:Y:S04]  /*37b90*/  LDL.LU R14, [R1+0x1a98] ;  /* 0x001a9800010e7983 */ /* 0x0021680000300800 */
[----:B------:R1:W-:Y:S04]  /*37ba0*/  STL [R1+0x19bc], R22 ;  /* 0x0019bc1601007387 */ /* 0x0003e80000100800 */
[----:B-1----:R-:W2:Y:S04]  /*37bb0*/  LDL.LU R22, [R1+0x1a94] ;  /* 0x001a940001167983 */ /* 0x002ea80000300800 */
[----:B------:R1:W-:Y:S04]  /*37bc0*/  STL [R1+0x19fc], R21 ;  /* 0x0019fc1501007387 */ /* 0x0003e80000100800 */
[----:B-1----:R-:W3:Y:S04]  /*37bd0*/  LDL.LU R21, [R1+0x1a90] ;  /* 0x001a900001157983 */ /* 0x002ee80000300800 */
[----:B------:R1:W-:Y:S04]  /*37be0*/  STL [R1+0x19a8], R19 ;  /* 0x0019a81301007387 */ /* 0x0003e80000100800 */
[----:B-1----:R-:W4:Y:S04]  /*37bf0*/  LDL.LU R19, [R1+0x1a8c] ;  /* 0x001a8c0001137983 */ /* 0x002f280000300800 */
[----:B------:R1:W-:Y:S04]  /*37c00*/  STL [R1+0x1a04], R18 ;  /* 0x001a041201007387 */ /* 0x0003e80000100800 */
[----:B-1----:R-:W4:Y:S01]  /*37c10*/  LDL.LU R18, [R1+0x1a88] ;  /* 0x001a880001127983 */ /* 0x002f220000300800 */
[----:B------:R-:W-:-:S03]  /*37c20*/  IADD3.X R28, R28, UR6, RZ, P5, !PT ;  /* 0x000000061c1c7c10 */ /* 0x000fc6000affe4ff */
[----:B------:R1:W-:Y:S01]  /*37c30*/  STL [R1+0x19a4], R25 ;  /* 0x0019a41901007387 */ /* 0x0003e20000100800 */
[----:B------:R-:W-:Y:S02]  /*37c40*/  IADD3 R3, P5, R3, UR7, RZ ;  /* 0x0000000703037c10 */ /* 0x000fe4000ffbe0ff */
[----:B------:R-:W-:Y:S02]  /*37c50*/  IADD3.X R2, R2, UR6, RZ, P6, !PT ;  /* 0x0000000602027c10 */ /* 0x000fe4000b7fe4ff */
[----:B------:R-:W-:Y:S02]  /*37c60*/  IADD3 R16, P6, R16, UR7, RZ ;  /* 0x0000000710107c10 */ /* 0x000fe4000ffde0ff */
[----:B------:R-:W-:Y:S02]  /*37c70*/  IADD3.X R20, R20, UR6, RZ, P1, !PT ;  /* 0x0000000614147c10 */ /* 0x000fe40008ffe4ff */
[----:B------:R-:W-:Y:S01]  /*37c80*/  IADD3 R7, P1, R7, UR7, RZ ;  /* 0x0000000707077c10 */ /* 0x000fe2000ff3e0ff */
[----:B-1----:R0:W5:Y:S04]  /*37c90*/  LDL.LU R25, [R1+0x1a84] ;  /* 0x001a840001197983 */ /* 0x0021680000300800 */
[----:B------:R1:W-:Y:S01]  /*37ca0*/  STL [R1+0x1a0c], R29 ;  /* 0x001a0c1d01007387 */ /* 0x0003e20000100800 */
[----:B------:R-:W-:-:S02]  /*37cb0*/  IADD3.X R11, R11, UR6, RZ, P2, !PT ;  /* 0x000000060b0b7c10 */ /* 0x000fc400097fe4ff */
[----:B------:R-:W-:Y:S02]  /*37cc0*/  IADD3 R6, P2, R6, UR7, RZ ;  /* 0x0000000706067c10 */ /* 0x000fe4000ff5e0ff */
[----:B------:R-:W-:Y:S02]  /*37cd0*/  IADD3.X R10, R10, UR6, RZ, P3, !PT ;  /* 0x000000060a0a7c10 */ /* 0x000fe40009ffe4ff */
[----:B------:R-:W-:Y:S01]  /*37ce0*/  IADD3 R5, P3, R5, UR7, RZ ;  /* 0x0000000705057c10 */ /* 0x000fe2000ff7e0ff */
[----:B-1----:R0:W5:Y:S04]  /*37cf0*/  LDL.LU R29, [R1+0x1a80] ;  /* 0x001a8000011d7983 */ /* 0x0021680000300800 */
[----:B------:R1:W-:Y:S01]  /*37d00*/  STL [R1+0x19a0], R28 ;  /* 0x0019a01c01007387 */ /* 0x0003e20000100800 */
[----:B------:R-:W-:-:S02]  /*37d10*/  IADD3.X R9, R9, UR6, RZ, P4, !PT ;  /* 0x0000000609097c10 */ /* 0x000fc4000a7fe4ff */
[----:B------:R-:W-:Y:S02]  /*37d20*/  IADD3 R4, P4, R4, UR7, RZ ;  /* 0x0000000704047c10 */ /* 0x000fe4000ff9e0ff */
[----:B------:R-:W-:Y:S01]  /*37d30*/  IADD3.X R8, R8, UR6, RZ, P5, !PT ;  /* 0x0000000608087c10 */ /* 0x000fe2000affe4ff */
[----:B-1----:R0:W5:Y:S04]  /*37d40*/  LDL.LU R28, [R1+0x1a7c] ;  /* 0x001a7c00011c7983 */ /* 0x0021680000300800 */
[----:B------:R-:W-:Y:S04]  /*37d50*/  STL [R1+0x1a28], R3 ;  /* 0x001a280301007387 */ /* 0x000fe80000100800 */
[----:B------:R1:W-:Y:S04]  /*37d60*/  STL [R1+0x199c], R2 ;  /* 0x00199c0201007387 */ /* 0x0003e80000100800 */
[----:B------:R-:W-:Y:S04]  /*37d70*/  STL [R1+0x1a24], R16 ;  /* 0x001a241001007387 */ /* 0x000fe80000100800 */
[----:B------:R-:W-:Y:S04]  /*37d80*/  STL [R1+0x1988], R20 ;  /* 0x0019881401007387 */ /* 0x000fe80000100800 */
[----:B------:R-:W-:Y:S04]  /*37d90*/  STL [R1+0x1a20], R7 ;  /* 0x001a200701007387 */ /* 0x000fe80000100800 */
[----:B------:R-:W-:Y:S04]  /*37da0*/  STL [R1+0x9f0], R11 ;  /* 0x0009f00b01007387 */ /* 0x000fe80000100800 */
[----:B------:R-:W-:Y:S04]  /*37db0*/  STL [R1+0x1a1c], R6 ;  /* 0x001a1c0601007387 */ /* 0x000fe80000100800 */
[----:B------:R-:W-:Y:S01]  /*37dc0*/  STL [R1+0x9ec], R10 ;  /* 0x0009ec0a01007387 */ /* 0x000fe20000100800 */
[----:B------:R-:W-:-:S02]  /*37dd0*/  IADD3 R24, P5, R24, UR7, RZ ;  /* 0x0000000718187c10 */ /* 0x000fc4000ffbe0ff */
[----:B------:R-:W-:Y:S02]  /*37de0*/  IADD3.X R17, R17, UR6, RZ, P6, !PT ;  /* 0x0000000611117c10 */ /* 0x000fe4000b7fe4ff */
[----:B------:R-:W-:Y:S01]  /*37df0*/  IADD3.X R12, R12, UR6, RZ, P1, !PT ;  /* 0x000000060c0c7c10 */ /* 0x000fe20008ffe4ff */
[----:B-1----:R-:W1:Y:S01]  /*37e00*/  S2R R2, SR_TID.X ;  /* 0x0000000000027919 */ /* 0x002e620000002100 */
[----:B------:R2:W-:Y:S04]  /*37e10*/  STL [R1+0x1a18], R5 ;  /* 0x001a180501007387 */ /* 0x0005e80000100800 */
[----:B------:R-:W-:Y:S04]  /*37e20*/  STL [R1+0x19d0], R9 ;  /* 0x0019d00901007387 */ /* 0x000fe80000100800 */
[----:B------:R4:W-:Y:S01]  /*37e30*/  STL [R1+0x1a14], R4 ;  /* 0x001a140401007387 */ /* 0x0009e20000100800 */
[----:B------:R-:W-:-:S03]  /*37e40*/  IADD3.X R15, R15, UR6, RZ, P2, !PT ;  /* 0x000000060f0f7c10 */ /* 0x000fc600097fe4ff */
[----:B------:R0:W-:Y:S01]  /*37e50*/  STL [R1+0x19d8], R8 ;  /* 0x0019d80801007387 */ /* 0x0001e20000100800 */
[----:B------:R-:W-:Y:S01]  /*37e60*/  IADD3.X R26, R26, UR6, RZ, P3, !PT ;  /* 0x000000061a1a7c10 */ /* 0x000fe20009ffe4ff */
[----:B------:R-:W0:Y:S02]  /*37e70*/  LDC R3, c[0x0][0x238] ;  /* 0x00008e00ff037b82 */ /* 0x000e240000000800 */
[----:B------:R0:W-:Y:S01]  /*37e80*/  STL [R1+0x1a10], R24 ;  /* 0x001a101801007387 */ /* 0x0001e20000100800 */
[----:B------:R-:W-:-:S03]  /*37e90*/  IADD3.X R27, R27, UR6, RZ, P4, !PT ;  /* 0x000000061b1b7c10 */ /* 0x000fc6000a7fe4ff */
[----:B------:R0:W-:Y:S04]  /*37ea0*/  STL [R1+0x19e0], R17 ;  /* 0x0019e01101007387 */ /* 0x0001e80000100800 */
[----:B------:R0:W-:Y:S01]  /*37eb0*/  STL [R1+0x19e8], R12 ;  /* 0x0019e80c01007387 */ /* 0x0001e20000100800 */
[----:B------:R-:W-:-:S03]  /*37ec0*/  IADD3.X R23, R23, UR6, RZ, P5, !PT ;  /* 0x0000000617177c10 */ /* 0x000fc6000affe4ff */
[----:B------:R0:W-:Y:S04]  /*37ed0*/  STL [R1+0x19f0], R15 ;  /* 0x0019f00f01007387 */ /* 0x0001e80000100800 */
[----:B------:R0:W-:Y:S04]  /*37ee0*/  STL [R1+0x19f8], R26 ;  /* 0x0019f81a01007387 */ /* 0x0001e80000100800 */
[----:B------:R0:W-:Y:S02]  /*37ef0*/  STL [R1+0x1a00], R27 ;  /* 0x001a001b01007387 */ /* 0x0001e40000100800 */
[----:B0-----:R-:W-:Y:S01]  /*37f00*/  IMAD.SHL.U32 R3, R3, 0x40, RZ ;  /* 0x0000004003037824 */ /* 0x001fe200078e00ff */
[----:B-1----:R-:W-:-:S03]  /*37f10*/  LOP3.LUT R2, R2, 0x3f, RZ, 0xc0, !PT ;  /* 0x0000003f02027812 */ /* 0x002fc600078ec0ff */
[----:B------:R-:W-:Y:S02]  /*37f20*/  IMAD.SHL.U32 R3, R3, 0x2, RZ ;  /* 0x0000000203037824 */ /* 0x000fe400078e00ff */
[----:B------:R-:W-:Y:S02]  /*37f30*/  IMAD.SHL.U32 R2, R2, 0x2, RZ ;  /* 0x0000000202027824 */ /* 0x000fe400078e00ff */
[----:B--2---:R-:W-:Y:S02]  /*37f40*/  IMAD.MOV.U32 R5, RZ, RZ, R22 ;  /* 0x000000ffff057224 */ /* 0x004fe400078e0016 */
[----:B---3--:R-:W-:Y:S02]  /*37f50*/  IMAD.MOV.U32 R7, RZ, RZ, R21 ;  /* 0x000000ffff077224 */ /* 0x008fe400078e0015 */
[----:B----4-:R-:W-:-:S05]  /*37f60*/  IMAD.MOV.U32 R4, RZ, RZ, R19 ;  /* 0x000000ffff047224 */ /* 0x010fca00078e0013 */
[----:B------:R0:W-:Y:S04]  /*37f70*/  STL.64 [R1+0x350], R4 ;  /* 0x0003500401007387 */ /* 0x0001e80000100a00 */
[----:B------:R0:W-:Y:S01]  /*37f80*/  STL [R1+0x1a08], R23 ;  /* 0x001a081701007387 */ /* 0x0001e20000100800 */
[----:B------:R-:W-:-:S05]  /*37f90*/  IMAD.MOV.U32 R6, RZ, RZ, R18 ;  /* 0x000000ffff067224 */ /* 0x000fca00078e0012 */
[----:B------:R0:W-:Y:S01]  /*37fa0*/  STL.64 [R1+0x358], R6 ;  /* 0x0003580601007387 */ /* 0x0001e20000100a00 */
[----:B------:R-:W-:Y:S05]  /*37fb0*/  @P0 BRA `(.L_x_1) ;  /* 0xfffffd1800340947 */ /* 0x000fea000383ffff */
[----:B------:R-:W2:Y:S04]  /*37fc0*/  LDL.LU R27, [R1+0x23c] ;  /* 0x00023c00011b7983 */ /* 0x000ea80000300800 */
[----:B------:R-:W3:Y:S04]  /*37fd0*/  LDL.LU R26, [R1+0x234] ;  /* 0x00023400011a7983 */ /* 0x000ee80000300800 */
[----:B------:R-:W4:Y:S04]  /*37fe0*/  LDL.LU R10, [R1+0x1cc] ;  /* 0x0001cc00010a7983 */ /* 0x000f280000300800 */
        /* <DEDUP_REMOVED lines=8> */
[----:B------:R-:W2:Y:S04]  /*38070*/  LDL.LU R4, [R1+0x270] ;  /* 0x0002700001047983 */ /* 0x000ea80000300800 */
[----:B--2---:R-:W-:Y:S04]  /*38080*/  STL [R1+0x1b68], R4 ;  /* 0x001b680401007387 */ /* 0x004fe80000100800 */
[----:B-----5:R-:W2:Y:S04]  /*38090*/  LDL.LU R28, [R1+0x2d8] ;  /* 0x0002d800011c7983 */ /* 0x020ea80000300800 */
[----:B--2---:R-:W-:Y:S04]  /*380a0*/  STL [R1+0x1b6c], R28 ;  /* 0x001b6c1c01007387 */ /* 0x004fe80000100800 */
[----:B------:R-:W2:Y:S04]  /*380b0*/  LDL.LU R2, [R1+0x318] ;  /* 0x0003180001027983 */ /* 0x000ea80000300800 */
[----:B--2---:R-:W-:Y:S04]  /*380c0*/  STL [R1+0x1b70], R2 ;  /* 0x001b700201007387 */ /* 0x004fe80000100800 */
[----:B------:R-:W2:Y:S04]  /*380d0*/  LDL.LU R0, [R1+0x2d0] ;  /* 0x0002d00001007983 */ /* 0x000ea80000300800 */
[----:B--2---:R-:W-:Y:S04]  /*380e0*/  STL [R1+0x1b74], R0 ;  /* 0x001b740001007387 */ /* 0x004fe80000100800 */
[----:B------:R-:W2:Y:S01]  /*380f0*/  LDL.LU R3, [R1+0x310] ;  /* 0x0003100001037983 */ /* 0x000ea20000300800 */
[----:B------:R-:W-:-:S03]  /*38100*/  F2FP.BF16.F32.PACK_AB R27, R14, R27 ;  /* 0x0000001b0e1b723e */ /* 0x000fc600000010ff */
[----:B--2---:R-:W-:Y:S04]  /*38110*/  STL [R1+0x1b78], R3 ;  /* 0x001b780301007387 */ /* 0x004fe80000100800 */
[----:B------:R0:W-:Y:S04]  /*38120*/  STL [R1+0x1a7c], R29 ;  /* 0x001a7c1d01007387 */ /* 0x0001e80000100800 */
[----:B0-----:R-:W2:Y:S04]  /*38130*/  LDL.LU R29, [R1+0x1d0] ;  /* 0x0001d000011d7983 */ /* 0x001ea80000300800 */
[----:B--2---:R-:W-:Y:S04]  /*38140*/  STL [R1+0x1b7c], R29 ;  /* 0x001b7c1d01007387 */ /* 0x004fe80000100800 */
[----:B------:R0:W-:Y:S04]  /*38150*/  STL [R1+0x1a80], R27 ;  /* 0x001a801b01007387 */ /* 0x0001e80000100800 */
[----:B0-----:R-:W2:Y:S01]  /*38160*/  LDL.LU R27, [R1+0x240] ;  /* 0x00024000011b7983 */ /* 0x001ea20000300800 */
[----:B---3--:R-:W-:-:S03]  /*38170*/  F2FP.BF16.F32.PACK_AB R26, R13, R26 ;  /* 0x0000001a0d1a723e */ /* 0x008fc600000010ff */
[----:B--2---:R-:W-:Y:S04]  /*38180*/  STL [R1+0x1b80], R27 ;  /* 0x001b801b01007387 */ /* 0x004fe80000100800 */
[----:B------:R-:W2:Y:S04]  /*38190*/  LDL.LU R13, [R1+0x254] ;  /* 0x00025400010d7983 */ /* 0x000ea80000300800 */
[----:B------:R-:W2:Y:S04]  /*381a0*/  LDL.LU R14, [R1+0x274] ;  /* 0x00027400010e7983 */ /* 0x000ea80000300800 */
[----:B------:R0:W-:Y:S04]  /*381b0*/  STL [R1+0x1a84], R26 ;  /* 0x001a841a01007387 */ /* 0x0001e80000100800 */
[----:B0-----:R-:W3:Y:S01]  /*381c0*/  LDL.LU R26, [R1+0x1d8] ;  /* 0x0001d800011a7983 */ /* 0x001ee20000300800 */
[----:B----4-:R-:W-:-:S03]  /*381d0*/  F2FP.BF16.F32.PACK_AB R25, R10, R25 ;  /* 0x000000190a19723e */ /* 0x010fc600000010ff */
[----:B---3--:R-:W-:Y:S04]  /*381e0*/  STL [R1+0x1b84], R26 ;  /* 0x001b841a01007387 */ /* 0x008fe80000100800 */
[----:B------:R0:W-:Y:S04]  /*381f0*/  STL [R1+0x1a88], R25 ;  /* 0x001a881901007387 */ /* 0x0001e80000100800 */
[----:B0-----:R-:W3:Y:S01]  /*38200*/  LDL.LU R25, [R1+0x248] ;  /* 0x0002480001197983 */ /* 0x001ee20000300800 */
[----:B------:R-:W-:-:S03]  /*38210*/  F2FP.BF16.F32.PACK_AB R24, R5, R24 ;  /* 0x000000180518723e */ /* 0x000fc600000010ff */
[----:B---3--:R-:W-:Y:S04]  /*38220*/  STL [R1+0x1b88], R25 ;  /* 0x001b881901007387 */ /* 0x008fe80000100800 */
[----:B------:R0:W-:Y:S04]  /*38230*/  STL [R1+0x1a8c], R24 ;  /* 0x001a8c1801007387 */ /* 0x0001e80000100800 */
[----:B0-----:R-:W3:Y:S01]  /*38240*/  LDL.LU R24, [R1+0x2a0] ;  /* 0x0002a00001187983 */ /* 0x001ee20000300800 */
[----:B------:R-:W-:Y:S02]  /*38250*/  F2FP.BF16.F32.PACK_AB R23, R9, R23 ;  /* 0x000000170917723e */ /* 0x000fe400000010ff */
[----:B------:R-:W-:-:S02]  /*38260*/  F2FP.BF16.F32.PACK_AB R22, R17, R15 ;  /* 0x0000000f1116723e */ /* 0x000fc400000010ff */
[----:B------:R-:W-:Y:S02]  /*38270*/  F2FP.BF16.F32.PACK_AB R21, R8, R12 ;  /* 0x0000000c0815723e */ /* 0x000fe400000010ff */
[----:B--2---:R-:W-:Y:S01]  /*38280*/  F2FP.BF16.F32.PACK_AB R20, R13, R14 ;  /* 0x0000000e0d14723e */ /* 0x004fe200000010ff */
[----:B---3--:R-:W-:Y:S04]  /*38290*/  STL [R1+0x1b8c], R24 ;  /* 0x001b8c1801007387 */ /* 0x008fe80000100800 */
[----:B------:R0:W-:Y:S04]  /*382a0*/  STL [R1+0x1a90], R23 ;  /* 0x001a901701007387 */ /* 0x0001e80000100800 */
[----:B0-----:R-:W2:Y:S04]  /*382b0*/  LDL.LU R23, [R1+0x290] ;  /* 0x0002900001177983 */ /* 0x001ea80000300800 */
[----:B------:R-:W3:Y:S04]  /*382c0*/  LDL.LU R24, [R1+0x1ec] ;  /* 0x0001ec0001187983 */ /* 0x000ee80000300800 */
[----:B------:R-:W3:Y:S04]  /*382d0*/  LDL.LU R19, [R1+0x1bc] ;  /* 0x0001bc0001137983 */ /* 0x000ee80000300800 */
[----:B------:R-:W4:Y:S04]  /*382e0*/  LDL.LU R25, [R1+0x1e4] ;  /* 0x0001e40001197983 */ /* 0x000f280000300800 */
[----:B------:R-:W4:Y:S04]  /*382f0*/  LDL.LU R18, [R1+0x1b4] ;  /* 0x0001b40001127983 */ /* 0x000f280000300800 */
[----:B------:R-:W2:Y:S04]  /*38300*/  LDL.LU R26, [R1+0x29c] ;  /* 0x00029c00011a7983 */ /* 0x000ea80000300800 */
[----:B------:R-:W2:Y:S04]  /*38310*/  LDL.LU R17, [R1+0x2ac] ;  /* 0x0002ac0001117983 */ /* 0x000ea80000300800 */
[----:B------:R-:W2:Y:S04]  /*38320*/  LDL.LU R27, [R1+0x294] ;  /* 0x00029400011b7983 */ /* 0x000ea80000300800 */
[----:B------:R-:W2:Y:S04]  /*38330*/  LDL.LU R16, [R1+0x2a4] ;  /* 0x0002a40001107983 */ /* 0x000ea80000300800 */
[----:B------:R-:W2:Y:S04]  /*38340*/  LDL.LU R29, [R1+0x24c] ;  /* 0x00024c00011d7983 */ /* 0x000ea80000300800 */
[----:B------:R-:W2:Y:S04]  /*38350*/  LDL.LU R15, [R1+0x1dc] ;  /* 0x0001dc00010f7983 */ /* 0x000ea80000300800 */
[----:B------:R0:W-:Y:S04]  /*38360*/  STL [R1+0x1a94], R22 ;  /* 0x001a941601007387 */ /* 0x0001e80000100800 */
[----:B0-----:R-:W2:Y:S04]  /*38370*/  LDL.LU R22, [R1+0x2a8] ;  /* 0x0002a80001167983 */ /* 0x001ea80000300800 */
[----:B------:R0:W-:Y:S04]  /*38380*/  STL [R1+0x1a98], R21 ;  /* 0x001a981501007387 */ /* 0x0001e80000100800 */
        /* <DEDUP_REMOVED lines=16> */
[----:B------:R0:W-:Y:S04]  /*38490*/  STL [R1+0x1a9c], R20 ;  /* 0x001a9c1401007387 */ /* 0x0001e80000100800 */
[----:B0-----:R-:W2:Y:S01]  /*384a0*/  LDL.LU R20, [R1+0x1b0] ;  /* 0x0001b00001147983 */ /* 0x001ea20000300800 */
[----:B---3--:R-:W-:-:S03]  /*384b0*/  F2FP.BF16.F32.PACK_AB R19, R24, R19 ;  /* 0x000000131813723e */ /* 0x008fc600000010ff */
[----:B------:R-:W3:Y:S04]  /*384c0*/  LDL.LU R24, [R1+0x1b8c] ;  /* 0x001b8c0001187983 */ /* 0x000ee80000300800 */
[----:B------:R0:W-:Y:S01]  /*384d0*/  STL [R1+0x1aa0], R19 ;  /* 0x001aa01301007387 */ /* 0x0001e20000100800 */
[----:B----4-:R-:W-:-:S03]  /*384e0*/  F2FP.BF16.F32.PACK_AB R18, R25, R18 ;  /* 0x000000121912723e */ /* 0x010fc600000010ff */
[----:B0-----:R-:W4:Y:S01]  /*384f0*/  LDL.LU R19, [R1+0x1e0] ;  /* 0x0001e00001137983 */ /* 0x001f220000300800 */
[----:B--2---:R-:W-:-:S03]  /*38500*/  F2FP.BF16.F32.PACK_AB R17, R26, R17 ;  /* 0x000000111a11723e */ /* 0x004fc600000010ff */
[----:B------:R-:W2:Y:S04]  /*38510*/  LDL.LU R25, [R1+0x1b88] ;  /* 0x001b880001197983 */ /* 0x000ea80000300800 */
[----:B------:R0:W-:Y:S01]  /*38520*/  STL [R1+0x1aa4], R18 ;  /* 0x001aa41201007387 */ /* 0x0001e20000100800 */
[----:B------:R-:W-:-:S03]  /*38530*/  F2FP.BF16.F32.PACK_AB R16, R27, R16 ;  /* 0x000000101b10723e */ /* 0x000fc600000010ff */
[----:B0-----:R-:W3:Y:S01]  /*38540*/  LDL.LU R18, [R1+0x1b8] ;  /* 0x0001b80001127983 */ /* 0x001ee20000300800 */
[----:B------:R-:W-:-:S03]  /*38550*/  F2FP.BF16.F32.PACK_AB R15, R29, R15 ;  /* 0x0000000f1d0f723e */ /* 0x000fc600000010ff */
[----:B------:R-:W2:Y:S04]  /*38560*/  LDL.LU R26, [R1+0x1b84] ;  /* 0x001b8400011a7983 */ /* 0x000ea80000300800 */
[----:B------:R0:W-:Y:S04]  /*38570*/  STL [R1+0x1aa8], R17 ;  /* 0x001aa81101007387 */ /* 0x0001e80000100800 */
[----:B0-----:R-:W3:Y:S04]  /*38580*/  LDL.LU R17, [R1+0x1e8] ;  /* 0x0001e80001117983 */ /* 0x001ee80000300800 */
[----:B------:R-:W2:Y:S04]  /*38590*/  LDL.LU R27, [R1+0x1b80] ;  /* 0x001b8000011b7983 */ /* 0x000ea80000300800 */
[----:B------:R0:W-:Y:S01]  /*385a0*/  STL [R1+0x1aac], R16 ;  /* 0x001aac1001007387 */ /* 0x0001e20000100800 */
[----:B------:R-:W-:-:S03]  /*385b0*/  F2FP.BF16.F32.PACK_AB R14, R3, R14 ;  /* 0x0000000e030e723e */ /* 0x000fc600000010ff */
[----:B0-----:R-:W4:Y:S04]  /*385c0*/  LDL.LU R16, [R1+0x250] ;  /* 0x0002500001107983 */ /* 0x001f280000300800 */
[----:B------:R-:W2:Y:S01]  /*385d0*/  LDL.LU R29, [R1+0x1b7c] ;  /* 0x001b7c00011d7983 */ /* 0x000ea20000300800 */
[----:B------:R-:W-:-:S03]  /*385e0*/  F2FP.BF16.F32.PACK_AB R13, R0, R13 ;  /* 0x0000000d000d723e */ /* 0x000fc600000010ff */
[----:B------:R0:W-:Y:S01]  /*385f0*/  STL [R1+0x1ab0], R15 ;  /* 0x001ab00f01007387 */ /* 0x0001e20000100800 */
[----:B------:R-:W-:-:S03]  /*38600*/  F2FP.BF16.F32.PACK_AB R12, R2, R12 ;  /* 0x0000000c020c723e */ /* 0x000fc600000010ff */
[----:B0-----:R-:W3:Y:S04]  /*38610*/  LDL.LU R15, [R1+0x258] ;  /* 0x00025800010f7983 */ /* 0x001ee80000300800 */
[----:B------:R-:W4:Y:S04]  /*38620*/  LDL.LU R3, [R1+0x1b78] ;  /* 0x001b780001037983 */ /* 0x000f280000300800 */
[----:B------:R0:W-:Y:S01]  /*38630*/  STL [R1+0x1ab4], R14 ;  /* 0x001ab40e01007387 */ /* 0x0001e20000100800 */
[----:B------:R-:W-:-:S03]  /*38640*/  F2FP.BF16.F32.PACK_AB R11, R28, R11 ;  /* 0x0000000b1c0b723e */ /* 0x000fc600000010ff */
[----:B0-----:R-:W2:Y:S04]  /*38650*/  LDL.LU R14, [R1+0x220] ;  /* 0x00022000010e7983 */ /* 0x001ea80000300800 */
[----:B------:R-:W4:Y:S04]  /*38660*/  LDL.LU R0, [R1+0x1b74] ;  /* 0x001b740001007983 */ /* 0x000f280000300800 */
[----:B------:R0:W-:Y:S04]  /*38670*/  STL [R1+0x1ab8], R13 ;  /* 0x001ab80d01007387 */ /* 0x0001e80000100800 */
[----:B0-----:R-:W4:Y:S04]  /*38680*/  LDL.LU R13, [R1+0x228] ;  /* 0x00022800010d7983 */ /* 0x001f280000300800 */
[----:B------:R-:W4:Y:S04]  /*38690*/  LDL.LU R2, [R1+0x1b70] ;  /* 0x001b700001027983 */ /* 0x000f280000300800 */
[----:B------:R0:W-:Y:S01]  /*386a0*/  STL [R1+0x1abc], R12 ;  /* 0x001abc0c01007387 */ /* 0x0001e20000100800 */
[----:B------:R-:W-:-:S03]  /*386b0*/  F2FP.BF16.F32.PACK_AB R10, R4, R10 ;  /* 0x0000000a040a723e */ /* 0x000fc600000010ff */
[----:B0-----:R-:W4:Y:S04]  /*386c0*/  LDL.LU R12, [R1+0x1c0] ;  /* 0x0001c000010c7983 */ /* 0x001f280000300800 */
[----:B------:R-:W4:Y:S04]  /*386d0*/  LDL.LU R28, [R1+0x1b6c] ;  /* 0x001b6c00011c7983 */ /* 0x000f280000300800 */
[----:B------:R0:W-:Y:S04]  /*386e0*/  STL [R1+0x1ac0], R11 ;  /* 0x001ac00b01007387 */ /* 0x0001e80000100800 */
[----:B0-----:R-:W4:Y:S04]  /*386f0*/  LDL.LU R11, [R1+0x1c8] ;  /* 0x0001c800010b7983 */ /* 0x001f280000300800 */
[----:B------:R-:W4:Y:S04]  /*38700*/  LDL.LU R4, [R1+0x1b68] ;  /* 0x001b680001047983 */ /* 0x000f280000300800 */
[----:B------:R-:W-:Y:S01]  /*38710*/  STL [R1+0x1ac4], R10 ;  /* 0x001ac40a01007387 */ /* 0x000fe20000100800 */
[----:B---3--:R-:W-:-:S02]  /*38720*/  F2FP.BF16.F32.PACK_AB R5, R15, R5 ;  /* 0x000000050f05723e */ /* 0x008fc400000010ff */
[----:B--2---:R-:W-:Y:S02]  /*38730*/  F2FP.BF16.F32.PACK_AB R6, R14, R6 ;  /* 0x000000060e06723e */ /* 0x004fe400000010ff */
[----:B----4-:R-:W-:Y:S02]  /*38740*/  F2FP.BF16.F32.PACK_AB R0, R0, R3 ;  /* 0x000000030000723e */ /* 0x010fe400000010ff */
[----:B------:R-:W-:Y:S02]  /*38750*/  F2FP.BF16.F32.PACK_AB R7, R13, R7 ;  /* 0x000000070d07723e */ /* 0x000fe400000010ff */
[----:B------:R-:W-:Y:S02]  /*38760*/  F2FP.BF16.F32.PACK_AB R8, R12, R8 ;  /* 0x000000080c08723e */ /* 0x000fe400000010ff */
[----:B------:R-:W-:Y:S02]  /*38770*/  F2FP.BF16.F32.PACK_AB R2, R28, R2 ;  /* 0x000000021c02723e */ /* 0x000fe400000010ff */
[----:B------:R-:W-:-:S02]  /*38780*/  F2FP.BF16.F32.PACK_AB R9, R11, R9 ;  /* 0x000000090b09723e */ /* 0x000fc400000010ff */
[----:B------:R-:W-:-:S03]  /*38790*/  F2FP.BF16.F32.PACK_AB R4, R16, R4 ;  /* 0x000000041004723e */ /* 0x000fc600000010ff */
[----:B------:R-:W-:Y:S04]  /*387a0*/  STL [R1+0x1ac8], R9 ;  /* 0x001ac80901007387 */ /* 0x000fe80000100800 */
[----:B------:R-:W-:Y:S04]  /*387b0*/  STL [R1+0x1acc], R8 ;  /* 0x001acc0801007387 */ /* 0x000fe80000100800 */
[----:B------:R-:W-:Y:S04]  /*387c0*/  STL [R1+0x1ad0], R7 ;  /* 0x001ad00701007387 */ /* 0x000fe80000100800 */
[----:B------:R0:W-:Y:S04]  /*387d0*/  STL [R1+0x1ad4], R6 ;  /* 0x001ad40601007387 */ /* 0x0001e80000100800 */
[----:B------:R1:W-:Y:S04]  /*387e0*/  STL [R1+0x1ad8], R5 ;  /* 0x001ad80501007387 */ /* 0x0003e80000100800 */
[----:B------:R2:W-:Y:S01]  /*387f0*/  STL [R1+0x1adc], R4 ;  /* 0x001adc0401007387 */ /* 0x0005e20000100800 */
[----:B0-----:R-:W-:-:S02]  /*38800*/  F2FP.BF16.F32.PACK_AB R6, R17, R18 ;  /* 0x000000121106723e */ /* 0x001fc400000010ff */
[----:B-1----:R-:W-:-:S03]  /*38810*/  F2FP.BF16.F32.PACK_AB R5, R19, R20 ;  /* 0x000000141305723e */ /* 0x002fc600000010ff */
[----:B------:R0:W-:Y:S01]  /*38820*/  STL [R1+0xc], R6 ;  /* 0x00000c0601007387 */ /* 0x0001e20000100800 */
[----:B--2---:R-:W-:-:S03]  /*38830*/  F2FP.BF16.F32.PACK_AB R4, R21, R22 ;  /* 0x000000161504723e */ /* 0x004fc600000010ff */
[----:B------:R1:W-:Y:S04]  /*38840*/  STL [R1+0x8], R5 ;  /* 0x0000080501007387 */ /* 0x0003e80000100800 */
[----:B------:R2:W-:Y:S01]  /*38850*/  STL [R1+0x4], R4 ;  /* 0x0000040401007387 */ /* 0x0005e20000100800 */
[----:B0-----:R-:W-:Y:S02]  /*38860*/  F2FP.BF16.F32.PACK_AB R6, R23, R24 ;  /* 0x000000181706723e */ /* 0x001fe400000010ff */
[----:B-1----:R-:W-:-:S03]  /*38870*/  F2FP.BF16.F32.PACK_AB R5, R25, R26 ;  /* 0x0000001a1905723e */ /* 0x002fc600000010ff */
[----:B------:R-:W-:Y:S01]  /*38880*/  STL [R1], R6 ;  /* 0x0000000601007387 */ /* 0x000fe20000100800 */
[----:B--2---:R-:W-:-:S03]  /*38890*/  F2FP.BF16.F32.PACK_AB R4, R27, R29 ;  /* 0x0000001d1b04723e */ /* 0x004fc600000010ff */
[----:B------:R-:W-:Y:S04]  /*388a0*/  STL [R1+0x1c], R5 ;  /* 0x00001c0501007387 */ /* 0x000fe80000100800 */
[----:B------:R0:W-:Y:S04]  /*388b0*/  STL [R1+0x18], R4 ;  /* 0x0000180401007387 */ /* 0x0001e80000100800 */
[----:B0-----:R-:W2:Y:S04]  /*388c0*/  LDL.LU R4, [R1+0x2b0] ;  /* 0x0002b00001047983 */ /* 0x001ea80000300800 */
[----:B------:R-:W-:Y:S04]  /*388d0*/  STL [R1+0x14], R2 ;  /* 0x0000140201007387 */ /* 0x000fe80000100800 */
[----:B--2---:R0:W-:Y:S04]  /*388e0*/  STL [R1+0x1ae0], R4 ;  /* 0x001ae00401007387 */ /* 0x0041e80000100800 */
        /* <DEDUP_REMOVED lines=35> */
[----:B---3--:R0:W-:Y:S04]  /*38b20*/  STL [R1+0x1ae4], R5 ;  /* 0x001ae40501007387 */ /* 0x0081e80000100800 */
[----:B0-----:R-:W3:Y:S04]  /*38b30*/  LDL.LU R5, [R1+0x2b8] ;  /* 0x0002b80001057983 */ /* 0x001ee80000300800 */
        /* <DEDUP_REMOVED lines=31> */
[----:B0-----:R-:W2:Y:S04]  /*38d30*/  LDL.LU R5, [R1+0x2bc] ;  /* 0x0002bc0001057983 */ /* 0x001ea80000300800 */
[----:B------:R-:W3:Y:S04]  /*38d40*/  LDL.LU R6, [R1+0x2c8] ;  /* 0x0002c80001067983 */ /* 0x000ee80000300800 */
        /* <DEDUP_REMOVED lines=26> */
[----:B--2---:R-:W-:-:S03]  /*38ef0*/  F2FP.BF16.F32.PACK_AB R4, R5, R4 ;  /* 0x000000040504723e */ /* 0x004fc600000010ff */
[----:B------:R-:W2:Y:S04]  /*38f00*/  LDL.LU R5, [R1+0x1b64] ;  /* 0x001b640001057983 */ /* 0x000ea80000300800 */
[----:B------:R0:W-:Y:S04]  /*38f10*/  STL [R1+0x2c], R4 ;  /* 0x00002c0401007387 */ /* 0x0001e80000100800 */
[----:B0-----:R-:W2:Y:S02]  /*38f20*/  LDL.LU R4, [R1+0x1b60] ;  /* 0x001b600001047983 */ /* 0x001ea40000300800 */
[----:B--2---:R-:W-:-:S02]  /*38f30*/  F2FP.BF16.F32.PACK_AB R4, R5, R4 ;  /* 0x000000040504723e */ /* 0x004fc400000010ff */
        /* <DEDUP_REMOVED lines=62> */
[----:B0-----:R-:W2:Y:S01]  /*39320*/  LDL.LU R4, [R1+0x1ae0] ;  /* 0x001ae00001047983 */ /* 0x001ea20000300800 */
[----:B---3--:R-:W-:Y:S02]  /*39330*/  F2FP.BF16.F32.PACK_AB R7, R6, R7 ;  /* 0x000000070607723e */ /* 0x008fe400000010ff */
[----:B----4-:R-:W-:-:S02]  /*39340*/  F2FP.BF16.F32.PACK_AB R9, R8, R9 ;  /* 0x000000090809723e */ /* 0x010fc400000010ff */
[----:B------:R-:W-:Y:S02]  /*39350*/  F2FP.BF16.F32.PACK_AB R11, R10, R11 ;  /* 0x0000000b0a0b723e */ /* 0x000fe400000010ff */
[----:B------:R-:W-:Y:S02]  /*39360*/  F2FP.BF16.F32.PACK_AB R13, R12, R13 ;  /* 0x0000000d0c0d723e */ /* 0x000fe400000010ff */
[----:B------:R-:W-:Y:S02]  /*39370*/  F2FP.BF16.F32.PACK_AB R15, R14, R15 ;  /* 0x0000000f0e0f723e */ /* 0x000fe400000010ff */
[----:B------:R-:W-:Y:S02]  /*39380*/  F2FP.BF16.F32.PACK_AB R17, R16, R17 ;  /* 0x000000111011723e */ /* 0x000fe400000010ff */
[----:B------:R-:W-:Y:S02]  /*39390*/  F2FP.BF16.F32.PACK_AB R19, R18, R19 ;  /* 0x000000131213723e */ /* 0x000fe400000010ff */
[----:B------:R-:W-:-:S02]  /*393a0*/  F2FP.BF16.F32.PACK_AB R21, R20, R21 ;  /* 0x000000151415723e */ /* 0x000fc400000010ff */
[----:B------:R-:W-:Y:S02]  /*393b0*/  F2FP.BF16.F32.PACK_AB R23, R22, R23 ;  /* 0x000000171617723e */ /* 0x000fe400000010ff */
[----:B------:R-:W-:Y:S02]  /*393c0*/  F2FP.BF16.F32.PACK_AB R25, R24, R25 ;  /* 0x000000191819723e */ /* 0x000fe400000010ff */
[----:B------:R-:W-:Y:S02]  /*393d0*/  F2FP.BF16.F32.PACK_AB R27, R26, R27 ;  /* 0x0000001b1a1b723e */ /* 0x000fe400000010ff */
[----:B------:R-:W-:Y:S02]  /*393e0*/  F2FP.BF16.F32.PACK_AB R28, R29, R28 ;  /* 0x0000001c1d1c723e */ /* 0x000fe400000010ff */
[----:B--2---:R-:W-:Y:S02]  /*393f0*/  F2FP.BF16.F32.PACK_AB R5, R4, R5 ;  /* 0x000000050405723e */ /* 0x004fe400000010ff */
[----:B------:R1:W5:Y:S04]  /*39400*/  LDL.LU R4, [R1+0x1adc] ;  /* 0x001adc0001047983 */ /* 0x0003680000300800 */
[----:B------:R0:W-:Y:S04]  /*39410*/  STL [R1+0x68], R5 ;  /* 0x0000680501007387 */ /* 0x0001e80000100800 */
[----:B0-----:R1:W5:Y:S04]  /*39420*/  LDL.LU R5, [R1+0x1ad8] ;  /* 0x001ad80001057983 */ /* 0x0013680000300800 */
        /* <DEDUP_REMOVED lines=33> */
[----:B------:R-:W2:Y:S01]  /*39640*/  LDL.LU R29, [R1+0x1a7c] ;  /* 0x001a7c00011d7983 */ /* 0x000ea20000300800 */
[----:B------:R-:W-:-:S03]  /*39650*/  F2FP.BF16.F32.PACK_AB R2, R2, R0 ;  /* 0x000000000202723e */ /* 0x000fc600000010ff */
[----:B------:R1:W-:Y:S01]  /*39660*/  STL [R1+0x98], R28 ;  /* 0x0000981c01007387 */ /* 0x0003e20000100800 */
[----:B--2---:R-:W-:-:S05]  /*39670*/  F2FP.BF16.F32.PACK_AB R0, R3, R29 ;  /* 0x0000001d0300723e */ /* 0x004fca00000010ff */
[----:B------:R1:W-:Y:S04]  /*39680*/  STL [R1+0x90], R0 ;  /* 0x0000900001007387 */ /* 0x0003e80000100800 */
[----:B------:R1:W-:Y:S02]  /*39690*/  STL [R1+0x94], R2 ;  /* 0x0000940201007387 */ /* 0x0003e40000100800 */
.L_x_0:
[----:B-----5:R-:W-:Y:S01]  /*396a0*/  STL.64 [R1+0x1b80], R6 ;  /* 0x001b800601007387 */ /* 0x020fe20000100a00 */
[----:B-1----:R-:W1:Y:S01]  /*396b0*/  S2R R0, SR_TID.X ;  /* 0x0000000000007919 */ /* 0x002e620000002100 */
[----:B------:R-:W2:Y:S01]  /*396c0*/  S2UR UR5, SR_CgaCtaId ;  /* 0x00000000000579c3 */ /* 0x000ea20000008800 */
[----:B------:R-:W-:Y:S01]  /*396d0*/  UMOV UR4, 0x400 ;  /* 0x0000040000047882 */ /* 0x000fe20000000000 */
[----:B------:R-:W-:Y:S01]  /*396e0*/  ULDC.64 UR6, c[0x0][0x228] ;  /* 0x00008a0000067ab9 */ /* 0x000fe20000000a00 */
[----:B------:R3:W-:Y:S01]  /*396f0*/  STL.64 [R1+0x1b78], R4 ;  /* 0x001b780401007387 */ /* 0x0007e20000100a00 */
[----:B------:R-:W-:Y:S01]  /*39700*/  ULDC UR10, c[0x0][0x248] ;  /* 0x00009200000a7ab9 */ /* 0x000fe20000000800 */
[----:B------:R-:W-:Y:S01]  /*39710*/  ULDC UR11, c[0x0][0x228] ;  /* 0x00008a00000b7ab9 */ /* 0x000fe20000000800 */
[----:B------:R-:W-:Y:S01]  /*39720*/  ULDC UR12, c[0x0][0x228] ;  /* 0x00008a00000c7ab9 */ /* 0x000fe20000000800 */
[----:B---3--:R-:W3:Y:S04]  /*39730*/  LDL.LU R4, [R1+0x80] ;  /* 0x0000800001047983 */ /* 0x008ee80000300800 */
[----:B------:R-:W3:Y:S04]  /*39740*/  LDL.LU R5, [R1+0x84] ;  /* 0x0000840001057983 */ /* 0x000ee80000300800 */
[----:B------:R-:W3:Y:S04]  /*39750*/  LDL.LU R6, [R1+0x88] ;  /* 0x0000880001067983 */ /* 0x000ee80000300800 */
[----:B------:R-:W3:Y:S04]  /*39760*/  LDL.LU R7, [R1+0x8c] ;  /* 0x00008c0001077983 */ /* 0x000ee80000300800 */
[----:B------:R-:W-:Y:S04]  /*39770*/  STL.64 [R1+0x1b70], R10 ;  /* 0x001b700a01007387 */ /* 0x000fe80000100a00 */
[----:B------:R4:W-:Y:S04]  /*39780*/  STL.64 [R1+0x1b68], R8 ;  /* 0x001b680801007387 */ /* 0x0009e80000100a00 */
[----:B----4-:R-:W4:Y:S04]  /*39790*/  LDL.LU R8, [R1+0x90] ;  /* 0x0000900001087983 */ /* 0x010f280000300800 */
[----:B------:R-:W4:Y:S04]  /*397a0*/  LDL.LU R9, [R1+0x94] ;  /* 0x0000940001097983 */ /* 0x000f280000300800 */
[----:B------:R-:W4:Y:S04]  /*397b0*/  LDL.LU R10, [R1+0x98] ;  /* 0x00009800010a7983 */ /* 0x000f280000300800 */
[----:B------:R-:W4:Y:S04]  /*397c0*/  LDL.LU R11, [R1+0x9c] ;  /* 0x00009c00010b7983 */ /* 0x000f280000300800 */
[----:B------:R-:W-:Y:S04]  /*397d0*/  STL.64 [R1+0x1b60], R14 ;  /* 0x001b600e01007387 */ /* 0x000fe80000100a00 */
[----:B------:R-:W-:Y:S04]  /*397e0*/  STL.64 [R1+0x1b58], R12 ;  /* 0x001b580c01007387 */ /* 0x000fe80000100a00 */
[----:B------:R-:W-:Y:S04]  /*397f0*/  STL.64 [R1+0x1b50], R18 ;  /* 0x001b501201007387 */ /* 0x000fe80000100a00 */
[----:B------:R-:W-:Y:S04]  /*39800*/  STL.64 [R1+0x1b48], R16 ;  /* 0x001b481001007387 */ /* 0x000fe80000100a00 */
[----:B------:R-:W-:Y:S04]  /*39810*/  STL.64 [R1+0x1b40], R22 ;  /* 0x001b401601007387 */ /* 0x000fe80000100a00 */
[----:B------:R-:W-:Y:S04]  /*39820*/  STL.64 [R1+0x1b38], R20 ;  /* 0x001b381401007387 */ /* 0x000fe80000100a00 */
[----:B------:R0:W-:Y:S04]  /*39830*/  STL [R1+0x1b34], R27 ;  /* 0x001b341b01007387 */ /* 0x0001e80000100800 */
[----:B0-----:R-:W3:Y:S01]  /*39840*/  LDL R27, [R1+0x1a4c] ;  /* 0x001a4c00011b7983 */ /* 0x001ee20000100800 */
[C---:B-1----:R-:W-:Y:S01]  /*39850*/  IMAD.SHL.U32 R2, R0.reuse, 0x10, RZ ;  /* 0x0000001000027824 */ /* 0x042fe200078e00ff */
[----:B--2---:R-:W-:Y:S01]  /*39860*/  ULEA UR4, UR5, UR4, 0x18 ;  /* 0x0000000405047291 */ /* 0x004fe2000f8ec03f */
[C---:B------:R-:W-:Y:S01]  /*39870*/  IMAD.SHL.U32 R3, R0.reuse, 0x20, RZ ;  /* 0x0000002000037824 */ /* 0x040fe200078e00ff */
[----:B------:R-:W0:Y:S01]  /*39880*/  S2R R15, SR_TID.X ;  /* 0x00000000000f7919 */ /* 0x000e220000002100 */
[----:B------:R-:W-:Y:S01]  /*39890*/  IMAD.SHL.U32 R28, R0, 0x8, RZ ;  /* 0x00000008001c7824 */ /* 0x000fe200078e00ff */
[----:B------:R-:W-:-:S02]  /*398a0*/  LOP3.LUT R0, R2, 0xf0, RZ, 0xc0, !PT ;  /* 0x000000f002007812 */ /* 0x000fc400078ec0ff */
[----:B------:R-:W-:Y:S01]  /*398b0*/  LOP3.LUT R2, R3, 0x200, RZ, 0xc0, !PT ;  /* 0x0000020003027812 */ /* 0x000fe200078ec0ff */
[----:B------:R-:W-:Y:S01]  /*398c0*/  STL [R1+0x1b28], R29 ;  /* 0x001b281d01007387 */ /* 0x000fe20000100800 */
[----:B------:R-:W-:Y:S02]  /*398d0*/  LOP3.LUT R28, R28, 0x100, RZ, 0xc0, !PT ;  /* 0x000001001c1c7812 */ /* 0x000fe400078ec0ff */
[----:B------:R-:W-:-:S05]  /*398e0*/  IADD3 R2, R2, UR4, R0 ;  /* 0x0000000402027c10 */ /* 0x000fca000fffe000 */
[----:B------:R-:W-:Y:S01]  /*398f0*/  IMAD.IADD R2, R28, 0x1, R2 ;  /* 0x000000011c027824 */ /* 0x000fe200078e0202 */
[----:B------:R-:W-:Y:S08]  /*39900*/  BAR.SYNC.DEFER_BLOCKING 0x0 ;  /* 0x0000000000007b1d */ /* 0x000ff00000010000 */
[----:B------:R-:W1:Y:S01]  /*39910*/  LDC R28, c[0x0][0x244] ;  /* 0x00009100ff1c7b82 */ /* 0x000e620000000800 */
[----:B0-----:R-:W-:Y:S01]  /*39920*/  LOP3.LUT R15, R15, 0x3f, RZ, 0xc0, !PT ;  /* 0x0000003f0f0f7812 */ /* 0x001fe200078ec0ff */
[----:B----4-:R-:W-:Y:S01]  /*39930*/  STSM.16.M88.4 [R2], R8 ;  /* 0x0000000802007844 */ /* 0x010fe20000000200 */
[----:B---3--:R-:W-:-:S03]  /*39940*/  VIADD R0, R27, 0x1 ;  /* 0x000000011b007836 */ /* 0x008fc60000000000 */
[----:B------:R-:W-:Y:S01]  /*39950*/  STL.64 [R1+0x1b90], R26 ;  /* 0x001b901a01007387 */ /* 0x000fe20000100a00 */
[----:B------:R-:W-:Y:S01]  /*39960*/  VIADD R3, R27, 0x2 ;  /* 0x000000021b037836 */ /* 0x000fe20000000000 */
[----:B------:R-:W-:Y:S01]  /*39970*/  BAR.SYNC.DEFER_BLOCKING 0x0 ;  /* 0x0000000000007b1d */ /* 0x000fe20000010000 */
[----:B------:R-:W-:Y:S02]  /*39980*/  ISETP.GE.AND P1, PT, R0, UR7, PT ;  /* 0x0000000700007c0c */ /* 0x000fe4000bf26270 */
[----:B------:R-:W-:Y:S02]  /*39990*/  LEA R0, R15, UR4, 0x4 ;  /* 0x000000040f007c11 */ /* 0x000fe4000f8e20ff */
[----:B------:R-:W-:Y:S01]  /*399a0*/  ISETP.GE.AND P0, PT, R3, UR7, PT ;  /* 0x0000000703007c0c */ /* 0x000fe2000bf06270 */
[----:B------:R-:W-:Y:S01]  /*399b0*/  ULDC.64 UR4, c[0x0][0x220] ;  /* 0x0000880000047ab9 */ /* 0x000fe20000000a00 */
[----:B------:R-:W-:Y:S04]  /*399c0*/  STL.64 [R1+0x1b88], R24 ;  /* 0x001b881801007387 */ /* 0x000fe80000100a00 */
[----:B------:R-:W2:Y:S04]  /*399d0*/  LDL.LU R16, [R1+0x70] ;  /* 0x0000700001107983 */ /* 0x000ea80000300800 */
[----:B------:R-:W2:Y:S04]  /*399e0*/  LDL.LU R17, [R1+0x74] ;  /* 0x0000740001117983 */ /* 0x000ea80000300800 */
[----:B------:R-:W2:Y:S04]  /*399f0*/  LDL.LU R18, [R1+0x78] ;  /* 0x0000780001127983 */ /* 0x000ea80000300800 */
[----:B------:R-:W0:Y:S04]  /*39a00*/  LDS.128 R8, [R0] ;  /* 0x0000000000087984 */ /* 0x000e280000000c00 */
[----:B------:R-:W2:Y:S01]  /*39a10*/  LDL.LU R19, [R1+0x7c] ;  /* 0x00007c0001137983 */ /* 0x000ea20000300800 */
[----:B------:R-:W-:Y:S06]  /*39a20*/  BAR.SYNC.DEFER_BLOCKING 0x0 ;  /* 0x0000000000007b1d */ /* 0x000fec0000010000 */
[----:B------:R-:W-:Y:S04]  /*39a30*/  STSM.16.M88.4 [R2], R4 ;  /* 0x0000000402007844 */ /* 0x000fe80000000200 */
[----:B0-----:R-:W-:Y:S04]  /*39a40*/  STL.64 [R1+0x90], R8 ;  /* 0x0000900801007387 */ /* 0x001fe80000100a00 */
[----:B------:R-:W-:Y:S04]  /*39a50*/  STL.64 [R1+0x98], R10 ;  /* 0x0000980a01007387 */ /* 0x000fe80000100a00 */
[----:B------:R-:W3:Y:S04]  /*39a60*/  LDL.LU R24, [R1+0x50] ;  /* 0x0000500001187983 */ /* 0x000ee80000300800 */
[----:B------:R-:W3:Y:S04]  /*39a70*/  LDL.LU R25, [R1+0x54] ;  /* 0x0000540001197983 */ /* 0x000ee80000300800 */
[----:B------:R-:W4:Y:S04]  /*39a80*/  LDL.LU R26, [R1+0x58] ;  /* 0x00005800011a7983 */ /* 0x000f280000300800 */
[----:B------:R-:W4:Y:S01]  /*39a90*/  LDL.LU R27, [R1+0x5c] ;  /* 0x00005c00011b7983 */ /* 0x000f220000300800 */
[----:B------:R-:W-:Y:S06]  /*39aa0*/  BAR.SYNC.DEFER_BLOCKING 0x0 ;  /* 0x0000000000007b1d */ /* 0x000fec0000010000 */
[----:B------:R-:W0:Y:S02]  /*39ab0*/  LDS.128 R8, [R0] ;  /* 0x0000000000087984 */ /* 0x000e240000000c00 */
[----:B------:R-:W-:Y:S06]  /*39ac0*/  BAR.SYNC.DEFER_BLOCKING 0x0 ;  /* 0x0000000000007b1d */ /* 0x000fec0000010000 */
[----:B----4-:R-:W-:Y:S04]  /*39ad0*/  STL.64 [R1+0x1ba0], R26 ;  /* 0x001ba01a01007387 */ /* 0x010fe80000100a00 */
[----:B---3--:R3:W-:Y:S04]  /*39ae0*/  STL.64 [R1+0x1b98], R24 ;  /* 0x001b981801007387 */ /* 0x0087e80000100a00 */
[----:B---3--:R-:W3:Y:S04]  /*39af0*/  LDL.LU R24, [R1+0x60] ;  /* 0x0000600001187983 */ /* 0x008ee80000300800 */
[----:B------:R-:W3:Y:S04]  /*39b00*/  LDL.LU R25, [R1+0x64] ;  /* 0x0000640001197983 */ /* 0x000ee80000300800 */
[----:B------:R-:W4:Y:S04]  /*39b10*/  LDL.LU R26, [R1+0x68] ;  /* 0x00006800011a7983 */ /* 0x000f280000300800 */
[----:B------:R-:W4:Y:S04]  /*39b20*/  LDL.LU R27, [R1+0x6c] ;  /* 0x00006c00011b7983 */ /* 0x000f280000300800 */
[----:B--2---:R-:W-:Y:S01]  /*39b30*/  STSM.16.M88.4 [R2], R16 ;  /* 0x0000001002007844 */ /* 0x004fe20000000200 */
[----:B------:R-:W-:Y:S06]  /*39b40*/  BAR.SYNC.DEFER_BLOCKING 0x0 ;  /* 0x0000000000007b1d */ /* 0x000fec0000010000 */
[----:B----4-:R-:W-:Y:S04]  /*39b50*/  STL.64 [R1+0x1bb0], R26 ;  /* 0x001bb01a01007387 */ /* 0x010fe80000100a00 */
[----:B---3--:R-:W-:Y:S04]  /*39b60*/  STL.64 [R1+0x1ba8], R24 ;  /* 0x001ba81801007387 */ /* 0x008fe80000100a00 */
[----:B------:R-:W2:Y:S04]  /*39b70*/  LDS.128 R24, [R0] ;  /* 0x0000000000187984 */ /* 0x000ea80000000c00 */
[----:B------:R-:W3:Y:S04]  /*39b80*/  LDL.LU R4, [R1+0x40] ;  /* 0x0000400001047983 */ /* 0x000ee80000300800 */
[----:B0-----:R0:W-:Y:S04]  /*39b90*/  STL.64 [R1+0x80], R8 ;  /* 0x0000800801007387 */ /* 0x0011e80000100a00 */
[----:B------:R4:W-:Y:S04]  /*39ba0*/  STL.64 [R1+0x88], R10 ;  /* 0x0000880a01007387 */ /* 0x0009e80000100a00 */
[----:B------:R-:W3:Y:S04]  /*39bb0*/  LDL.LU R5, [R1+0x44] ;  /* 0x0000440001057983 */ /* 0x000ee80000300800 */
[----:B------:R-:W3:Y:S04]  /*39bc0*/  LDL.LU R6, [R1+0x48] ;  /* 0x0000480001067983 */ /* 0x000ee80000300800 */
[----:B------:R-:W3:Y:S04]  /*39bd0*/  LDL.LU R7, [R1+0x4c] ;  /* 0x00004c0001077983 */ /* 0x000ee80000300800 */
[----:B0-----:R-:W3:Y:S04]  /*39be0*/  LDL.LU R8, [R1+0x30] ;  /* 0x0000300001087983 */ /* 0x001ee80000300800 */
[----:B------:R-:W3:Y:S04]  /*39bf0*/  LDL.LU R9, [R1+0x34] ;  /* 0x0000340001097983 */ /* 0x000ee80000300800 */
[----:B----4-:R-:W4:Y:S04]  /*39c00*/  LDL.LU R10, [R1+0x38] ;  /* 0x00003800010a7983 */ /* 0x010f280000300800 */
        /* <DEDUP_REMOVED lines=9> */
[----:B------:R-:W4:Y:S04]  /*39ca0*/  LDL.LU R20, [R1] ;  /* 0x0000000001147983 */ /* 0x000f280000300800 */
[----:B------:R-:W4:Y:S04]  /*39cb0*/  LDL.LU R21, [R1+0x4] ;  /* 0x0000040001157983 */ /* 0x000f280000300800 */
[----:B------:R-:W4:Y:S04]  /*39cc0*/  LDL.LU R22, [R1+0x8] ;  /* 0x0000080001167983 */ /* 0x000f280000300800 */
[----:B------:R-:W4:Y:S04]  /*39cd0*/  LDL.LU R23, [R1+0xc] ;  /* 0x00000c0001177983 */ /* 0x000f280000300800 */
[----:B--2---:R-:W-:Y:S04]  /*39ce0*/  STL.64 [R1+0x70], R24 ;  /* 0x0000701801007387 */ /* 0x004fe80000100a00 */
[----:B------:R0:W-:Y:S01]  /*39cf0*/  STL.64 [R1+0x78], R26 ;  /* 0x0000781a01007387 */ /* 0x0001e20000100a00 */
[----:B------:R-:W-:Y:S06]  /*39d00*/  BAR.SYNC.DEFER_BLOCKING 0x0 ;  /* 0x0000000000007b1d */ /* 0x000fec0000010000 */
[----:B0-----:R-:W2:Y:S04]  /*39d10*/  LDL.LU.64 R26, [R1+0x1bb0] ;  /* 0x001bb000011a7983 */ /* 0x001ea80000300a00 */
[----:B------:R-:W2:Y:S04]  /*39d20*/  LDL.LU.64 R24, [R1+0x1ba8] ;  /* 0x001ba80001187983 */ /* 0x000ea80000300a00 */
[----:B--2---:R-:W-:Y:S01]  /*39d30*/  STSM.16.M88.4 [R2], R24 ;  /* 0x0000001802007844 */ /* 0x004fe20000000200 */
[----:B------:R-:W-:Y:S06]  /*39d40*/  BAR.SYNC.DEFER_BLOCKING 0x0 ;  /* 0x0000000000007b1d */ /* 0x000fec0000010000 */
[----:B------:R-:W0:Y:S04]  /*39d50*/  LDS.128 R24, [R0] ;  /* 0x0000000000187984 */ /* 0x000e280000000c00 */
[----:B0-----:R-:W-:Y:S04]  /*39d60*/  STL.64 [R1+0x60], R24 ;  /* 0x0000601801007387 */ /* 0x001fe80000100a00 */
[----:B------:R0:W-:Y:S04]  /*39d70*/  STL.64 [R1+0x68], R26 ;  /* 0x0000681a01007387 */ /* 0x0001e80000100a00 */
[----:B0-----:R-:W2:Y:S04]  /*39d80*/  LDL.LU.64 R26, [R1+0x1ba0] ;  /* 0x001ba000011a7983 */ /* 0x001ea80000300a00 */
[----:B------:R-:W2:Y:S01]  /*39d90*/  LDL.LU.64 R24, [R1+0x1b98] ;  /* 0x001b980001187983 */ /* 0x000ea20000300a00 */
[----:B------:R-:W-:Y:S06]  /*39da0*/  BAR.SYNC.DEFER_BLOCKING 0x0 ;  /* 0x0000000000007b1d */ /* 0x000fec0000010000 */
[----:B--2---:R-:W-:Y:S02]  /*39db0*/  STSM.16.M88.4 [R2], R24 ;  /* 0x0000001802007844 */ /* 0x004fe40000000200 */
[----:B------:R-:W-:Y:S06]  /*39dc0*/  BAR.SYNC.DEFER_BLOCKING 0x0 ;  /* 0x0000000000007b1d */ /* 0x000fec0000010000 */
[----:B------:R-:W0:Y:S02]  /*39dd0*/  LDS.128 R24, [R0] ;  /* 0x0000000000187984 */ /* 0x000e240000000c00 */
[----:B------:R-:W-:Y:S06]  /*39de0*/  BAR.SYNC.DEFER_BLOCKING 0x0 ;  /* 0x0000000000007b1d */ /* 0x000fec0000010000 */
[----:B---3--:R-:W-:Y:S02]  /*39df0*/  STSM.16.M88.4 [R2], R4 ;  /* 0x0000000402007844 */ /* 0x008fe40000000200 */
[----:B------:R-:W-:Y:S01]  /*39e00*/  BAR.SYNC.DEFER_BLOCKING 0x0 ;  /* 0x0000000000007b1d */ /* 0x000fe20000010000 */
[----:B0-----:R-:W-:-:S05]  /*39e10*/  IMAD.MOV.U32 R29, RZ, RZ, R24 ;  /* 0x000000ffff1d7224 */ /* 0x001fca00078e0018 */
[----:B------:R-:W-:Y:S04]  /*39e20*/  STL [R1+0x54], R25 ;  /* 0x0000541901007387 */ /* 0x000fe80000100800 */
[----:B------:R0:W-:Y:S04]  /*39e30*/  STL.64 [R1+0x58], R26 ;  /* 0x0000581a01007387 */ /* 0x0001e80000100a00 */
[----:B------:R-:W2:Y:S01]  /*39e40*/  LDS.128 R4, [R0] ;  /* 0x0000000000047984 */ /* 0x000ea20000000c00 */
[----:B------:R-:W-:Y:S06]  /*39e50*/  BAR.SYNC.DEFER_BLOCKING 0x0 ;  /* 0x0000000000007b1d */ /* 0x000fec0000010000 */
[----:B0-----:R-:W3:Y:S04]  /*39e60*/  LDL.LU.64 R26, [R1+0x1b90] ;  /* 0x001b9000011a7983 */ /* 0x001ee80000300a00 */
[----:B------:R-:W3:Y:S04]  /*39e70*/  LDL.LU.64 R24, [R1+0x1b88] ;  /* 0x001b880001187983 */ /* 0x000ee80000300a00 */
[----:B------:R-:W-:Y:S04]  /*39e80*/  STL [R1+0x1b30], R29 ;  /* 0x001b301d01007387 */ /* 0x000fe80000100800 */
[----:B----4-:R-:W-:Y:S01]  /*39e90*/  STSM.16.M88.4 [R2], R8 ;  /* 0x0000000802007844 */ /* 0x010fe20000000200 */
[----:B------:R-:W-:Y:S06]  /*39ea0*/  BAR.SYNC.DEFER_BLOCKING 0x0 ;  /* 0x0000000000007b1d */ /* 0x000fec0000010000 */
[----:B--2---:R-:W-:Y:S04]  /*39eb0*/  STL.64 [R1+0x40], R4 ;  /* 0x0000400401007387 */ /* 0x004fe80000100a00 */
[----:B------:R0:W-:Y:S04]  /*39ec0*/  STL.64 [R1+0x48], R6 ;  /* 0x0000480601007387 */ /* 0x0001e80000100a00 */
[----:B0-----:R-:W2:Y:S04]  /*39ed0*/  LDL.LU.64 R6, [R1+0x1b80] ;  /* 0x001b800001067983 */ /* 0x001ea80000300a00 */
[----:B------:R-:W2:Y:S04]  /*39ee0*/  LDL.LU.64 R4, [R1+0x1b78] ;  /* 0x001b780001047983 */ /* 0x000ea80000300a00 */
[----:B------:R-:W0:Y:S01]  /*39ef0*/  LDS.128 R8, [R0] ;  /* 0x0000000000087984 */ /* 0x000e220000000c00 */
[----:B------:R-:W-:Y:S06]  /*39f00*/  BAR.SYNC.DEFER_BLOCKING 0x0 ;  /* 0x0000000000007b1d */ /* 0x000fec0000010000 */
[----:B------:R-:W-:Y:S02]  /*39f10*/  STSM.16.M88.4 [R2], R12 ;  /* 0x0000000c02007844 */ /* 0x000fe40000000200 */
[----:B------:R-:W-:Y:S06]  /*39f20*/  BAR.SYNC.DEFER_BLOCKING 0x0 ;  /* 0x0000000000007b1d */ /* 0x000fec0000010000 */
[----:B0-----:R-:W-:Y:S04]  /*39f30*/  STL.64 [R1+0x30], R8 ;  /* 0x0000300801007387 */ /* 0x001fe80000100a00 */
[----:B------:R0:W-:Y:S04]  /*39f40*/  STL.64 [R1+0x38], R10 ;  /* 0x0000380a01007387 */ /* 0x0001e80000100a00 */
[----:B0-----:R-:W4:Y:S04]  /*39f50*/  LDL.LU.64 R10, [R1+0x1b70] ;  /* 0x001b7000010a7983 */ /* 0x001f280000300a00 */
[----:B------:R-:W4:Y:S04]  /*39f60*/  LDL.LU.64 R8, [R1+0x1b68] ;  /* 0x001b680001087983 */ /* 0x000f280000300a00 */
[----:B------:R-:W0:Y:S01]  /*39f70*/  LDS.128 R12, [R0] ;  /* 0x00000000000c7984 */ /* 0x000e220000000c00 */
[----:B------:R-:W-:Y:S06]  /*39f80*/  BAR.SYNC.DEFER_BLOCKING 0x0 ;  /* 0x0000000000007b1d */ /* 0x000fec0000010000 */
[----:B------:R-:W-:Y:S02]  /*39f90*/  STSM.16.M88.4 [R2], R16 ;  /* 0x0000001002007844 */ /* 0x000fe40000000200 */
[----:B------:R-:W-:Y:S06]  /*39fa0*/  BAR.SYNC.DEFER_BLOCKING 0x0 ;  /* 0x0000000000007b1d */ /* 0x000fec0000010000 */
[----:B0-----:R-:W-:Y:S04]  /*39fb0*/  STL.64 [R1+0x20], R12 ;  /* 0x0000200c01007387 */ /* 0x001fe80000100a00 */
[----:B------:R0:W-:Y:S04]  /*39fc0*/  STL.64 [R1+0x28], R14 ;  /* 0x0000280e01007387 */ /* 0x0001e80000100a00 */
[----:B0-----:R-:W3:Y:S04]  /*39fd0*/  LDL.LU.64 R14, [R1+0x1b60] ;  /* 0x001b6000010e7983 */ /* 0x001ee80000300a00 */
[----:B------:R-:W3:Y:S04]  /*39fe0*/  LDL.LU.64 R12, [R1+0x1b58] ;  /* 0x001b5800010c7983 */ /* 0x000ee80000300a00 */
        /* <DEDUP_REMOVED lines=10> */
[----:B0-----:R-:W-:Y:S04]  /*3a090*/  STL.64 [R1+0xd0], R20 ;  /* 0x0000d01401007387 */ /* 0x001fe80000100a00 */
[----:B------:R0:W-:Y:S04]  /*3a0a0*/  STL.64 [R1+0xd8], R22 ;  /* 0x0000d81601007387 */ /* 0x0001e80000100a00 */
[----:B0-----:R-:W3:Y:S04]  /*3a0b0*/  LDL.LU.64 R22, [R1+0x1b40] ;  /* 0x001b400001167983 */ /* 0x001ee80000300a00 */
[----:B------:R-:W3:Y:S04]  /*3a0c0*/  LDL.LU.64 R20, [R1+0x1b38] ;  /* 0x001b380001147983 */ /* 0x000ee80000300a00 */
[----:B------:R-:W3:Y:S04]  /*3a0d0*/  LDL R3, [R1+0x1a50] ;  /* 0x001a500001037983 */ /* 0x000ee80000100800 */
[----:B--2---:R-:W-:Y:S01]  /*3a0e0*/  STSM.16.M88.4 [R2], R4 ;  /* 0x0000000402007844 */ /* 0x004fe20000000200 */
[----:B------:R-:W-:Y:S06]  /*3a0f0*/  BAR.SYNC.DEFER_BLOCKING 0x0 ;  /* 0x0000000000007b1d */ /* 0x000fec0000010000 */
[----:B------:R-:W0:Y:S02]  /*3a100*/  LDS.128 R4, [R0] ;  /* 0x0000000000047984 */ /* 0x000e240000000c00 */
[----:B------:R-:W-:Y:S06]  /*3a110*/  BAR.SYNC.DEFER_BLOCKING 0x0 ;  /* 0x0000000000007b1d */ /* 0x000fec0000010000 */
[----:B----4-:R-:W-:Y:S04]  /*3a120*/  STSM.16.M88.4 [R2], R8 ;  /* 0x0000000802007844 */ /* 0x010fe80000000200 */
[----:B0-----:R-:W-:Y:S04]  /*3a130*/  STL.64 [R1+0xc0], R4 ;  /* 0x0000c00401007387 */ /* 0x001fe80000100a00 */
[----:B------:R-:W-:Y:S01]  /*3a140*/  STL.64 [R1+0xc8], R6 ;  /* 0x0000c80601007387 */ /* 0x000fe20000100a00 */
[----:B------:R-:W-:Y:S06]  /*3a150*/  BAR.SYNC.DEFER_BLOCKING 0x0 ;  /* 0x0000000000007b1d */ /* 0x000fec0000010000 */
[----:B------:R-:W0:Y:S02]  /*3a160*/  LDS.128 R4, [R0] ;  /* 0x0000000000047984 */ /* 0x000e240000000c00 */
[----:B------:R-:W-:Y:S06]  /*3a170*/  BAR.SYNC.DEFER_BLOCKING 0x0 ;  /* 0x0000000000007b1d */ /* 0x000fec0000010000 */
[----:B---3--:R-:W-:Y:S02]  /*3a180*/  STSM.16.M88.4 [R2], R12 ;  /* 0x0000000c02007844 */ /* 0x008fe40000000200 */
[----:B------:R-:W-:Y:S06]  /*3a190*/  BAR.SYNC.DEFER_BLOCKING 0x0 ;  /* 0x0000000000007b1d */ /* 0x000fec0000010000 */
[----:B0-----:R-:W-:Y:S04]  /*3a1a0*/  STL.64 [R1+0xe0], R4 ;  /* 0x0000e00401007387 */ /* 0x001fe80000100a00 */
[----:B------:R-:W-:Y:S04]  /*3a1b0*/  STL.64 [R1+0xe8], R6 ;  /* 0x0000e80601007387 */ /* 0x000fe80000100a00 */
[----:B------:R-:W2:Y:S04]  /*3a1c0*/  LDL R11, [R1+0x1a5c] ;  /* 0x001a5c00010b7983 */ /* 0x000ea80000100800 */
[----:B------:R-:W3:Y:S04]  /*3a1d0*/  LDL R10, [R1+0x1a60] ;  /* 0x001a6000010a7983 */ /* 0x000ee80000100800 */
[----:B------:R-:W0:Y:S01]  /*3a1e0*/  LDS.128 R4, [R0] ;  /* 0x0000000000047984 */ /* 0x000e220000000c00 */
[----:B------:R-:W-:Y:S06]  /*3a1f0*/  BAR.SYNC.DEFER_BLOCKING 0x0 ;  /* 0x0000000000007b1d */ /* 0x000fec0000010000 */
[----:B------:R-:W-:Y:S02]  /*3a200*/  STSM.16.M88.4 [R2], R16 ;  /* 0x0000001002007844 */ /* 0x000fe40000000200 */
[----:B------:R-:W-:Y:S06]  /*3a210*/  BAR.SYNC.DEFER_BLOCKING 0x0 ;  /* 0x0000000000007b1d */ /* 0x000fec0000010000 */
[----:B------:R-:W4:Y:S02]  /*3a220*/  LDS.128 R12, [R0] ;  /* 0x00000000000c7984 */ /* 0x000f240000000c00 */
[----:B------:R-:W-:Y:S01]  /*3a230*/  BAR.SYNC.DEFER_BLOCKING 0x0 ;  /* 0x0000000000007b1d */ /* 0x000fe20000010000 */
[----:B------:R-:W-:-:S05]  /*3a240*/  ISETP.GE.AND P2, PT, R27, UR7, PT ;  /* 0x000000071b007c0c */ /* 0x000fca000bf46270 */
[----:B0-----:R-:W-:Y:S04]  /*3a250*/  STL.64 [R1+0xf0], R4 ;  /* 0x0000f00401007387 */ /* 0x001fe80000100a00 */
[----:B------:R0:W-:Y:S04]  /*3a260*/  STSM.16.M88.4 [R2], R20 ;  /* 0x0000001402007844 */ /* 0x0001e80000000200 */
[----:B------:R-:W-:Y:S01]  /*3a270*/  STL.64 [R1+0xf8], R6 ;  /* 0x0000f80601007387 */ /* 0x000fe20000100a00 */
[----:B------:R-:W-:Y:S01]  /*3a280*/  BAR.SYNC.DEFER_BLOCKING 0x0 ;  /* 0x0000000000007b1d */ /* 0x000fe20000010000 */
[----:B------:R-:W-:-:S05]  /*3a290*/  ISETP.GE.AND P3, PT, R3, UR6, PT ;  /* 0x0000000603007c0c */ /* 0x000fca000bf66270 */
[----:B----4-:R-:W-:Y:S01]  /*3a2a0*/  STL.64 [R1+0xa0], R12 ;  /* 0x0000a00c01007387 */ /* 0x010fe20000100a00 */
[----:B0-----:R-:W-:-:S03]  /*3a2b0*/  IMAD R23, R27, UR10, RZ ;  /* 0x0000000a1b177c24 */ /* 0x001fc6000f8e02ff */
[----:B------:R-:W-:Y:S01]  /*3a2c0*/  STL.64 [R1+0xa8], R14 ;  /* 0x0000a80e01007387 */ /* 0x000fe20000100a00 */
[----:B------:R-:W-:-:S03]  /*3a2d0*/  ISETP.LT.AND P3, PT, R27, UR7, !P3 ;  /* 0x000000071b007c0c */ /* 0x000fc6000df61270 */
[----:B------:R-:W4:Y:S04]  /*3a2e0*/  LDL.LU R22, [R1+0x90] ;  /* 0x0000900001167983 */ /* 0x000f280000300800 */
[----:B------:R-:W4:Y:S04]  /*3a2f0*/  LDL.LU R19, [R1+0x80] ;  /* 0x0000800001137983 */ /* 0x000f280000300800 */
[----:B------:R-:W0:Y:S04]  /*3a300*/  LDS.128 R12, [R0] ;  /* 0x00000000000c7984 */ /* 0x000e280000000c00 */
[----:B------:R-:W4:Y:S04]  /*3a310*/  LDL.LU R27, [R1+0x1b34] ;  /* 0x001b3400011b7983 */ /* 0x000f280000300800 */
[----:B------:R-:W4:Y:S04]  /*3a320*/  LDL R18, [R1+0x1a64] ;  /* 0x001a640001127983 */ /* 0x000f280000100800 */
[----:B------:R-:W4:Y:S01]  /*3a330*/  LDL R17, [R1+0x1a68] ;  /* 0x001a680001117983 */ /* 0x000f220000100800 */
[----:B------:R-:W-:Y:S06]  /*3a340*/  BAR.SYNC.DEFER_BLOCKING 0x0 ;  /* 0x0000000000007b1d */ /* 0x000fec0000010000 */
[----:B0-----:R0:W-:Y:S04]  /*3a350*/  STL.64 [R1+0x10], R12 ;  /* 0x0000100c01007387 */ /* 0x0011e80000100a00 */
[----:B------:R0:W-:Y:S04]  /*3a360*/  STL.64 [R1+0x18], R14 ;  /* 0x0000180e01007387 */ /* 0x0001e80000100a00 */
[----:B------:R-:W4:Y:S04]  /*3a370*/  LDL R16, [R1+0x1a6c] ;  /* 0x001a6c0001107983 */ /* 0x000f280000100800 */
[----:B------:R-:W4:Y:S01]  /*3a380*/  LDL.LU R29, [R1+0x70] ;  /* 0x00007000011d7983 */ /* 0x000f220000300800 */
[----:B-1----:R-:W-:-:S04]  /*3a390*/  IMAD R6, R3, R28, RZ ;  /* 0x0000001c03067224 */ /* 0x002fc800078e02ff */
[----:B------:R-:W-:Y:S01]  /*3a3a0*/  IMAD R5, R28, 0x40, R6 ;  /* 0x000000401c057824 */ /* 0x000fe200078e0206 */
[----:B------:R-:W-:-:S03]  /*3a3b0*/  LEA R8, P5, R6, UR4, 0x1 ;  /* 0x0000000406087c11 */ /* 0x000fc6000f8a08ff */
[----:B------:R-:W-:Y:S01]  /*3a3c0*/  IMAD R3, R28, 0x40, R5 ;  /* 0x000000401c037824 */ /* 0x000fe200078e0205 */
[----:B------:R-:W-:Y:S02]  /*3a3d0*/  LEA R4, P4, R5, UR4, 0x1 ;  /* 0x0000000405047c11 */ /* 0x000fe4000f8808ff */
[----:B------:R-:W-:Y:S02]  /*3a3e0*/  LEA.HI.X.SX32 R9, R6, UR5, 0x1, P5 ;  /* 0x0000000506097c11 */ /* 0x000fe4000a8f0eff */
[----:B------:R-:W-:Y:S02]  /*3a3f0*/  LEA R6, P6, R3, UR4, 0x1 ;  /* 0x0000000403067c11 */ /* 0x000fe4000f8c08ff */
[----:B------:R-:W-:Y:S02]  /*3a400*/  LEA.HI.X.SX32 R5, R5, UR5, 0x1, P4 ;  /* 0x0000000505057c11 */ /* 0x000fe4000a0f0eff */
[----:B------:R-:W-:Y:S01]  /*3a410*/  LEA.HI.X.SX32 R7, R3, UR5, 0x1, P6 ;  /* 0x0000000503077c11 */ /* 0x000fe2000b0f0eff */
[----:B------:R-:W-:-:S02]  /*3a420*/  IMAD R3, R28, 0x40, R3 ;  /* 0x000000401c037824 */ /* 0x000fc400078e0203 */
[----:B0-----:R-:W-:-:S04]  /*3a430*/  IMAD.WIDE R12, R23, 0x2, R4 ;  /* 0x00000002170c7825 */ /* 0x001fc800078e0204 */
[----:B------:R-:W-:Y:S01]  /*3a440*/  IMAD.WIDE R14, R23, 0x2, R6 ;  /* 0x00000002170e7825 */ /* 0x000fe200078e0206 */
[----:B------:R0:W-:Y:S04]  /*3a450*/  STL [R1+0x1ac8], R0 ;  /* 0x001ac80001007387 */ /* 0x0001e80000100800 */
[----:B0-----:R-:W4:Y:S04]  /*3a460*/  LDL R0, [R1+0x1a50] ;  /* 0x001a500001007983 */ /* 0x001f280000100800 */
[----:B------:R0:W-:Y:S04]  /*3a470*/  STL [R1+0x1b2c], R7 ;  /* 0x001b2c0701007387 */ /* 0x0001e80000100800 */
[----:B0-----:R-:W4:Y:S01]  /*3a480*/  LDL.LU R7, [R1+0x60] ;  /* 0x0000600001077983 */ /* 0x001f220000300800 */
[----:B--2---:R-:W-:-:S02]  /*3a490*/  ISETP.LT.AND P5, PT, R11, UR6, !P2 ;  /* 0x000000060b007c0c */ /* 0x004fc4000d7a1270 */
[----:B---3--:R-:W-:Y:S01]  /*3a4a0*/  ISETP.LT.AND P4, PT, R10, UR6, !P2 ;  /* 0x000000060a007c0c */ /* 0x008fe2000d781270 */
[----:B------:R-:W-:Y:S01]  /*3a4b0*/  IMAD.WIDE R10, R23, 0x2, R8 ;  /* 0x00000002170a7825 */ /* 0x000fe200078e0208 */
[----:B----4-:R0:W-:Y:S01]  /*3a4c0*/  STSM.16.M88.4 [R2], R24 ;  /* 0x0000001802007844 */ /* 0x0101e20000000200 */
[----:B------:R-:W-:Y:S01]  /*3a4d0*/  BAR.SYNC.DEFER_BLOCKING 0x0 ;  /* 0x0000000000007b1d */ /* 0x000fe20000010000 */
[----:B0-----:R-:W-:-:S05]  /*3a4e0*/  PRMT R2, R22, 0x7632, R2 ;  /* 0x0000763216027816 */ /* 0x001fca0000000002 */
[----:B------:R-:W2:Y:S01]  /*3a4f0*/  LDL R26, [R1+0x1a74] ;  /* 0x001a7400011a7983 */ /* 0x000ea20000100800 */
[----:B------:R-:W-:-:S03]  /*3a500*/  PRMT R24, R19, 0x7632, R24 ;  /* 0x0000763213187816 */ /* 0x000fc60000000018 */
[----:B------:R-:W-:Y:S04]  /*3a510*/  @P3 STG.E.U16 desc[UR8][R10.64], R22 ;  /* 0x000000160a003986 */ /* 0x000fe8000c101508 */
[----:B------:R0:W-:Y:S01]  /*3a520*/  @P5 STG.E.U16 desc[UR8][R12.64], R2 ;  /* 0x000000020c005986 */ /* 0x0001e2000c101508 */
[----:B------:R-:W-:-:S03]  /*3a530*/  LEA R20, P5, R3, UR4, 0x1 ;  /* 0x0000000403147c11 */ /* 0x000fc6000f8a08ff */
[----:B------:R1:W-:Y:S01]  /*3a540*/  @P4 STG.E.U16 desc[UR8][R14.64], R19 ;  /* 0x000000130e004986 */ /* 0x0003e2000c101508 */
[----:B------:R-:W-:Y:S01]  /*3a550*/  ISETP.LT.AND P4, PT, R18, UR6, !P2 ;  /* 0x0000000612007c0c */ /* 0x000fe2000d781270 */
[----:B0-----:R-:W-:Y:S01]  /*3a560*/  IMAD R2, R28, 0x40, R3 ;  /* 0x000000401c027824 */ /* 0x001fe200078e0203 */
[----:B------:R-:W-:-:S04]  /*3a570*/  ISETP.LT.AND P3, PT, R17, UR6, !P2 ;  /* 0x0000000611007c0c */ /* 0x000fc8000d761270 */
[C---:B------:R-:W-:Y:S02]  /*3a580*/  LEA R18, P6, R2.reuse, UR4, 0x1 ;  /* 0x0000000402127c11 */ /* 0x040fe4000f8c08ff */
[----:B------:R-:W-:Y:S02]  /*3a590*/  LEA.HI.X.SX32 R21, R3, UR5, 0x1, P5 ;  /* 0x0000000503157c11 */ /* 0x000fe4000a8f0eff */
[----:B-1----:R-:W-:Y:S02]  /*3a5a0*/  LEA.HI.X.SX32 R19, R2, UR5, 0x1, P6 ;  /* 0x0000000502137c11 */ /* 0x002fe4000b0f0eff */
[----:B------:R-:W-:Y:S01]  /*3a5b0*/  ISETP.LT.AND P6, PT, R16, UR6, !P2 ;  /* 0x0000000610007c0c */ /* 0x000fe2000d7c1270 */
[----:B------:R-:W-:-:S04]  /*3a5c0*/  IMAD.WIDE R16, R23, 0x2, R20 ;  /* 0x0000000217107825 */ /* 0x000fc800078e0214 */
[----:B------:R-:W-:Y:S01]  /*3a5d0*/  IMAD.WIDE R12, R23, 0x2, R18 ;  /* 0x00000002170c7825 */ /* 0x000fe200078e0212 */
[----:B------:R0:W-:Y:S01]  /*3a5e0*/  @P4 STG.E.U16 desc[UR8][R16.64], R24 ;  /* 0x0000001810004986 */ /* 0x0001e2000c101508 */
[----:B------:R-:W-:-:S03]  /*3a5f0*/  PRMT R25, R29, 0x7632, R25 ;  /* 0x000076321d197816 */ /* 0x000fc60000000019 */
[----:B------:R1:W-:Y:S04]  /*3a600*/  @P3 STG.E.U16 desc[UR8][R12.64], R29 ;  /* 0x0000001d0c003986 */ /* 0x0003e8000c101508 */
[----:B0-----:R-:W3:Y:S04]  /*3a610*/  LDL R24, [R1+0x1a60] ;  /* 0x001a600001187983 */ /* 0x001ee80000100800 */
[----:B-1----:R-:W4:Y:S04]  /*3a620*/  LDL.LU R29, [R1+0x1b30] ;  /* 0x001b3000011d7983 */ /* 0x002f280000300800 */
[----:B------:R-:W4:Y:S04]  /*3a630*/  LDL R12, [R1+0x1a70] ;  /* 0x001a7000010c7983 */ /* 0x000f280000100800 */
[----:B------:R-:W4:Y:S01]  /*3a640*/  LDL R13, [R1+0x1a5c] ;  /* 0x001a5c00010d7983 */ /* 0x000f220000100800 */
[----:B------:R-:W-:-:S04]  /*3a650*/  IMAD R11, R28, 0x40, R2 ;  /* 0x000000401c0b7824 */ /* 0x000fc800078e0202 */
[----:B------:R-:W-:Y:S01]  /*3a660*/  IMAD R3, R28, 0x40, R11 ;  /* 0x000000401c037824 */ /* 0x000fe200078e020b */
[----:B------:R-:W-:-:S03]  /*3a670*/  LEA R10, P5, R11, UR4, 0x1 ;  /* 0x000000040b0a7c11 */ /* 0x000fc6000f8a08ff */
[----:B------:R-:W-:Y:S01]  /*3a680*/  IMAD R22, R28, 0x40, R3 ;  /* 0x000000401c167824 */ /* 0x000fe200078e0203 */
[----:B------:R-:W-:Y:S02]  /*3a690*/  LEA.HI.X.SX32 R11, R11, UR5, 0x1, P5 ;  /* 0x000000050b0b7c11 */ /* 0x000fe4000a8f0eff */
[----:B------:R-:W-:Y:S02]  /*3a6a0*/  LEA R2, P4, R3, UR4, 0x1 ;  /* 0x0000000403027c11 */ /* 0x000fe4000f8808ff */
[C---:B------:R-:W-:Y:S01]  /*3a6b0*/  LEA R16, P5, R22.reuse, UR4, 0x1 ;  /* 0x0000000416107c11 */ /* 0x040fe2000f8a08ff */
[----:B------:R-:W-:Y:S01]  /*3a6c0*/  IMAD.WIDE R14, R23, 0x2, R10 ;  /* 0x00000002170e7825 */ /* 0x000fe200078e020a */
[----:B------:R-:W-:Y:S01]  /*3a6d0*/  LEA.HI.X.SX32 R3, R3, UR5, 0x1, P4 ;  /* 0x0000000503037c11 */ /* 0x000fe2000a0f0eff */
[----:B------:R0:W-:Y:S01]  /*3a6e0*/  STL [R1+0x1b24], R0 ;  /* 0x001b240001007387 */ /* 0x0001e20000100800 */
[----:B------:R-:W-:Y:S01]  /*3a6f0*/  LEA.HI.X.SX32 R17, R22, UR5, 0x1, P5 ;  /* 0x0000000516117c11 */ /* 0x000fe2000a8f0eff */
[----:B------:R-:W-:Y:S01]  /*3a700*/  ULDC UR4, c[0x0][0x228] ;  /* 0x00008a0000047ab9 */ /* 0x000fe20000000800 */
[----:B------:R-:W-:Y:S01]  /*3a710*/  ISETP.LT.AND P5, PT, R0, UR6, !P1 ;  /* 0x0000000600007c0c */ /* 0x000fe2000cfa1270 */
[----:B------:R1:W-:Y:S01]  /*3a720*/  @P6 STG.E.U16 desc[UR8][R14.64], R25 ;  /* 0x000000190e006986 */ /* 0x0003e2000c101508 */
[----:B------:R-:W-:Y:S01]  /*3a730*/  PRMT R28, R7, 0x7632, R28 ;  /* 0x00007632071c7816 */ /* 0x000fe2000000001c */
[----:B------:R-:W-:-:S02]  /*3a740*/  ULDC UR5, c[0x0][0x228] ;  /* 0x00008a0000057ab9 */ /* 0x000fc40000000800 */
[----:B0-----:R-:W4:Y:S01]  /*3a750*/  LDL.LU R0, [R1+0x30] ;  /* 0x0000300001007983 */ /* 0x001f220000300800 */
[----:B-1----:R-:W-:Y:S01]  /*3a760*/  IMAD.WIDE R14, R23, 0x2, R16 ;  /* 0x00000002170e7825 */ /* 0x002fe200078e0210 */
[----:B--2---:R-:W-:-:S03]  /*3a770*/  ISETP.LT.AND P3, PT, R26, UR6, !P2 ;  /* 0x000000061a007c0c */ /* 0x004fc6000d761270 */
[C---:B------:R-:W-:Y:S01]  /*3a780*/  VIADD R26, R23.reuse, UR10 ;  /* 0x0000000a171a7c36 */ /* 0x040fe20008000000 */
[----:B---3--:R-:W-:Y:S01]  /*3a790*/  ISETP.LT.AND P4, PT, R24, UR6, !P1 ;  /* 0x0000000618007c0c */ /* 0x008fe2000cf81270 */
[----:B------:R-:W-:Y:S01]  /*3a7a0*/  IMAD.WIDE R24, R23, 0x2, R2 ;  /* 0x0000000217187825 */ /* 0x000fe200078e0202 */
[----:B----4-:R-:W-:Y:S02]  /*3a7b0*/  ISETP.LT.AND P2, PT, R12, UR6, !P2 ;  /* 0x000000060c007c0c */ /* 0x010fe4000d741270 */
[----:B------:R-:W-:Y:S01]  /*3a7c0*/  ISETP.LT.AND P6, PT, R13, UR6, !P1 ;  /* 0x000000060d007c0c */ /* 0x000fe2000cfc1270 */
[----:B------:R-:W-:Y:S01]  /*3a7d0*/  IMAD.WIDE R12, R26, 0x2, R8 ;  /* 0x000000021a0c7825 */ /* 0x000fe200078e0208 */
[----:B------:R-:W-:-:S03]  /*3a7e0*/  PRMT R27, R29, 0x7632, R27 ;  /* 0x000076321d1b7816 */ /* 0x000fc6000000001b */
[----:B------:R0:W-:Y:S01]  /*3a7f0*/  @P3 STG.E.U16 desc[UR8][R24.64], R7 ;  /* 0x0000000718003986 */ /* 0x0001e2000c101508 */
[----:B------:R-:W-:-:S05]  /*3a800*/  IMAD.WIDE R22, R26, 0x2, R4 ;  /* 0x000000021a167825 */ /* 0x000fca00078e0204 */
[----:B------:R1:W-:Y:S04]  /*3a810*/  @P2 STG.E.U16 desc[UR8][R14.64], R28 ;  /* 0x0000001c0e002986 */ /* 0x0003e8000c101508 */
[----:B------:R2:W-:Y:S04]  /*3a820*/  @P5 STG.E.U16 desc[UR8][R12.64], R29 ;  /* 0x0000001d0c005986 */ /* 0x0005e8000c101508 */
[----:B0-----:R-:W3:Y:S04]  /*3a830*/  LDL.LU R7, [R1+0x1b2c] ;  /* 0x001b2c0001077983 */ /* 0x001ee80000300800 */
[----:B-1----:R-:W4:Y:S04]  /*3a840*/  LDL R14, [R1+0x1a4c] ;  /* 0x001a4c00010e7983 */ /* 0x002f280000100800 */
[----:B------:R-:W4:Y:S04]  /*3a850*/  LDL R15, [R1+0x1a70] ;  /* 0x001a7000010f7983 */ /* 0x000f280000100800 */
[----:B--2---:R-:W2:Y:S04]  /*3a860*/  LDL.LU R29, [R1+0x1b28] ;  /* 0x001b2800011d7983 */ /* 0x004ea80000300800 */
[----:B------:R-:W2:Y:S04]  /*3a870*/  LDL R12, [R1+0x1a74] ;  /* 0x001a7400010c7983 */ /* 0x000ea80000100800 */
[----:B------:R-:W2:Y:S04]  /*3a880*/  LDL.LU R13, [R1+0x40] ;  /* 0x00004000010d7983 */ /* 0x000ea80000300800 */
[----:B------:R0:W-:Y:S04]  /*3a890*/  @P6 STG.E.U16 desc[UR8][R22.64], R27 ;  /* 0x0000001b16006986 */ /* 0x0001e8000c101508 */
[----:B0-----:R-:W2:Y:S04]  /*3a8a0*/  LDL R27, [R1+0x1a64] ;  /* 0x001a6400011b7983 */ /* 0x001ea80000100800 */
[----:B------:R-:W2:Y:S04]  /*3a8b0*/  LDL R22, [R1+0x1a68] ;  /* 0x001a680001167983 */ /* 0x000ea80000100800 */
[----:B------:R-:W2:Y:S04]  /*3a8c0*/  LDL R23, [R1+0x1a6c] ;  /* 0x001a6c0001177983 */ /* 0x000ea80000100800 */
[----:B------:R-:W-:Y:S01]  /*3a8d0*/  STL [R1+0x1b20], R18 ;  /* 0x001b201201007387 */ /* 0x000fe20000100800 */
[----:B------:R-:W-:Y:S01]  /*3a8e0*/  PRMT R28, R0, 0x7632, R28 ;  /* 0x00007632001c7816 */ /* 0x000fe2000000001c */
[----:B---3--:R-:W-:Y:S01]  /*3a8f0*/  IMAD.WIDE R24, R26, 0x2, R6 ;  /* 0x000000021a187825 */ /* 0x008fe200078e0206 */
[----:B----4-:R-:W-:-:S02]  /*3a900*/  ISETP.LT.AND P6, PT, R15, UR6, !P1 ;  /* 0x000000060f007c0c */ /* 0x010fc4000cfc1270 */
[----:B--2---:R-:W-:Y:S02]  /*3a910*/  ISETP.LT.AND P3, PT, R12, UR6, !P1 ;  /* 0x000000060c007c0c */ /* 0x004fe4000cf61270 */
[----:B------:R0:W-:Y:S01]  /*3a920*/  @P4 STG.E.U16 desc[UR8][R24.64], R13 ;  /* 0x0000000d18004986 */ /* 0x0001e2000c101508 */
[----:B------:R-:W-:Y:S02]  /*3a930*/  PRMT R29, R13, 0x7632, R29 ;  /* 0x000076320d1d7816 */ /* 0x000fe4000000001d */
[----:B------:R-:W-:Y:S02]  /*3a940*/  ISETP.LT.AND P2, PT, R27, UR6, !P1 ;  /* 0x000000061b007c0c */ /* 0x000fe4000cf41270 */
[----:B------:R-:W-:Y:S01]  /*3a950*/  ISETP.LT.AND P5, PT, R22, UR6, !P1 ;  /* 0x0000000616007c0c */ /* 0x000fe2000cfa1270 */
[----:B------:R-:W-:Y:S02]  /*3a960*/  VIADD R27, R14, 0x3 ;  /* 0x000000030e1b7836 */ /* 0x000fe40000000000 */
[----:B0-----:R-:W-:Y:S01]  /*3a970*/  IMAD.WIDE R12, R26, 0x2, R20 ;  /* 0x000000021a0c7825 */ /* 0x001fe200078e0214 */
[----:B------:R-:W-:-:S03]  /*3a980*/  ISETP.LT.AND P4, PT, R23, UR6, !P1 ;  /* 0x0000000617007c0c */ /* 0x000fc6000cf81270 */
[----:B------:R-:W-:Y:S02]  /*3a990*/  IMAD.WIDE R14, R26, 0x2, R18 ;  /* 0x000000021a0e7825 */ /* 0x000fe400078e0212 */
[----:B------:R-:W2:Y:S01]  /*3a9a0*/  LDL R18, [R1+0x84] ;  /* 0x0000840001127983 */ /* 0x000ea20000100800 */
[----:B------:R-:W-:-:S03]  /*3a9b0*/  ISETP.GE.AND P1, PT, R27, UR7, PT ;  /* 0x000000071b007c0c */ /* 0x000fc6000bf26270 */
[----:B------:R0:W-:Y:S04]  /*3a9c0*/  STL [R1+0x1b1c], R19 ;  /* 0x001b1c1301007387 */ /* 0x0001e80000100800 */
[----:B------:R1:W-:Y:S04]  /*3a9d0*/  @P2 STG.E.U16 desc[UR8][R12.64], R29 ;  /* 0x0000001d0c002986 */ /* 0x0003e8000c101508 */
[----:B0-----:R-:W3:Y:S04]  /*3a9e0*/  LDL.LU R19, [R1+0x94] ;  /* 0x0000940001137983 */ /* 0x001ee80000300800 */
[----:B------:R-:W4:Y:S04]  /*3a9f0*/  LDL R27, [R1+0x1a68] ;  /* 0x001a6800011b7983 */ /* 0x000f280000100800 */
[----:B-1----:R-:W2:Y:S04]  /*3aa00*/  LDL R13, [R1+0x1a5c] ;  /* 0x001a5c00010d7983 */ /* 0x002ea80000100800 */
[----:B------:R0:W-:Y:S04]  /*3aa10*/  STL [R1+0x1b14], R29 ;  /* 0x001b141d01007387 */ /* 0x0001e80000100800 */
[----:B------:R1:W-:Y:S04]  /*3aa20*/  @P5 STG.E.U16 desc[UR8][R14.64], R0 ;  /* 0x000000000e005986 */ /* 0x0003e8000c101508 */
[----:B0-----:R-:W3:Y:S04]  /*3aa30*/  LDL R29, [R1+0x1a64] ;  /* 0x001a6400011d7983 */ /* 0x001ee80000100800 */
[----:B-1----:R-:W4:Y:S04]  /*3aa40*/  LDL.LU R0, [R1+0x1b24] ;  /* 0x001b240001007983 */ /* 0x002f280000300800 */
[----:B------:R-:W2:Y:S01]  /*3aa50*/  LDL.LU R15, [R1+0x20] ;  /* 0x00002000010f7983 */ /* 0x000ea20000300800 */
[----:B------:R-:W-:-:S04]  /*3aa60*/  IMAD.WIDE R22, R26, 0x2, R10 ;  /* 0x000000021a167825 */ /* 0x000fc800078e020a */
[----:B------:R-:W-:Y:S01]  /*3aa70*/  IMAD.WIDE R24, R26, 0x2, R2 ;  /* 0x000000021a187825 */ /* 0x000fe200078e0202 */
[----:B------:R0:W-:Y:S04]  /*3aa80*/  @P4 STG.E.U16 desc[UR8][R22.64], R28 ;  /* 0x0000001c16004986 */ /* 0x0001e8000c101508 */
[----:B0-----:R-:W4:Y:S04]  /*3aa90*/  LDL R23, [R1+0x1a60] ;  /* 0x001a600001177983 */ /* 0x001f280000100800 */
[----:B--2---:R0:W-:Y:S01]  /*3aaa0*/  @P3 STG.E.U16 desc[UR8][R24.64], R15 ;  /* 0x0000000f18003986 */ /* 0x0041e2000c101508 */
[----:B---3--:R-:W-:-:S03]  /*3aab0*/  ISETP.LT.AND P3, PT, R29, UR6, !P0 ;  /* 0x000000061d007c0c */ /* 0x008fc6000c761270 */
[----:B------:R-:W2:Y:S01]  /*3aac0*/  LDL.LU R29, [R1+0x54] ;  /* 0x00005400011d7983 */ /* 0x000ea20000300800 */
[----:B----4-:R-:W-:Y:S02]  /*3aad0*/  ISETP.LT.AND P5, PT, R0, UR6, !P0 ;  /* 0x0000000600007c0c */ /* 0x010fe4000c7a1270 */
[----:B------:R-:W-:Y:S02]  /*3aae0*/  PRMT R12, R15, 0x7632, R12 ;  /* 0x000076320f0c7816 */ /* 0x000fe4000000000c */
[----:B------:R-:W-:Y:S01]  /*3aaf0*/  ISETP.LT.AND P4, PT, R13, UR6, !P0 ;  /* 0x000000060d007c0c */ /* 0x000fe2000c781270 */
[C---:B------:R-:W-:Y:S02]  /*3ab00*/  VIADD R13, R26.reuse, UR10 ;  /* 0x0000000a1a0d7c36 */ /* 0x040fe40008000000 */
[----:B0-----:R-:W-:-:S05]  /*3ab10*/  IMAD.WIDE R14, R26, 0x2, R16 ;  /* 0x000000021a0e7825 */ /* 0x001fca00078e0210 */
[----:B------:R0:W-:Y:S01]  /*3ab20*/  @P6 STG.E.U16 desc[UR8][R14.64], R12 ;  /* 0x0000000c0e006986 */ /* 0x0001e2000c101508 */
[----:B------:R-:W-:Y:S01]  /*3ab30*/  PRMT R28, R19, 0x7632, R28 ;  /* 0x00007632131c7816 */ /* 0x000fe2000000001c */
[----:B0-----:R-:W-:Y:S01]  /*3ab40*/  IMAD.WIDE R14, R13, 0x2, R8 ;  /* 0x000000020d0e7825 */ /* 0x001fe200078e0208 */
[----:B------:R-:W-:-:S04]  /*3ab50*/  PRMT R12, R18, 0x7632, R12 ;  /* 0x00007632120c7816 */ /* 0x000fc8000000000c */
[----:B------:R-:W-:Y:S04]  /*3ab60*/  @P5 STG.E.U16 desc[UR8][R14.64], R19 ;  /* 0x000000130e005986 */ /* 0x000fe8000c101508 */
[----:B--2---:R0:W-:Y:S04]  /*3ab70*/  STL [R1+0x1b18], R29 ;  /* 0x001b181d01007387 */ /* 0x0041e80000100800 */
[----:B0-----:R-:W2:Y:S04]  /*3ab80*/  LDL.LU R29, [R1+0x64] ;  /* 0x00006400011d7983 */ /* 0x001ea80000300800 */
[----:B------:R-:W3:Y:S04]  /*3ab90*/  LDL.LU R18, [R1+0x1b20] ;  /* 0x001b200001127983 */ /* 0x000ee80000300800 */
[----:B------:R-:W3:Y:S04]  /*3aba0*/  LDL.LU R19, [R1+0x1b1c] ;  /* 0x001b1c0001137983 */ /* 0x000ee80000300800 */
[----:B------:R-:W4:Y:S01]  /*3abb0*/  LDL.LU R14, [R1+0x84] ;  /* 0x00008400010e7983 */ /* 0x000f220000300800 */
[----:B------:R-:W-:Y:S01]  /*3abc0*/  ISETP.LT.AND P2, PT, R23, UR6, !P0 ;  /* 0x0000000617007c0c */ /* 0x000fe2000c741270 */
[----:B------:R-:W-:Y:S01]  /*3abd0*/  IMAD.WIDE R22, R13, 0x2, R4 ;  /* 0x000000020d167825 */ /* 0x000fe200078e0204 */
[----:B------:R-:W-:Y:S01]  /*3abe0*/  ISETP.LT.AND P6, PT, R27, UR6, !P0 ;  /* 0x000000061b007c0c */ /* 0x000fe2000c7c1270 */
[----:B------:R-:W2:Y:S02]  /*3abf0*/  LDL R15, [R1+0x1a74] ;  /* 0x001a7400010f7983 */ /* 0x000ea40000100800 */
[----:B------:R-:W-:-:S02]  /*3ac00*/  IMAD.WIDE R24, R13, 0x2, R6 ;  /* 0x000000020d187825 */ /* 0x000fc400078e0206 */
[----:B------:R0:W-:Y:S02]  /*3ac10*/  @P4 STG.E.U16 desc[UR8][R22.64], R28 ;  /* 0x0000001c16004986 */ /* 0x0001e4000c101508 */
[----:B------:R-:W-:Y:S02]  /*3ac20*/  IMAD.WIDE R26, R13, 0x2, R20 ;  /* 0x000000020d1a7825 */ /* 0x000fe400078e0214 */
[----:B0-----:R-:W3:Y:S04]  /*3ac30*/  LDL R23, [R1+0x1a6c] ;  /* 0x001a6c0001177983 */ /* 0x001ee80000100800 */
[----:B----4-:R0:W-:Y:S04]  /*3ac40*/  @P2 STG.E.U16 desc[UR8][R24.64], R14 ;  /* 0x0000000e18002986 */ /* 0x0101e8000c101508 */
[----:B------:R1:W-:Y:S04]  /*3ac50*/  @P3 STG.E.U16 desc[UR8][R26.64], R12 ;  /* 0x0000000c1a003986 */ /* 0x0003e8000c101508 */
[----:B0-----:R-:W4:Y:S04]  /*3ac60*/  LDL R25, [R1+0x1a5c] ;  /* 0x001a5c0001197983 */ /* 0x001f280000100800 */
[----:B-1----:R-:W4:Y:S01]  /*3ac70*/  LDL.LU R12, [R1+0x74] ;  /* 0x00007400010c7983 */ /* 0x002f220000300800 */
[----:B--2---:R-:W-:-:S02]  /*3ac80*/  ISETP.LT.AND P3, PT, R15, UR6, !P0 ;  /* 0x000000060f007c0c */ /* 0x004fc4000c761270 */
[----:B---3--:R-:W-:Y:S01]  /*3ac90*/  ISETP.LT.AND P4, PT, R23, UR6, !P0 ;  /* 0x0000000617007c0c */ /* 0x008fe2000c781270 */
[----:B------:R-:W2:Y:S01]  /*3aca0*/  LDL R27, [R1+0x1a70] ;  /* 0x001a7000011b7983 */ /* 0x000ea20000100800 */
[----:B------:R-:W-:Y:S01]  /*3acb0*/  IMAD.WIDE R14, R13, 0x2, R18 ;  /* 0x000000020d0e7825 */ /* 0x000fe200078e0212 */
[----:B------:R-:W-:-:S03]  /*3acc0*/  ISETP.LT.AND P2, PT, R0, UR6, !P1 ;  /* 0x0000000600007c0c */ /* 0x000fc6000cf41270 */
[----:B------:R-:W-:Y:S01]  /*3acd0*/  IMAD.WIDE R22, R13, 0x2, R10 ;  /* 0x000000020d167825 */ /* 0x000fe200078e020a */
[----:B------:R0:W-:Y:S04]  /*3ace0*/  STL [R1+0x1b0c], R0 ;  /* 0x001b0c0001007387 */ /* 0x0001e80000100800 */
[----:B0-----:R-:W3:Y:S04]  /*3acf0*/  LDL.LU R0, [R1+0x44] ;  /* 0x0000440001007983 */ /* 0x001ee80000300800 */
[----:B------:R-:W-:Y:S01]  /*3ad00*/  STL [R1+0x1b10], R3 ;  /* 0x001b100301007387 */ /* 0x000fe20000100800 */
[----:B----4-:R-:W-:-:S03]  /*3ad10*/  PRMT R24, R12, 0x7632, R24 ;  /* 0x000076320c187816 */ /* 0x010fc60000000018 */
[----:B------:R0:W-:Y:S01]  /*3ad20*/  @P6 STG.E.U16 desc[UR8][R14.64], R12 ;  /* 0x0000000c0e006986 */ /* 0x0001e2000c101508 */
[----:B------:R-:W-:-:S03]  /*3ad30*/  ISETP.LT.AND P5, PT, R25, UR6, !P1 ;  /* 0x0000000619007c0c */ /* 0x000fc6000cfa1270 */
[----:B------:R1:W-:Y:S01]  /*3ad40*/  @P4 STG.E.U16 desc[UR8][R22.64], R24 ;  /* 0x0000001816004986 */ /* 0x0003e2000c101508 */
[C---:B0-----:R-:W-:Y:S02]  /*3ad50*/  VIADD R12, R13.reuse, UR10 ;  /* 0x0000000a0d0c7c36 */ /* 0x041fe40008000000 */
[C---:B------:R-:W-:Y:S02]  /*3ad60*/  IMAD.WIDE R14, R13.reuse, 0x2, R2 ;  /* 0x000000020d0e7825 */ /* 0x040fe400078e0202 */
[----:B------:R-:W4:Y:S02]  /*3ad70*/  LDL R3, [R1+0x34] ;  /* 0x0000340001037983 */ /* 0x000f240000100800 */
[----:B-1----:R-:W-:Y:S02]  /*3ad80*/  IMAD.WIDE R24, R12, 0x2, R8 ;  /* 0x000000020c187825 */ /* 0x002fe400078e0208 */
[----:B------:R0:W-:Y:S02]  /*3ad90*/  STL [R1+0x1b08], R8 ;  /* 0x001b080801007387 */ /* 0x0001e40000100800 */
[----:B------:R-:W-:Y:S01]  /*3ada0*/  IMAD.WIDE R22, R13, 0x2, R16 ;  /* 0x000000020d167825 */ /* 0x000fe200078e0210 */
[----:B------:R-:W-:Y:S01]  /*3adb0*/  PRMT R13, R29, 0x7632, R13 ;  /* 0x000076321d0d7816 */ /* 0x000fe2000000000d */
[----:B------:R-:W-:Y:S04]  /*3adc0*/  @P3 STG.E.U16 desc[UR8][R14.64], R29 ;  /* 0x0000001d0e003986 */ /* 0x000fe8000c101508 */
[----:B0-----:R-:W3:Y:S04]  /*3add0*/  LDL R8, [R1+0x1a68] ;  /* 0x001a680001087983 */ /* 0x001ee80000100800 */
[----:B------:R0:W-:Y:S04]  /*3ade0*/  STL [R1+0x1b04], R9 ;  /* 0x001b040901007387 */ /* 0x0001e80000100800 */
[----:B0-----:R-:W4:Y:S04]  /*3adf0*/  LDL R9, [R1+0x1a60] ;  /* 0x001a600001097983 */ /* 0x001f280000100800 */
[----:B------:R-:W3:Y:S01]  /*3ae00*/  LDL.LU R29, [R1+0x1b18] ;  /* 0x001b1800011d7983 */ /* 0x000ee20000300800 */
[----:B--2---:R-:W-:-:S13]  /*3ae10*/  ISETP.LT.AND P0, PT, R27, UR6, !P0 ;  /* 0x000000061b007c0c */ /* 0x004fda000c701270 */
[----:B------:R0:W-:Y:S04]  /*3ae20*/  @P0 STG.E.U16 desc[UR8][R22.64], R13 ;  /* 0x0000000d16000986 */ /* 0x0001e8000c101508 */
[----:B0-----:R-:W2:Y:S04]  /*3ae30*/  LDL R13, [R1+0x1a4c] ;  /* 0x001a4c00010d7983 */ /* 0x001ea80000100800 */
[----:B------:R-:W2:Y:S04]  /*3ae40*/  LDL R22, [R1+0x1a6c] ;  /* 0x001a6c0001167983 */ /* 0x000ea80000100800 */
[----:B------:R-:W2:Y:S01]  /*3ae50*/  LDL R23, [R1+0x1a74] ;  /* 0x001a740001177983 */ /* 0x000ea20000100800 */
[----:B---3--:R-:W-:-:S03]  /*3ae60*/  PRMT R26, R29, 0x7632, R26 ;  /* 0x000076321d1a7816 */ /* 0x008fc6000000001a */
[----:B------:R0:W-:Y:S04]  /*3ae70*/  @P2 STG.E.U16 desc[UR8][R24.64], R29 ;  /* 0x0000001d18002986 */ /* 0x0001e8000c101508 */
[----:B0-----:R-:W3:Y:S04]  /*3ae80*/  LDL.LU R29, [R1+0x1b14] ;  /* 0x001b1400011d7983 */ /* 0x001ee80000300800 */
[----:B------:R-:W3:Y:S01]  /*3ae90*/  LDL R25, [R1+0x1a64] ;  /* 0x001a640001197983 */ /* 0x000ee20000100800 */
[----:B------:R-:W-:Y:S01]  /*3aea0*/  IMAD.WIDE R14, R12, 0x2, R4 ;  /* 0x000000020c0e7825 */ /* 0x000fe200078e0204 */
[----:B----4-:R-:W-:-:S02]  /*3aeb0*/  ISETP.LT.AND P2, PT, R9, UR6, !P1 ;  /* 0x0000000609007c0c */ /* 0x010fc4000cf41270 */
[----:B------:R-:W4:Y:S04]  /*3aec0*/  LDL.LU R9, [R1+0x24] ;  /* 0x0000240001097983 */ /* 0x000f280000300800 */
[----:B------:R0:W-:Y:S01]  /*3aed0*/  @P5 STG.E.U16 desc[UR8][R14.64], R26 ;  /* 0x0000001a0e005986 */ /* 0x0001e2000c101508 */
[----:B------:R-:W-:-:S03]  /*3aee0*/  ISETP.LT.AND P5, PT, R8, UR6, !P1 ;  /* 0x0000000608007c0c */ /* 0x000fc6000cfa1270 */
[----:B------:R-:W4:Y:S01]  /*3aef0*/  LDL R8, [R1+0x1a5c] ;  /* 0x001a5c0001087983 */ /* 0x000f220000100800 */
[----:B--2---:R-:W-:-:S03]  /*3af00*/  ISETP.LT.AND P4, PT, R22, UR6, !P1 ;  /* 0x0000000616007c0c */ /* 0x004fc6000cf81270 */
[----:B------:R1:W-:Y:S01]  /*3af10*/  STL [R1+0x1b00], R6 ;  /* 0x001b000601007387 */ /* 0x0003e20000100800 */
[----:B------:R-:W-:Y:S01]  /*3af20*/  ISETP.LT.AND P3, PT, R23, UR6, !P1 ;  /* 0x0000000617007c0c */ /* 0x000fe2000cf61270 */
[----:B0-----:R-:W-:Y:S01]  /*3af30*/  IMAD.WIDE R14, R12, 0x2, R6 ;  /* 0x000000020c0e7825 */ /* 0x001fe200078e0206 */
[----:B------:R-:W-:Y:S01]  /*3af40*/  PRMT R28, R3, 0x7632, R28 ;  /* 0x00007632031c7816 */ /* 0x000fe2000000001c */
[----:B-1----:R-:W2:Y:S04]  /*3af50*/  LDL R6, [R1+0x1a64] ;  /* 0x001a640001067983 */ /* 0x002ea80000100800 */
[----:B------:R0:W-:Y:S04]  /*3af60*/  STL [R1+0x1afc], R7 ;  /* 0x001afc0701007387 */ /* 0x0001e80000100800 */
[----:B------:R-:W-:Y:S04]  /*3af70*/  @P2 STG.E.U16 desc[UR8][R14.64], R0 ;  /* 0x000000000e002986 */ /* 0x000fe8000c101508 */
[----:B0-----:R-:W2:Y:S04]  /*3af80*/  LDL R7, [R1+0x1a68] ;  /* 0x001a680001077983 */ /* 0x001ea80000100800 */
[----:B------:R0:W-:Y:S01]  /*3af90*/  STL [R1+0x1af8], R11 ;  /* 0x001af80b01007387 */ /* 0x0001e20000100800 */
[----:B---3--:R-:W-:-:S02]  /*3afa0*/  PRMT R29, R0, 0x7632, R29 ;  /* 0x00007632001d7816 */ /* 0x008fc4000000001d */
[----:B------:R-:W-:Y:S02]  /*3afb0*/  ISETP.LT.AND P6, PT, R25, UR6, !P1 ;  /* 0x0000000619007c0c */ /* 0x000fe4000cfc1270 */
[----:B------:R-:W-:Y:S01]  /*3afc0*/  ISETP.LT.AND P1, PT, R27, UR6, !P1 ;  /* 0x000000061b007c0c */ /* 0x000fe2000cf21270 */
[C---:B------:R-:W-:Y:S02]  /*3afd0*/  IMAD.WIDE R26, R12.reuse, 0x2, R10 ;  /* 0x000000020c1a7825 */ /* 0x040fe400078e020a */
[----:B0-----:R-:W3:Y:S04]  /*3afe0*/  LDL.LU R11, [R1+0x88] ;  /* 0x00008800010b7983 */ /* 0x001ee80000300800 */
[----:B------:R-:W2:Y:S04]  /*3aff0*/  LDL.LU R3, [R1+0x1b10] ;  /* 0x001b100001037983 */ /* 0x000ea80000300800 */
[----:B------:R-:W3:Y:S04]  /*3b000*/  LDL.LU R0, [R1+0x1b0c] ;  /* 0x001b0c0001007983 */ /* 0x000ee80000300800 */
[----:B------:R-:W3:Y:S01]  /*3b010*/  LDL.LU R15, [R1+0x34] ;  /* 0x00003400010f7983 */ /* 0x000ee20000300800 */
[----:B------:R-:W-:-:S04]  /*3b020*/  IMAD.WIDE R22, R12, 0x2, R20 ;  /* 0x000000020c167825 */ /* 0x000fc800078e0214 */
[C---:B------:R-:W-:Y:S01]  /*3b030*/  IMAD.WIDE R24, R12.reuse, 0x2, R18 ;  /* 0x000000020c187825 */ /* 0x040fe200078e0212 */
[----:B------:R2:W-:Y:S03]  /*3b040*/  @P6 STG.E.U16 desc[UR8][R22.64], R29 ;  /* 0x0000001d16006986 */ /* 0x0005e6000c101508 */
[----:B------:R-:W-:Y:S01]  /*3b050*/  VIADD R13, R13, 0x4 ;  /* 0x000000040d0d7836 */ /* 0x000fe20000000000 */
[----:B------:R-:W-:Y:S04]  /*3b060*/  STL [R1+0x1aec], R29 ;  /* 0x001aec1d01007387 */ /* 0x000fe80000100800 */
[----:B------:R-:W-:Y:S02]  /*3b070*/  ISETP.GE.AND P0, PT, R13, UR7, PT ;  /* 0x000000070d007c0c */ /* 0x000fe4000bf06270 */
[----:B----4-:R-:W-:Y:S01]  /*3b080*/  PRMT R13, R9, 0x7632, R13 ;  /* 0x00007632090d7816 */ /* 0x010fe2000000000d */
[----:B--2---:R-:W-:Y:S01]  /*3b090*/  IMAD.WIDE R22, R12, 0x2, R2 ;  /* 0x000000020c167825 */ /* 0x004fe200078e0202 */
[----:B---3--:R0:W-:Y:S04]  /*3b0a0*/  @P5 STG.E.U16 desc[UR8][R24.64], R15 ;  /* 0x0000000f18005986 */ /* 0x0081e8000c101508 */
[----:B------:R-:W-:Y:S01]  /*3b0b0*/  @P4 STG.E.U16 desc[UR8][R26.64], R28 ;  /* 0x0000001c1a004986 */ /* 0x000fe2000c101508 */
[----:B------:R-:W-:-:S03]  /*3b0c0*/  ISETP.LT.AND P4, PT, R8, UR6, !P0 ;  /* 0x0000000608007c0c */ /* 0x000fc6000c781270 */
[----:B0-----:R-:W2:Y:S04]  /*3b0d0*/  LDL.LU R25, [R1+0x98] ;  /* 0x0000980001197983 */ /* 0x001ea80000300800 */
[----:B------:R-:W3:Y:S04]  /*3b0e0*/  LDL.LU R29, [R1+0x78] ;  /* 0x00007800011d7983 */ /* 0x000ee80000300800 */
[----:B------:R0:W-:Y:S04]  /*3b0f0*/  STL [R1+0x1af4], R28 ;  /* 0x001af41c01007387 */ /* 0x0001e80000100800 */
[----:B------:R1:W-:Y:S04]  /*3b100*/  @P3 STG.E.U16 desc[UR8][R22.64], R9 ;  /* 0x0000000916003986 */ /* 0x0003e8000c101508 */
[----:B0-----:R-:W4:Y:S04]  /*3b110*/  LDL.LU R28, [R1+0x68] ;  /* 0x00006800011c7983 */ /* 0x001f280000300800 */
[----:B------:R-:W3:Y:S04]  /*3b120*/  LDL R27, [R1+0x1a6c] ;  /* 0x001a6c00011b7983 */ /* 0x000ee80000100800 */
[----:B------:R-:W4:Y:S04]  /*3b130*/  LDL.LU R8, [R1+0x1b08] ;  /* 0x001b080001087983 */ /* 0x000f280000300800 */
[----:B-1----:R-:W4:Y:S04]  /*3b140*/  LDL.LU R9, [R1+0x1b04] ;  /* 0x001b040001097983 */ /* 0x002f280000300800 */
[----:B------:R-:W3:Y:S01]  /*3b150*/  LDL R23, [R1+0x1a60] ;  /* 0x001a600001177983 */ /* 0x000ee20000100800 */
[----:B------:R-:W-:-:S02]  /*3b160*/  ISETP.LT.AND P3, PT, R6, UR6, !P0 ;  /* 0x0000000606007c0c */ /* 0x000fc4000c761270 */
[----:B------:R-:W-:Y:S01]  /*3b170*/  ISETP.LT.AND P5, PT, R7, UR6, !P0 ;  /* 0x0000000607007c0c */ /* 0x000fe2000c7a1270 */
[----:B------:R-:W3:Y:S04]  /*3b180*/  LDL R22, [R1+0x1a4c] ;  /* 0x001a4c0001167983 */ /* 0x000ee80000100800 */
[----:B------:R-:W3:Y:S04]  /*3b190*/  LDL.LU R6, [R1+0x1b00] ;  /* 0x001b000001067983 */ /* 0x000ee80000300800 */
[----:B------:R-:W3:Y:S01]  /*3b1a0*/  LDL.LU R7, [R1+0x1afc] ;  /* 0x001afc0001077983 */ /* 0x000ee20000300800 */
[----:B------:R-:W-:Y:S01]  /*3b1b0*/  ISETP.LT.AND P2, PT, R0, UR6, !P0 ;  /* 0x0000000600007c0c */ /* 0x000fe2000c741270 */
[----:B------:R-:W-:-:S04]  /*3b1c0*/  IMAD.WIDE R14, R12, 0x2, R16 ;  /* 0x000000020c0e7825 */ /* 0x000fc800078e0210 */
[----:B------:R-:W-:Y:S01]  /*3b1d0*/  VIADD R12, R12, UR10 ;  /* 0x0000000a0c0c7c36 */ /* 0x000fe20008000000 */
[----:B------:R4:W-:Y:S01]  /*3b1e0*/  @P1 STG.E.U16 desc[UR8][R14.64], R13 ;  /* 0x0000000d0e001986 */ /* 0x0009e2000c101508 */
[----:B--2---:R-:W-:Y:S02]  /*3b1f0*/  PRMT R24, R25, 0x7632, R24 ;  /* 0x0000763219187816 */ /* 0x004fe40000000018 */
[----:B----4-:R-:W-:Y:S01]  /*3b200*/  IMAD.WIDE R14, R12, 0x2, R8 ;  /* 0x000000020c0e7825 */ /* 0x010fe200078e0208 */
[----:B---3--:R-:W-:-:S04]  /*3b210*/  ISETP.LT.AND P6, PT, R23, UR6, !P0 ;  /* 0x0000000617007c0c */ /* 0x008fc8000c7c1270 */
[----:B------:R0:W-:Y:S01]  /*3b220*/  @P2 STG.E.U16 desc[UR8][R14.64], R25 ;  /* 0x000000190e002986 */ /* 0x0001e2000c101508 */
[----:B------:R-:W-:Y:S02]  /*3b230*/  VIADD R13, R22, 0x5 ;  /* 0x00000005160d7836 */ /* 0x000fe40000000000 */
[----:B------:R-:W-:-:S03]  /*3b240*/  IMAD.WIDE R22, R12, 0x2, R4 ;  /* 0x000000020c167825 */ /* 0x000fc600078e0204 */
[----:B------:R-:W-:Y:S01]  /*3b250*/  ISETP.GE.AND P1, PT, R13, UR7, PT ;  /* 0x000000070d007c0c */ /* 0x000fe2000bf26270 */
[----:B0-----:R-:W-:Y:S01]  /*3b260*/  IMAD.WIDE R14, R12, 0x2, R6 ;  /* 0x000000020c0e7825 */ /* 0x001fe200078e0206 */
[----:B------:R-:W-:Y:S01]  /*3b270*/  @P4 STG.E.U16 desc[UR8][R22.64], R24 ;  /* 0x0000001816004986 */ /* 0x000fe2000c101508 */
[----:B------:R-:W-:-:S03]  /*3b280*/  PRMT R13, R11, 0x7632, R13 ;  /* 0x000076320b0d7816 */ /* 0x000fc6000000000d */
[----:B------:R0:W-:Y:S04]  /*3b290*/  @P6 STG.E.U16 desc[UR8][R14.64], R11 ;  /* 0x0000000b0e006986 */ /* 0x0001e8000c101508 */
[----:B0-----:R-:W2:Y:S01]  /*3b2a0*/  LDL.LU R11, [R1+0x1af8] ;  /* 0x001af800010b7983 */ /* 0x001ea20000300800 */
[----:B------:R-:W-:Y:S01]  /*3b2b0*/  ISETP.LT.AND P2, PT, R27, UR6, !P0 ;  /* 0x000000061b007c0c */ /* 0x000fe2000c741270 */
[C---:B------:R-:W-:Y:S02]  /*3b2c0*/  IMAD.WIDE R22, R12.reuse, 0x2, R20 ;  /* 0x000000020c167825 */ /* 0x040fe400078e0214 */
[----:B------:R-:W3:Y:S02]  /*3b2d0*/  LDL R14, [R1+0x1a74] ;  /* 0x001a7400010e7983 */ /* 0x000ee40000100800 */
[----:B------:R-:W-:-:S02]  /*3b2e0*/  IMAD.WIDE R24, R12, 0x2, R18 ;  /* 0x000000020c187825 */ /* 0x000fc400078e0212 */
[----:B------:R-:W4:Y:S04]  /*3b2f0*/  LDL R15, [R1+0x1a70] ;  /* 0x001a7000010f7983 */ /* 0x000f280000100800 */
[----:B------:R0:W-:Y:S04]  /*3b300*/  @P3 STG.E.U16 desc[UR8][R22.64], R13 ;  /* 0x0000000d16003986 */ /* 0x0001e8000c101508 */
[----:B------:R1:W-:Y:S01]  /*3b310*/  @P5 STG.E.U16 desc[UR8][R24.64], R29 ;  /* 0x0000001d18005986 */ /* 0x0003e2000c101508 */
[----:B------:R-:W-:Y:S02]  /*3b320*/  ISETP.LT.AND P5, PT, R0, UR6, !P1 ;  /* 0x0000000600007c0c */ /* 0x000fe4000cfa1270 */
[----:B0-----:R-:W-:-:S02]  /*3b330*/  PRMT R13, R29, 0x7632, R13 ;  /* 0x000076321d0d7816 */ /* 0x001fc4000000000d */
[----:B-1----:R-:W4:Y:S04]  /*3b340*/  LDL.LU R29, [R1+0x38] ;  /* 0x00003800011d7983 */ /* 0x002f280000300800 */
[----:B------:R0:W-:Y:S04]  /*3b350*/  STL [R1+0x1af0], R0 ;  /* 0x001af00001007387 */ /* 0x0001e80000100800 */
[----:B0-----:R-:W4:Y:S01]  /*3b360*/  LDL.LU R0, [R1+0x48] ;  /* 0x0000480001007983 */ /* 0x001f220000300800 */
[----:B--2---:R-:W-:-:S05]  /*3b370*/  IMAD.WIDE R24, R12, 0x2, R10 ;  /* 0x000000020c187825 */ /* 0x004fca00078e020a */
[----:B------:R0:W-:Y:S04]  /*3b380*/  @P2 STG.E.U16 desc[UR8][R24.64], R13 ;  /* 0x0000000d18002986 */ /* 0x0001e8000c101508 */
[----:B0-----:R-:W2:Y:S01]  /*3b390*/  LDL R13, [R1+0x1a5c] ;  /* 0x001a5c00010d7983 */ /* 0x001ea20000100800 */
[----:B---3--:R-:W-:Y:S02]  /*3b3a0*/  ISETP.LT.AND P4, PT, R14, UR6, !P0 ;  /* 0x000000060e007c0c */ /* 0x008fe4000c781270 */
[----:B----4-:R-:W-:Y:S01]  /*3b3b0*/  ISETP.LT.AND P0, PT, R15, UR6, !P0 ;  /* 0x000000060f007c0c */ /* 0x010fe2000c701270 */
[----:B------:R-:W-:Y:S01]  /*3b3c0*/  IMAD.WIDE R14, R12, 0x2, R2 ;  /* 0x000000020c0e7825 */ /* 0x000fe200078e0202 */
[----:B------:R-:W-:Y:S01]  /*3b3d0*/  PRMT R26, R28, 0x7632, R26 ;  /* 0x000076321c1a7816 */ /* 0x000fe2000000001a */
[----:B------:R-:W3:Y:S02]  /*3b3e0*/  LDL.LU R25, [R1+0x58] ;  /* 0x0000580001197983 */ /* 0x000ee40000300800 */
[----:B------:R-:W-:-:S06]  /*3b3f0*/  IMAD.WIDE R22, R12, 0x2, R16 ;  /* 0x000000020c167825 */ /* 0x000fcc00078e0210 */
[----:B------:R0:W-:Y:S04]  /*3b400*/  @P4 STG.E.U16 desc[UR8][R14.64], R28 ;  /* 0x0000001c0e004986 */ /* 0x0001e8000c101508 */
[----:B------:R1:W-:Y:S01]  /*3b410*/  @P0 STG.E.U16 desc[UR8][R22.64], R26 ;  /* 0x0000001a16000986 */ /* 0x0003e2000c101508 */
[----:B--2---:R-:W-:Y:S01]  /*3b420*/  ISETP.LT.AND P3, PT, R13, UR6, !P1 ;  /* 0x000000060d007c0c */ /* 0x004fe2000cf61270 */
[----:B------:R-:W-:Y:S02]  /*3b430*/  VIADD R13, R12, UR10 ;  /* 0x0000000a0c0d7c36 */ /* 0x000fe40008000000 */
[----:B------:R-:W2:Y:S04]  /*3b440*/  LDL R12, [R1+0x1a4c] ;  /* 0x001a4c00010c7983 */ /* 0x000ea80000100800 */
[----:B0-----:R-:W4:Y:S04]  /*3b450*/  LDL.LU R28, [R1+0x1af4] ;  /* 0x001af400011c7983 */ /* 0x001f280000300800 */
[----:B------:R-:W2:Y:S04]  /*3b460*/  LDL R15, [R1+0x1a60] ;  /* 0x001a6000010f7983 */ /* 0x000ea80000100800 */
[----:B-1----:R-:W4:Y:S04]  /*3b470*/  LDL R23, [R1+0x1a64] ;  /* 0x001a640001177983 */ /* 0x002f280000100800 */
[----:B------:R-:W4:Y:S01]  /*3b480*/  LDL R26, [R1+0x1a68] ;  /* 0x001a6800011a7983 */ /* 0x000f220000100800 */
[----:B---3--:R-:W-:-:S03]  /*3b490*/  PRMT R24, R25, 0x7632, R24 ;  /* 0x0000763219187816 */ /* 0x008fc60000000018 */
[----:B------:R-:W-:Y:S01]  /*3b4a0*/  STL [R1+0x1ae8], R6 ;  /* 0x001ae80601007387 */ /* 0x000fe20000100800 */
[----:B--2---:R-:W-:Y:S01]  /*3b4b0*/  ISETP.LT.AND P6, PT, R15, UR6, !P1 ;  /* 0x000000060f007c0c */ /* 0x004fe2000cfc1270 */
[----:B------:R-:W-:Y:S01]  /*3b4c0*/  IMAD.WIDE R14, R13, 0x2, R8 ;  /* 0x000000020d0e7825 */ /* 0x000fe200078e0208 */
[----:B----4-:R-:W-:-:S03]  /*3b4d0*/  ISETP.LT.AND P4, PT, R23, UR6, !P1 ;  /* 0x0000000617007c0c */ /* 0x010fc6000cf81270 */
[----:B------:R-:W-:Y:S01]  /*3b4e0*/  IMAD.WIDE R22, R13, 0x2, R4 ;  /* 0x000000020d167825 */ /* 0x000fe200078e0204 */
[----:B------:R0:W-:Y:S01]  /*3b4f0*/  @P5 STG.E.U16 desc[UR8][R14.64], R25 ;  /* 0x000000190e005986 */ /* 0x0001e2000c101508 */
[----:B------:R-:W-:-:S03]  /*3b500*/  PRMT R28, R0, 0x7632, R28 ;  /* 0x00007632001c7816 */ /* 0x000fc6000000001c */
[----:B------:R1:W-:Y:S01]  /*3b510*/  @P3 STG.E.U16 desc[UR8][R22.64], R24 ;  /* 0x0000001816003986 */ /* 0x0003e2000c101508 */
[----:B------:R-:W-:Y:S01]  /*3b520*/  ISETP.LT.AND P0, PT, R26, UR6, !P1 ;  /* 0x000000061a007c0c */ /* 0x000fe2000cf01270 */
[C---:B0-----:R-:W-:Y:S02]  /*3b530*/  IMAD.WIDE R14, R13.reuse, 0x2, R6 ;  /* 0x000000020d0e7825 */ /* 0x041fe400078e0206 */
[----:B------:R-:W2:Y:S02]  /*3b540*/  LDL.LU R6, [R1+0x28] ;  /* 0x0000280001067983 */ /* 0x000ea40000300800 */
[----:B-1----:R-:W-:Y:S02]  /*3b550*/  IMAD.WIDE R22, R13, 0x2, R20 ;  /* 0x000000020d167825 */ /* 0x002fe400078e0214 */
[----:B------:R0:W-:Y:S04]  /*3b560*/  STL [R1+0x1ae4], R7 ;  /* 0x001ae40701007387 */ /* 0x0001e80000100800 */
[----:B------:R1:W-:Y:S04]  /*3b570*/  @P6 STG.E.U16 desc[UR8][R14.64], R0 ;  /* 0x000000000e006986 */ /* 0x0003e8000c101508 */
[----:B------:R3:W-:Y:S04]  /*3b580*/  @P4 STG.E.U16 desc[UR8][R22.64], R28 ;  /* 0x0000001c16004986 */ /* 0x0007e8000c101508 */
[----:B0-----:R-:W4:Y:S04]  /*3b590*/  LDL.LU R7, [R1+0x9c] ;  /* 0x00009c0001077983 */ /* 0x001f280000300800 */
[----:B-1----:R-:W4:Y:S04]  /*3b5a0*/  LDL.LU R0, [R1+0x1af0] ;  /* 0x001af00001007983 */ /* 0x002f280000300800 */
[----:B---3--:R-:W3:Y:S01]  /*3b5b0*/  LDL R28, [R1+0x1a74] ;  /* 0x001a7400011c7983 */ /* 0x008ee20000100800 */
[----:B------:R-:W-:-:S03]  /*3b5c0*/  VIADD R12, R12, 0x6 ;  /* 0x000000060c0c7836 */ /* 0x000fc60000000000 */
[----:B------:R-:W2:Y:S01]  /*3b5d0*/  LDL R22, [R1+0x1a70] ;  /* 0x001a700001167983 */ /* 0x000ea20000100800 */
[----:B------:R-:W-:Y:S01]  /*3b5e0*/  IMAD.WIDE R24, R13, 0x2, R18 ;  /* 0x000000020d187825 */ /* 0x000fe200078e0212 */
[----:B------:R-:W-:Y:S02]  /*3b5f0*/  ISETP.GE.AND P2, PT, R12, UR7, PT ;  /* 0x000000070c007c0c */ /* 0x000fe4000bf46270 */
[----:B------:R-:W4:Y:S01]  /*3b600*/  LDL R23, [R1+0x1a5c] ;  /* 0x001a5c0001177983 */ /* 0x000f220000100800 */
[----:B------:R-:W-:-:S03]  /*3b610*/  PRMT R12, R29, 0x7632, R12 ;  /* 0x000076321d0c7816 */ /* 0x000fc6000000000c */
[----:B------:R-:W4:Y:S04]  /*3b620*/  LDL R14, [R1+0x1a4c] ;  /* 0x001a4c00010e7983 */ /* 0x000f280000100800 */
[----:B------:R-:W4:Y:S04]  /*3b630*/  LDL R15, [R1+0x1a60] ;  /* 0x001a6000010f7983 */ /* 0x000f280000100800 */
[----:B------:R0:W-:Y:S04]  /*3b640*/  @P0 STG.E.U16 desc[UR8][R24.64], R29 ;  /* 0x0000001d18000986 */ /* 0x0001e8000c101508 */
[----:B0-----:R-:W4:Y:S01]  /*3b650*/  LDL.LU R29, [R1+0x1aec] ;  /* 0x001aec00011d7983 */ /* 0x001f220000300800 */
[----:B------:R-:W-:Y:S01]  /*3b660*/  ISETP.LT.AND P5, PT, R27, UR6, !P1 ;  /* 0x000000061b007c0c */ /* 0x000fe2000cfa1270 */
[----:B------:R-:W-:-:S04]  /*3b670*/  IMAD.WIDE R26, R13, 0x2, R10 ;  /* 0x000000020d1a7825 */ /* 0x000fc800078e020a */
[----:B------:R-:W-:-:S08]  /*3b680*/  IMAD.WIDE R24, R13, 0x2, R16 ;  /* 0x000000020d187825 */ /* 0x000fd000078e0210 */
[----:B------:R-:W-:Y:S01]  /*3b690*/  @P5 STG.E.U16 desc[UR8][R26.64], R12 ;  /* 0x0000000c1a005986 */ /* 0x000fe2000c101508 */
[----:B---3--:R-:W-:Y:S02]  /*3b6a0*/  ISETP.LT.AND P3, PT, R28, UR6, !P1 ;  /* 0x000000061c007c0c */ /* 0x008fe4000cf61270 */
[----:B--2---:R-:W-:Y:S02]  /*3b6b0*/  ISETP.LT.AND P0, PT, R22, UR6, !P1 ;  /* 0x0000000616007c0c */ /* 0x004fe4000cf01270 */
[----:B----4-:R-:W-:Y:S01]  /*3b6c0*/  ISETP.LT.AND P5, PT, R23, UR6, !P2 ;  /* 0x0000000617007c0c */ /* 0x010fe2000d7a1270 */
[----:B------:R-:W-:-:S08]  /*3b6d0*/  IMAD.WIDE R22, R13, 0x2, R2 ;  /* 0x000000020d167825 */ /* 0x000fd000078e0202 */
[----:B------:R0:W-:Y:S01]  /*3b6e0*/  @P3 STG.E.U16 desc[UR8][R22.64], R6 ;  /* 0x0000000616003986 */ /* 0x0001e2000c101508 */
[----:B------:R-:W-:-:S03]  /*3b6f0*/  PRMT R29, R6, 0x7632, R29 ;  /* 0x00007632061d7816 */ /* 0x000fc6000000001d */
[----:B0-----:R-:W2:Y:S04]  /*3b700*/  LDL.LU R6, [R1+0x1ae8] ;  /* 0x001ae80001067983 */ /* 0x001ea80000300800 */
[----:B------:R-:W3:Y:S04]  /*3b710*/  LDL R22, [R1+0x1a74] ;  /* 0x001a740001167983 */ /* 0x000ee80000100800 */
[----:B------:R-:W4:Y:S04]  /*3b720*/  LDL.LU R23, [R1+0x8c] ;  /* 0x00008c0001177983 */ /* 0x000f280000300800 */
[----:B------:R0:W-:Y:S04]  /*3b730*/  @P0 STG.E.U16 desc[UR8][R24.64], R29 ;  /* 0x0000001d18000986 */ /* 0x0001e8000c101508 */
[----:B0-----:R-:W2:Y:S01]  /*3b740*/  LDL R29, [R1+0x1a4c] ;  /* 0x001a4c00011d7983 */ /* 0x001ea20000100800 */
[----:B------:R-:W-:Y:S01]  /*3b750*/  ISETP.LT.AND P4, PT, R0, UR6, !P2 ;  /* 0x0000000600007c0c */ /* 0x000fe2000d781270 */
[----:B------:R-:W-:Y:S01]  /*3b760*/  VIADD R12, R13, UR10 ;  /* 0x0000000a0d0c7c36 */ /* 0x000fe20008000000 */
[----:B------:R-:W-:Y:S01]  /*3b770*/  ISETP.LT.AND P6, PT, R15, UR6, !P2 ;  /* 0x000000060f007c0c */ /* 0x000fe2000d7c1270 */
[----:B------:R-:W-:Y:S01]  /*3b780*/  VIADD R28, R14, 0x7 ;  /* 0x000000070e1c7836 */ /* 0x000fe20000000000 */
[----:B------:R-:W-:Y:S01]  /*3b790*/  PRMT R13, R7, 0x7632, R13 ;  /* 0x00007632070d7816 */ /* 0x000fe2000000000d */
[C---:B------:R-:W-:Y:S01]  /*3b7a0*/  IMAD.WIDE R14, R12.reuse, 0x2, R8 ;  /* 0x000000020c0e7825 */ /* 0x040fe200078e0208 */
[----:B------:R-:W3:Y:S03]  /*3b7b0*/  LDL R24, [R1+0x1a68] ;  /* 0x001a680001187983 */ /* 0x000ee60000100800 */
[----:B------:R-:W-:Y:S01]  /*3b7c0*/  IMAD.WIDE R26, R12, 0x2, R4 ;  /* 0x000000020c1a7825 */ /* 0x000fe200078e0204 */
[----:B------:R-:W3:Y:S04]  /*3b7d0*/  LDL R25, [R1+0x1a6c] ;  /* 0x001a6c0001197983 */ /* 0x000ee80000100800 */
[----:B------:R0:W-:Y:S04]  /*3b7e0*/  @P4 STG.E.U16 desc[UR8][R14.64], R7 ;  /* 0x000000070e004986 */ /* 0x0001e8000c101508 */
[----:B------:R1:W-:Y:S04]  /*3b7f0*/  @P5 STG.E.U16 desc[UR8][R26.64], R13 ;  /* 0x0000000d1a005986 */ /* 0x0003e8000c101508 */
[----:B0-----:R-:W3:Y:S04]  /*3b800*/  LDL.LU R7, [R1+0x1ae4] ;  /* 0x001ae40001077983 */ /* 0x001ee80000300800 */
[----:B-1----:R-:W3:Y:S04]  /*3b810*/  LDL R26, [R1+0x7c] ;  /* 0x00007c00011a7983 */ /* 0x002ee80000100800 */
[----:B------:R-:W3:Y:S01]  /*3b820*/  LDL R27, [R1+0x1a70] ;  /* 0x001a7000011b7983 */ /* 0x000ee20000100800 */
[----:B--2---:R-:W-:-:S03]  /*3b830*/  VIADD R13, R29, 0x8 ;  /* 0x000000081d0d7836 */ /* 0x004fc60000000000 */
[----:B------:R0:W-:Y:S04]  /*3b840*/  STL [R1+0x1adc], R29 ;  /* 0x001adc1d01007387 */ /* 0x0001e80000100800 */
[----:B0-----:R-:W2:Y:S01]  /*3b850*/  LDL R29, [R1+0x1a64] ;  /* 0x001a6400011d7983 */ /* 0x001ea20000100800 */
[----:B------:R-:W-:Y:S02]  /*3b860*/  ISETP.GE.AND P1, PT, R28, UR7, PT ;  /* 0x000000071c007c0c */ /* 0x000fe4000bf26270 */
[----:B----4-:R-:W-:Y:S01]  /*3b870*/  PRMT R28, R23, 0x7632, R28 ;  /* 0x00007632171c7816 */ /* 0x010fe2000000001c */
[----:B---3--:R-:W-:-:S05]  /*3b880*/  IMAD.WIDE R14, R12, 0x2, R6 ;  /* 0x000000020c0e7825 */ /* 0x008fca00078e0206 */
[----:B------:R0:W-:Y:S01]  /*3b890*/  @P6 STG.E.U16 desc[UR8][R14.64], R23 ;  /* 0x000000170e006986 */ /* 0x0001e2000c101508 */
[----:B------:R-:W-:Y:S01]  /*3b8a0*/  ISETP.LT.AND P6, PT, R22, UR6, !P2 ;  /* 0x0000000616007c0c */ /* 0x000fe2000d7c1270 */
[----:B0-----:R-:W-:-:S04]  /*3b8b0*/  IMAD.WIDE R14, R12, 0x2, R20 ;  /* 0x000000020c0e7825 */ /* 0x001fc800078e0214 */
[----:B------:R-:W-:Y:S01]  /*3b8c0*/  IMAD.WIDE R22, R12, 0x2, R18 ;  /* 0x000000020c167825 */ /* 0x000fe200078e0212 */
[----:B--2---:R-:W-:Y:S02]  /*3b8d0*/  ISETP.LT.AND P3, PT, R29, UR6, !P2 ;  /* 0x000000061d007c0c */ /* 0x004fe4000d761270 */
[----:B------:R-:W2:Y:S04]  /*3b8e0*/  LDL.LU R29, [R1+0x4c] ;  /* 0x00004c00011d7983 */ /* 0x000ea80000300800 */
[----:B------:R0:W-:Y:S07]  /*3b8f0*/  STL [R1+0x1ae0], R19 ;  /* 0x001ae01301007387 */ /* 0x0001ee0000100800 */
[----:B------:R1:W-:Y:S04]  /*3b900*/  @P3 STG.E.U16 desc[UR8][R14.64], R28 ;  /* 0x0000001c0e003986 */ /* 0x0003e8000c101508 */
[----:B0-----:R-:W3:Y:S04]  /*3b910*/  LDL.LU R19, [R1+0x5c] ;  /* 0x00005c0001137983 */ /* 0x001ee80000300800 */
[----:B-1----:R-:W4:Y:S01]  /*3b920*/  LDL.LU R14, [R1+0x7c] ;  /* 0x00007c00010e7983 */ /* 0x002f220000300800 */
[----:B------:R-:W-:-:S02]  /*3b930*/  ISETP.LT.AND P4, PT, R24, UR6, !P2 ;  /* 0x0000000618007c0c */ /* 0x000fc4000d781270 */
[----:B------:R-:W-:Y:S01]  /*3b940*/  ISETP.LT.AND P5, PT, R25, UR6, !P2 ;  /* 0x0000000619007c0c */ /* 0x000fe2000d7a1270 */
[----:B------:R-:W2:Y:S01]  /*3b950*/  LDL.LU R15, [R1+0x6c] ;  /* 0x00006c00010f7983 */ /* 0x000ea20000300800 */
[----:B------:R-:W-:Y:S01]  /*3b960*/  ISETP.GE.AND P0, PT, R13, UR7, PT ;  /* 0x000000070d007c0c */ /* 0x000fe2000bf06270 */
[----:B------:R-:W-:Y:S01]  /*3b970*/  IMAD.WIDE R24, R12, 0x2, R10 ;  /* 0x000000020c187825 */ /* 0x000fe200078e020a */
[----:B------:R-:W-:Y:S02]  /*3b980*/  PRMT R13, R26, 0x7632, R13 ;  /* 0x000076321a0d7816 */ /* 0x000fe4000000000d */
[----:B------:R-:W-:Y:S01]  /*3b990*/  ISETP.LT.AND P2, PT, R27, UR6, !P2 ;  /* 0x000000061b007c0c */ /* 0x000fe2000d741270 */
[----:B------:R-:W-:-:S04]  /*3b9a0*/  IMAD.WIDE R26, R12, 0x2, R2 ;  /* 0x000000020c1a7825 */ /* 0x000fc800078e0202 */
[----:B----4-:R0:W-:Y:S04]  /*3b9b0*/  @P4 STG.E.U16 desc[UR8][R22.64], R14 ;  /* 0x0000000e16004986 */ /* 0x0101e8000c101508 */
[----:B------:R1:W-:Y:S04]  /*3b9c0*/  @P5 STG.E.U16 desc[UR8][R24.64], R13 ;  /* 0x0000000d18005986 */ /* 0x0003e8000c101508 */
[----:B0-----:R-:W4:Y:S04]  /*3b9d0*/  LDL R22, [R1+0x1a64] ;  /* 0x001a640001167983 */ /* 0x001f280000100800 */
[----:B-1----:R-:W3:Y:S04]  /*3b9e0*/  LDL R24, [R1+0x1a5c] ;  /* 0x001a5c0001187983 */ /* 0x002ee80000100800 */
[----:B------:R-:W4:Y:S01]  /*3b9f0*/  LDL R25, [R1+0x1a60] ;  /* 0x001a600001197983 */ /* 0x000f220000100800 */
[----:B--2---:R-:W-:-:S03]  /*3ba00*/  PRMT R13, R15, 0x7632, R13 ;  /* 0x000076320f0d7816 */ /* 0x004fc6000000000d */
[----:B------:R0:W-:Y:S04]  /*3ba10*/  @P6 STG.E.U16 desc[UR8][R26.64], R15 ;  /* 0x0000000f1a006986 */ /* 0x0001e8000c101508 */
[----:B------:R-:W2:Y:S01]  /*3ba20*/  LDL R23, [R1+0x1a68] ;  /* 0x001a680001177983 */ /* 0x000ea20000100800 */
[----:B0-----:R-:W-:-:S04]  /*3ba30*/  IMAD.WIDE R14, R12, 0x2, R16 ;  /* 0x000000020c0e7825 */ /* 0x001fc800078e0210 */
[----:B------:R-:W-:Y:S01]  /*3ba40*/  VIADD R26, R12, UR10 ;  /* 0x0000000a0c1a7c36 */ /* 0x000fe20008000000 */
[----:B------:R0:W-:Y:S04]  /*3ba50*/  @P2 STG.E.U16 desc[UR8][R14.64], R13 ;  /* 0x0000000d0e002986 */ /* 0x0001e8000c101508 */
[----:B------:R1:W-:Y:S01]  /*3ba60*/  STL [R1+0x1ad8], R9 ;  /* 0x001ad80901007387 */ /* 0x0003e20000100800 */
[----:B0-----:R-:W-:-:S03]  /*3ba70*/  IMAD.WIDE R12, R26, 0x2, R8 ;  /* 0x000000021a0c7825 */ /* 0x001fc600078e0208 */
[----:B-1----:R-:W2:Y:S04]  /*3ba80*/  LDL R9, [R1+0x2c] ;  /* 0x00002c0001097983 */ /* 0x002ea80000100800 */
[----:B------:R0:W-:Y:S01]  /*3ba90*/  STL [R1+0x1ad0], R20 ;  /* 0x001ad01401007387 */ /* 0x0001e20000100800 */
[----:B---3--:R-:W-:Y:S02]  /*3baa0*/  ISETP.LT.AND P5, PT, R24, UR6, !P1 ;  /* 0x0000000618007c0c */ /* 0x008fe4000cfa1270 */
[----:B----4-:R-:W-:Y:S01]  /*3bab0*/  ISETP.LT.AND P4, PT, R25, UR6, !P1 ;  /* 0x0000000619007c0c */ /* 0x010fe2000cf81270 */
[----:B------:R-:W-:Y:S02]  /*3bac0*/  IMAD.WIDE R24, R26, 0x2, R20 ;  /* 0x000000021a187825 */ /* 0x000fe400078e0214 */
[----:B0-----:R-:W3:Y:S01]  /*3bad0*/  LDL R20, [R1+0x1a68] ;  /* 0x001a680001147983 */ /* 0x001ee20000100800 */
[----:B------:R-:W-:-:S02]  /*3bae0*/  ISETP.LT.AND P6, PT, R0, UR6, !P1 ;  /* 0x0000000600007c0c */ /* 0x000fc4000cfc1270 */
[----:B------:R-:W-:Y:S01]  /*3baf0*/  ISETP.LT.AND P3, PT, R22, UR6, !P1 ;  /* 0x0000000616007c0c */ /* 0x000fe2000cf61270 */
[C---:B------:R-:W-:Y:S01]  /*3bb00*/  IMAD.WIDE R14, R26.reuse, 0x2, R4 ;  /* 0x000000021a0e7825 */ /* 0x040fe200078e0204 */
[----:B--2---:R-:W-:Y:S02]  /*3bb10*/  ISETP.LT.AND P2, PT, R23, UR6, !P1 ;  /* 0x0000000617007c0c */ /* 0x004fe4000cf41270 */
[----:B------:R-:W-:Y:S01]  /*3bb20*/  PRMT R27, R19, 0x7632, R27 ;  /* 0x00007632131b7816 */ /* 0x000fe2000000001b */
[----:B------:R-:W-:Y:S01]  /*3bb30*/  IMAD.WIDE R22, R26, 0x2, R6 ;  /* 0x000000021a167825 */ /* 0x000fe200078e0206 */
[----:B------:R-:W-:-:S05]  /*3bb40*/  PRMT R28, R29, 0x7632, R28 ;  /* 0x000076321d1c7816 */ /* 0x000fca000000001c */
[----:B------:R-:W-:Y:S04]  /*3bb50*/  @P6 STG.E.U16 desc[UR8][R12.64], R19 ;  /* 0x000000130c006986 */ /* 0x000fe8000c101508 */
[----:B------:R-:W-:Y:S04]  /*3bb60*/  @P5 STG.E.U16 desc[UR8][R14.64], R27 ;  /* 0x0000001b0e005986 */ /* 0x000fe8000c101508 */
[----:B------:R-:W-:Y:S04]  /*3bb70*/  @P4 STG.E.U16 desc[UR8][R22.64], R29 ;  /* 0x0000001d16004986 */ /* 0x000fe8000c101508 */
[----:B------:R-:W-:Y:S04]  /*3bb80*/  @P3 STG.E.U16 desc[UR8][R24.64], R28 ;  /* 0x0000001c18003986 */ /* 0x000fe8000c101508 */
[----:B---3--:R0:W-:Y:S04]  /*3bb90*/  STL [R1+0x1ad4], R20 ;  /* 0x001ad41401007387 */ /* 0x0081e80000100800 */
[----:B0-----:R-:W2:Y:S04]  /*3bba0*/  LDL R20, [R1+0x1a64] ;  /* 0x001a640001147983 */ /* 0x001ea80000100800 */
[----:B------:R0:W-:Y:S04]  /*3bbb0*/  STL [R1+0x1acc], R21 ;  /* 0x001acc1501007387 */ /* 0x0001e80000100800 */
[----:B0-----:R-:W3:Y:S04]  /*3bbc0*/  LDL.LU R21, [R1+0xb0] ;  /* 0x0000b00001157983 */ /* 0x001ee80000300800 */
[----:B------:R-:W4:Y:S04]  /*3bbd0*/  LDL.LU R19, [R1+0x1ae0] ;  /* 0x001ae00001137983 */ /* 0x000f280000300800 */
[----:B------:R-:W2:Y:S04]  /*3bbe0*/  LDL R14, [R1+0x1a5c] ;  /* 0x001a5c00010e7983 */ /* 0x000ea80000100800 */
[----:B------:R-:W3:Y:S04]  /*3bbf0*/  LDL R15, [R1+0x1a60] ;  /* 0x001a6000010f7983 */ /* 0x000ee80000100800 */
[----:B------:R-:W3:Y:S04]  /*3bc00*/  LDL.LU R29, [R1+0x1adc] ;  /* 0x001adc00011d7983 */ /* 0x000ee80000300800 */
[----:B------:R-:W2:Y:S04]  /*3bc10*/  LDL.LU R22, [R1+0x3c] ;  /* 0x00003c0001167983 */ /* 0x000ea80000300800 */
[----:B------:R-:W3:Y:S04]  /*3bc20*/  LDL R24, [R1+0x1a6c] ;  /* 0x001a6c0001187983 */ /* 0x000ee80000100800 */
[----:B------:R-:W2:Y:S04]  /*3bc30*/  LDL R28, [R1+0x1a74] ;  /* 0x001a7400011c7983 */ /* 0x000ea80000100800 */
[----:B------:R-:W2:Y:S01]  /*3bc40*/  LDL R23, [R1+0x1a70] ;  /* 0x001a700001177983 */ /* 0x000ea20000100800 */
[----:B------:R-:W-:-:S03]  /*3bc50*/  PRMT R25, R9, 0x7632, R25 ;  /* 0x0000763209197816 */ /* 0x000fc60000000019 */
[----:B------:R-:W2:Y:S01]  /*3bc60*/  LDL.LU R9, [R1+0x1ad8] ;  /* 0x001ad80001097983 */ /* 0x000ea20000300800 */
[----:B----4-:R-:W-:Y:S01]  /*3bc70*/  IMAD.WIDE R12, R26, 0x2, R18 ;  /* 0x000000021a0c7825 */ /* 0x010fe200078e0212 */
[----:B---3--:R-:W-:-:S04]  /*3bc80*/  ISETP.LT.AND P3, PT, R24, UR6, !P1 ;  /* 0x0000000618007c0c */ /* 0x008fc8000cf61270 */
[----:B--2---:R0:W-:Y:S01]  /*3bc90*/  @P2 STG.E.U16 desc[UR8][R12.64], R22 ;  /* 0x000000160c002986 */ /* 0x0041e2000c101508 */
[----:B------:R-:W-:Y:S01]  /*3bca0*/  PRMT R27, R22, 0x7632, R27 ;  /* 0x00007632161b7816 */ /* 0x000fe2000000001b */
[----:B0-----:R-:W-:-:S07]  /*3bcb0*/  IMAD.WIDE R12, R26, 0x2, R10 ;  /* 0x000000021a0c7825 */ /* 0x001fce00078e020a */
[----:B------:R0:W-:Y:S04]  /*3bcc0*/  @P3 STG.E.U16 desc[UR8][R12.64], R27 ;  /* 0x0000001b0c003986 */ /* 0x0001e8000c101508 */
[----:B0-----:R-:W2:Y:S01]  /*3bcd0*/  LDL.LU R13, [R1+0x2c] ;  /* 0x00002c00010d7983 */ /* 0x001ea20000300800 */
[----:B------:R-:W-:Y:S02]  /*3bce0*/  ISETP.LT.AND P2, PT, R28, UR6, !P1 ;  /* 0x000000061c007c0c */ /* 0x000fe4000cf41270 */
[----:B------:R-:W-:Y:S02]  /*3bcf0*/  ISETP.LT.AND P1, PT, R23, UR6, !P1 ;  /* 0x0000000617007c0c */ /* 0x000fe4000cf21270 */
[----:B------:R-:W-:Y:S02]  /*3bd00*/  ISETP.LT.AND P5, PT, R14, UR6, !P0 ;  /* 0x000000060e007c0c */ /* 0x000fe4000c7a1270 */
[----:B------:R-:W-:Y:S01]  /*3bd10*/  ISETP.LT.AND P6, PT, R15, UR6, !P0 ;  /* 0x000000060f007c0c */ /* 0x000fe2000c7c1270 */
[----:B------:R-:W-:-:S04]  /*3bd20*/  IMAD.WIDE R14, R26, 0x2, R2 ;  /* 0x000000021a0e7825 */ /* 0x000fc800078e0202 */
[----:B------:R-:W-:Y:S02]  /*3bd30*/  IMAD.WIDE R22, R26, 0x2, R16 ;  /* 0x000000021a167825 */ /* 0x000fe400078e0210 */
[----:B--2---:R-:W-:Y:S04]  /*3bd40*/  @P2 STG.E.U16 desc[UR8][R14.64], R13 ;  /* 0x0000000d0e002986 */ /* 0x004fe8000c101508 */
[----:B------:R0:W-:Y:S01]  /*3bd50*/  @P1 STG.E.U16 desc[UR8][R22.64], R25 ;  /* 0x0000001916001986 */ /* 0x0001e2000c101508 */
[----:B------:R-:W-:-:S03]  /*3bd60*/  ISETP.LT.AND P1, PT, R20, UR6, !P0 ;  /* 0x0000000614007c0c */ /* 0x000fc6000c721270 */
[----:B0-----:R-:W2:Y:S04]  /*3bd70*/  LDL.LU R25, [R1+0xc0] ;  /* 0x0000c00001197983 */ /* 0x001ea80000300800 */
[----:B------:R-:W3:Y:S01]  /*3bd80*/  LDL.LU R20, [R1+0x1ad4] ;  /* 0x001ad40001147983 */ /* 0x000ee20000300800 */
[----:B------:R-:W-:Y:S01]  /*3bd90*/  ISETP.LT.AND P4, PT, R0, UR6, !P0 ;  /* 0x0000000600007c0c */ /* 0x000fe2000c781270 */
[----:B------:R-:W-:Y:S02]  /*3bda0*/  VIADD R26, R26, UR10 ;  /* 0x0000000a1a1a7c36 */ /* 0x000fe40008000000 */
[----:B------:R-:W-:Y:S02]  /*3bdb0*/  VIADD R24, R29, 0x9 ;  /* 0x000000091d187836 */ /* 0x000fe40000000000 */
[----:B------:R-:W-:-:S03]  /*3bdc0*/  IMAD.WIDE R12, R26, 0x2, R8 ;  /* 0x000000021a0c7825 */ /* 0x000fc600078e0208 */
[----:B------:R-:W-:Y:S02]  /*3bdd0*/  ISETP.GE.AND P3, PT, R24, UR7, PT ;  /* 0x0000000718007c0c */ /* 0x000fe4000bf66270 */
[----:B------:R-:W-:-:S03]  /*3bde0*/  PRMT R24, R21, 0x7632, R24 ;  /* 0x0000763215187816 */ /* 0x000fc60000000018 */
[----:B------:R0:W-:Y:S01]  /*3bdf0*/  @P4 STG.E.U16 desc[UR8][R12.64], R21 ;  /* 0x000000150c004986 */ /* 0x0001e2000c101508 */
[----:B---3--:R-:W-:-:S03]  /*3be00*/  ISETP.LT.AND P2, PT, R20, UR6, !P0 ;  /* 0x0000000614007c0c */ /* 0x008fc6000c741270 */
[----:B------:R-:W3:Y:S04]  /*3be10*/  LDL.LU R20, [R1+0x1ad0] ;  /* 0x001ad00001147983 */ /* 0x000ee80000300800 */
[----:B0-----:R-:W3:Y:S04]  /*3be20*/  LDL.LU R21, [R1+0x1acc] ;  /* 0x001acc0001157983 */ /* 0x001ee80000300800 */
[----:B------:R-:W4:Y:S04]  /*3be30*/  LDL.LU R12, [R1+0xd0] ;  /* 0x0000d000010c7983 */ /* 0x000f280000300800 */
[----:B------:R-:W2:Y:S01]  /*3be40*/  LDL R13, [R1+0x1a6c] ;  /* 0x001a6c00010d7983 */ /* 0x000ea20000100800 */
[----:B------:R-:W-:-:S04]  /*3be50*/  IMAD.WIDE R14, R26, 0x2, R4 ;  /* 0x000000021a0e7825 */ /* 0x000fc800078e0204 */
[----:B------:R-:W-:Y:S01]  /*3be60*/  IMAD.WIDE R22, R26, 0x2, R6 ;  /* 0x000000021a167825 */ /* 0x000fe200078e0206 */
[----:B------:R0:W-:Y:S04]  /*3be70*/  @P5 STG.E.U16 desc[UR8][R14.64], R24 ;  /* 0x000000180e005986 */ /* 0x0001e8000c101508 */
[----:B0-----:R-:W3:Y:S04]  /*3be80*/  LDL R24, [R1+0x1a70] ;  /* 0x001a700001187983 */ /* 0x001ee80000100800 */
[----:B----4-:R0:W-:Y:S01]  /*3be90*/  @P6 STG.E.U16 desc[UR8][R22.64], R12 ;  /* 0x0000000c16006986 */ /* 0x0101e2000c101508 */
[----:B--2---:R-:W-:-:S02]  /*3bea0*/  ISETP.LT.AND P5, PT, R13, UR6, !P0 ;  /* 0x000000060d007c0c */ /* 0x004fc4000c7a1270 */
[----:B------:R-:W-:Y:S02]  /*3beb0*/  ISETP.LT.AND P6, PT, R28, UR6, !P0 ;  /* 0x000000061c007c0c */ /* 0x000fe4000c7c1270 */
[----:B------:R-:W2:Y:S01]  /*3bec0*/  LDL.LU R28, [R1+0xf0] ;  /* 0x0000f000011c7983 */ /* 0x000ea20000300800 */
[----:B0-----:R-:W-:Y:S01]  /*3bed0*/  PRMT R22, R12, 0x7632, R22 ;  /* 0x000076320c167816 */ /* 0x001fe20000000016 */
[----:B---3--:R-:W-:-:S05]  /*3bee0*/  IMAD.WIDE R12, R26, 0x2, R20 ;  /* 0x000000021a0c7825 */ /* 0x008fca00078e0214 */
[----:B------:R0:W-:Y:S04]  /*3bef0*/  @P1 STG.E.U16 desc[UR8][R12.64], R22 ;  /* 0x000000160c001986 */ /* 0x0001e8000c101508 */
[----:B0-----:R-:W3:Y:S01]  /*3bf00*/  LDL R22, [R1+0xe0] ;  /* 0x0000e00001167983 */ /* 0x001ee20000100800 */
[----:B------:R-:W-:Y:S01]  /*3bf10*/  VIADD R23, R29, 0xa ;  /* 0x0000000a1d177836 */ /* 0x000fe20000000000 */
[----:B------:R-:W-:Y:S01]  /*3bf20*/  ISETP.LT.AND P1, PT, R0, UR6, !P3 ;  /* 0x0000000600007c0c */ /* 0x000fe2000df21270 */
[C---:B------:R-:W-:Y:S01]  /*3bf30*/  IMAD.WIDE R14, R26.reuse, 0x2, R18 ;  /* 0x000000021a0e7825 */ /* 0x040fe200078e0212 */
[----:B------:R-:W4:Y:S02]  /*3bf40*/  LDL.LU R0, [R1+0x1ac8] ;  /* 0x001ac80001007983 */ /* 0x000f240000300800 */
[----:B------:R-:W-:Y:S01]  /*3bf50*/  ISETP.GE.AND P4, PT, R23, UR7, PT ;  /* 0x0000000717007c0c */ /* 0x000fe2000bf86270 */
[----:B------:R-:W-:Y:S01]  /*3bf60*/  IMAD.WIDE R12, R26, 0x2, R10 ;  /* 0x000000021a0c7825 */ /* 0x000fe200078e020a */
[----:B------:R-:W-:Y:S01]  /*3bf70*/  PRMT R23, R25, 0x7632, R23 ;  /* 0x0000763219177816 */ /* 0x000fe20000000017 */
[----:B------:R-:W-:Y:S01]  /*3bf80*/  STL [R1+0x1abc], R10 ;  /* 0x001abc0a01007387 */ /* 0x000fe20000100800 */
[----:B------:R-:W-:-:S03]  /*3bf90*/  ISETP.LT.AND P0, PT, R24, UR6, !P0 ;  /* 0x0000000618007c0c */ /* 0x000fc6000c701270 */
[----:B------:R0:W-:Y:S04]  /*3bfa0*/  STL [R1+0x1ab8], R11 ;  /* 0x001ab80b01007387 */ /* 0x0001e80000100800 */
[----:B------:R1:W-:Y:S04]  /*3bfb0*/  @P2 STG.E.U16 desc[UR8][R14.64], R25 ;  /* 0x000000190e002986 */ /* 0x0003e8000c101508 */
[----:B------:R-:W-:Y:S04]  /*3bfc0*/  @P5 STG.E.U16 desc[UR8][R12.64], R23 ;  /* 0x000000170c005986 */ /* 0x000fe8000c101508 */
[----:B0-----:R-:W2:Y:S01]  /*3bfd0*/  LDL.LU R11, [R1+0xa0] ;  /* 0x0000a000010b7983 */ /* 0x001ea20000300800 */
[----:B-1----:R-:W-:-:S03]  /*3bfe0*/  IMAD.WIDE R14, R26, 0x2, R2 ;  /* 0x000000021a0e7825 */ /* 0x002fc600078e0202 */
[----:B------:R0:W-:Y:S01]  /*3bff0*/  STL.64 [R1+0x1ac0], R2 ;  /* 0x001ac00201007387 */ /* 0x0001e20000100a00 */
[----:B------:R-:W-:-:S03]  /*3c000*/  IMAD.WIDE R24, R26, 0x2, R16 ;  /* 0x000000021a187825 */ /* 0x000fc600078e0210 */
[----:B0-----:R-:W2:Y:S04]  /*3c010*/  LDL R2, [R1+0x1a64] ;  /* 0x001a640001027983 */ /* 0x001ea80000100800 */
[----:B------:R-:W2:Y:S01]  /*3c020*/  LDL R3, [R1+0x1a68] ;  /* 0x001a680001037983 */ /* 0x000ea20000100800 */
[----:B---3--:R-:W-:Y:S01]  /*3c030*/  PRMT R27, R22, 0x7632, R27 ;  /* 0x00007632161b7816 */ /* 0x008fe2000000001b */
[----:B------:R-:W-:Y:S02]  /*3c040*/  VIADD R22, R26, UR10 ;  /* 0x0000000a1a167c36 */ /* 0x000fe40008000000 */
[----:B------:R-:W3:Y:S04]  /*3c050*/  LDL R26, [R1+0x1a60] ;  /* 0x001a6000011a7983 */ /* 0x000ee80000100800 */
[----:B------:R-:W4:Y:S04]  /*3c060*/  LDL.LU R13, [R1+0xe0] ;  /* 0x0000e000010d7983 */ /* 0x000f280000300800 */
[----:B----4-:R-:W-:Y:S04]  /*3c070*/  @P6 STG.E.U16 desc[UR8][R14.64], R13 ;  /* 0x0000000d0e006986 */ /* 0x010fe8000c101508 */
[----:B------:R-:W0:Y:S04]  /*3c080*/  LDS.128 R12, [R0] ;  /* 0x00000000000c7984 */ /* 0x000e280000000c00 */
[----:B0-----:R0:W-:Y:S04]  /*3c090*/  STL [R1+0x1a9c], R13 ;  /* 0x001a9c0d01007387 */ /* 0x0011e80000100800 */
[----:B0-----:R-:W4:Y:S01]  /*3c0a0*/  LDL R13, [R1+0x1a5c] ;  /* 0x001a5c00010d7983 */ /* 0x001f220000100800 */
[----:B---3--:R-:W-:-:S03]  /*3c0b0*/  ISETP.LT.AND P6, PT, R26, UR6, !P3 ;  /* 0x000000061a007c0c */ /* 0x008fc6000dfc1270 */
[----:B------:R0:W-:Y:S01]  /*3c0c0*/  @P0 STG.E.U16 desc[UR8][R24.64], R27 ;  /* 0x0000001b18000986 */ /* 0x0001e2000c101508 */
[----:B--2---:R-:W-:Y:S01]  /*3c0d0*/  ISETP.LT.AND P5, PT, R2, UR6, !P3 ;  /* 0x0000000602007c0c */ /* 0x004fe2000dfa1270 */
[----:B------:R-:W-:Y:S02]  /*3c0e0*/  VIADD R0, R29, 0xb ;  /* 0x0000000b1d007836 */ /* 0x000fe40000000000 */
[----:B------:R1:W-:Y:S01]  /*3c0f0*/  STL [R1+0x1a88], R14 ;  /* 0x001a880e01007387 */ /* 0x0003e20000100800 */
[----:B------:R-:W-:Y:S01]  /*3c100*/  PRMT R10, R28, 0x7632, R10 ;  /* 0x000076321c0a7816 */ /* 0x000fe2000000000a */
[C---:B0-----:R-:W-:Y:S02]  /*3c110*/  IMAD.WIDE R24, R22.reuse, 0x2, R8 ;  /* 0x0000000216187825 */ /* 0x041fe400078e0208 */
[----:B-1----:R-:W2:Y:S04]  /*3c120*/  LDL R14, [R1+0x1a74] ;  /* 0x001a7400010e7983 */ /* 0x002ea80000100800 */
[----:B------:R0:W-:Y:S01]  /*3c130*/  @P1 STG.E.U16 desc[UR8][R24.64], R28 ;  /* 0x0000001c18001986 */ /* 0x0001e2000c101508 */
[----:B------:R-:W-:Y:S01]  /*3c140*/  ISETP.LT.AND P1, PT, R3, UR4, !P3 ;  /* 0x0000000403007c0c */ /* 0x000fe2000df21270 */
[----:B------:R-:W-:Y:S01]  /*3c150*/  IMAD.WIDE R2, R22, 0x2, R4 ;  /* 0x0000000216027825 */ /* 0x000fe200078e0204 */
[----:B------:R-:W-:Y:S01]  /*3c160*/  ISETP.GE.AND P0, PT, R0, UR7, PT ;  /* 0x0000000700007c0c */ /* 0x000fe2000bf06270 */
[----:B------:R1:W-:Y:S01]  /*3c170*/  STL [R1+0x1a7c], R15 ;  /* 0x001a7c0f01007387 */ /* 0x0003e20000100800 */
[----:B------:R-:W-:Y:S01]  /*3c180*/  PRMT R23, R11, 0x7632, R23 ;  /* 0x000076320b177816 */ /* 0x000fe20000000017 */
[----:B------:R-:W-:Y:S01]  /*3c190*/  IMAD.WIDE R26, R22, 0x2, R20 ;  /* 0x00000002161a7825 */ /* 0x000fe200078e0214 */
[----:B------:R-:W-:-:S03]  /*3c1a0*/  ULDC UR4, c[0x0][0x228] ;  /* 0x00008a0000047ab9 */ /* 0x000fc60000000800 */
[C---:B0-----:R-:W-:Y:S01]  /*3c1b0*/  IMAD.WIDE R24, R22.reuse, 0x2, R6 ;  /* 0x0000000216187825 */ /* 0x041fe200078e0206 */
[----:B-1----:R-:W3:Y:S04]  /*3c1c0*/  LDL.LU R15, [R1+0x1a70] ;  /* 0x001a7000010f7983 */ /* 0x002ee80000300800 */
[----:B------:R0:W-:Y:S04]  /*3c1d0*/  STL [R1+0x1ab4], R20 ;  /* 0x001ab41401007387 */ /* 0x0001e80000100800 */
[----:B0-----:R-:W2:Y:S04]  /*3c1e0*/  LDL.LU R20, [R1+0xb4] ;  /* 0x0000b40001147983 */ /* 0x001ea80000300800 */
[----:B------:R-:W-:Y:S04]  /*3c1f0*/  STL [R1+0x1ab0], R21 ;  /* 0x001ab01501007387 */ /* 0x000fe80000100800 */
[----:B------:R-:W3:Y:S01]  /*3c200*/  LDL R0, [R1+0x1a50] ;  /* 0x001a500001007983 */ /* 0x000ee20000100800 */
[----:B----4-:R-:W-:Y:S01]  /*3c210*/  ISETP.LT.AND P2, PT, R13, UR6, !P3 ;  /* 0x000000060d007c0c */ /* 0x010fe2000df41270 */
[----:B------:R-:W-:Y:S01]  /*3c220*/  IMAD.WIDE R28, R22, 0x2, R18 ;  /* 0x00000002161c7825 */ /* 0x000fe200078e0212 */
[----:B------:R-:W-:-:S11]  /*3c230*/  ULDC UR6, c[0x0][0x228] ;  /* 0x00008a0000067ab9 */ /* 0x000fd60000000800 */
[----:B------:R0:W-:Y:S04]  /*3c240*/  @P2 STG.E.U16 desc[UR8][R2.64], R10 ;  /* 0x0000000a02002986 */ /* 0x0001e8000c101508 */
[----:B------:R1:W-:Y:S04]  /*3c250*/  @P6 STG.E.U16 desc[UR8][R24.64], R11 ;  /* 0x0000000b18006986 */ /* 0x0003e8000c101508 */
[----:B0-----:R-:W4:Y:S04]  /*3c260*/  LDL.LU.64 R2, [R1+0x1ac0] ;  /* 0x001ac00001027983 */ /* 0x001f280000300a00 */
[----:B------:R-:W4:Y:S04]  /*3c270*/  LDL.LU R10, [R1+0x1abc] ;  /* 0x001abc00010a7983 */ /* 0x000f280000300800 */
[----:B-1----:R-:W4:Y:S04]  /*3c280*/  LDL.LU R11, [R1+0x1ab8] ;  /* 0x001ab800010b7983 */ /* 0x002f280000300800 */
[----:B------:R-:W4:Y:S04]  /*3c290*/  LDL R24, [R1+0x1a6c] ;  /* 0x001a6c0001187983 */ /* 0x000f280000100800 */
[----:B------:R-:W4:Y:S04]  /*3c2a0*/  LDL.LU R25, [R1+0x10] ;  /* 0x0000100001197983 */ /* 0x000f280000300800 */
[----:B------:R0:W-:Y:S01]  /*3c2b0*/  @P5 STG.E.U16 desc[UR8][R26.64], R23 ;  /* 0x000000171a005986 */ /* 0x0001e2000c101508 */
[----:B------:R-:W-:Y:S01]  /*3c2c0*/  ISETP.LT.AND P5, PT, R13, UR11, !P4 ;  /* 0x0000000b0d007c0c */ /* 0x000fe2000e7a1270 */
[----:B------:R-:W-:-:S02]  /*3c2d0*/  ULDC UR11, c[0x0][0x228] ;  /* 0x00008a00000b7ab9 */ /* 0x000fc40000000800 */
[----:B0-----:R-:W4:Y:S01]  /*3c2e0*/  LDL R27, [R1+0x1a60] ;  /* 0x001a6000011b7983 */ /* 0x001f220000100800 */
[----:B---3--:R-:W-:Y:S01]  /*3c2f0*/  ISETP.LT.AND P6, PT, R0, UR6, !P4 ;  /* 0x0000000600007c0c */ /* 0x008fe2000e7c1270 */
[----:B------:R-:W-:Y:S01]  /*3c300*/  VIADD R0, R22, UR10 ;  /* 0x0000000a16007c36 */ /* 0x000fe20008000000 */
[----:B--2---:R-:W-:Y:S01]  /*3c310*/  PRMT R21, R20, 0x7632, R21 ;  /* 0x0000763214157816 */ /* 0x004fe20000000015 */
[----:B------:R0:W-:Y:S01]  /*3c320*/  STL [R1+0x1aa8], R13 ;  /* 0x001aa80d01007387 */ /* 0x0001e20000100800 */
[----:B------:R-:W-:-:S03]  /*3c330*/  ULDC UR6, c[0x0][0x228] ;  /* 0x00008a0000067ab9 */ /* 0x000fc60000000800 */
[----:B0-----:R-:W2:Y:S04]  /*3c340*/  LDL.LU R13, [R1+0xe4] ;  /* 0x0000e400010d7983 */ /* 0x001ea80000300800 */
[----:B------:R-:W-:Y:S01]  /*3c350*/  STL [R1+0x1aac], R9 ;  /* 0x001aac0901007387 */ /* 0x000fe20000100800 */
[----:B----4-:R-:W-:Y:S01]  /*3c360*/  ISETP.LT.AND P2, PT, R24, UR4, !P3 ;  /* 0x0000000418007c0c */ /* 0x010fe2000df41270 */
[----:B------:R-:W-:Y:S02]  /*3c370*/  ULDC UR4, c[0x0][0x228] ;  /* 0x00008a0000047ab9 */ /* 0x000fe40000000800 */
[----:B------:R0:W-:Y:S01]  /*3c380*/  @P1 STG.E.U16 desc[UR8][R28.64], R25 ;  /* 0x000000191c001986 */ /* 0x0001e2000c101508 */
[----:B------:R-:W-:Y:S01]  /*3c390*/  ISETP.LT.AND P1, PT, R14, UR4, !P3 ;  /* 0x000000040e007c0c */ /* 0x000fe2000df21270 */
[----:B------:R-:W-:Y:S01]  /*3c3a0*/  ULDC UR4, c[0x0][0x228] ;  /* 0x00008a0000047ab9 */ /* 0x000fe20000000800 */
[----:B------:R-:W-:-:S02]  /*3c3b0*/  PRMT R23, R25, 0x7632, R23 ;  /* 0x0000763219177816 */ /* 0x000fc40000000017 */
[----:B------:R-:W-:Y:S01]  /*3c3c0*/  ISETP.LT.AND P3, PT, R15, UR5, !P3 ;  /* 0x000000050f007c0c */ /* 0x000fe2000df61270 */
[----:B------:R-:W-:Y:S01]  /*3c3d0*/  ULDC UR5, c[0x0][0x228] ;  /* 0x00008a0000057ab9 */ /* 0x000fe20000000800 */
[----:B0-----:R-:W-:-:S04]  /*3c3e0*/  IMAD.WIDE R24, R22, 0x2, R10 ;  /* 0x0000000216187825 */ /* 0x001fc800078e020a */
[----:B------:R-:W-:Y:S01]  /*3c3f0*/  IMAD.WIDE R28, R22, 0x2, R2 ;  /* 0x00000002161c7825 */ /* 0x000fe200078e0202 */
[----:B------:R0:W-:Y:S04]  /*3c400*/  @P2 STG.E.U16 desc[UR8][R24.64], R23 ;  /* 0x0000001718002986 */ /* 0x0001e8000c101508 */
[----:B------:R-:W-:Y:S01]  /*3c410*/  @P1 STG.E.U16 desc[UR8][R28.64], R12 ;  /* 0x0000000c1c001986 */ /* 0x000fe2000c101508 */
[----:B0-----:R-:W-:Y:S01]  /*3c420*/  IMAD.WIDE R24, R0, 0x2, R8 ;  /* 0x0000000200187825 */ /* 0x001fe200078e0208 */
[----:B------:R-:W-:-:S03]  /*3c430*/  PRMT R9, R12, 0x7632, R9 ;  /* 0x000076320c097816 */ /* 0x000fc60000000009 */
[----:B------:R-:W-:-:S05]  /*3c440*/  IMAD.WIDE R22, R22, 0x2, R16 ;  /* 0x0000000216167825 */ /* 0x000fca00078e0210 */
[----:B------:R0:W-:Y:S04]  /*3c450*/  @P3 STG.E.U16 desc[UR8][R22.64], R9 ;  /* 0x0000000916003986 */ /* 0x0001e8000c101508 */
[----:B0-----:R-:W3:Y:S01]  /*3c460*/  LDL.LU R22, [R1+0xd4] ;  /* 0x0000d40001167983 */ /* 0x001ee20000300800 */
[----:B------:R-:W-:-:S03]  /*3c470*/  ISETP.LT.AND P2, PT, R27, UR12, !P4 ;  /* 0x0000000c1b007c0c */ /* 0x000fc6000e741270 */
[----:B------:R-:W4:Y:S01]  /*3c480*/  LDL R23, [R1+0x1a6c] ;  /* 0x001a6c0001177983 */ /* 0x000f220000100800 */
[C---:B------:R-:W-:Y:S01]  /*3c490*/  IMAD.WIDE R26, R0.reuse, 0x2, R4 ;  /* 0x00000002001a7825 */ /* 0x040fe200078e0204 */
[----:B------:R-:W-:Y:S02]  /*3c4a0*/  ULDC UR12, c[0x0][0x228] ;  /* 0x00008a00000c7ab9 */ /* 0x000fe40000000800 */
[----:B------:R-:W2:Y:S04]  /*3c4b0*/  LDL R9, [R1+0x1a50] ;  /* 0x001a500001097983 */ /* 0x000ea80000100800 */
[----:B------:R0:W-:Y:S01]  /*3c4c0*/  @P6 STG.E.U16 desc[UR8][R24.64], R20 ;  /* 0x0000001418006986 */ /* 0x0001e2000c101508 */
[----:B------:R-:W-:-:S03]  /*3c4d0*/  IMAD.WIDE R28, R0, 0x2, R6 ;  /* 0x00000002001c7825 */ /* 0x000fc600078e0206 */
[----:B------:R1:W-:Y:S04]  /*3c4e0*/  @P5 STG.E.U16 desc[UR8][R26.64], R21 ;  /* 0x000000151a005986 */ /* 0x0003e8000c101508 */
[----:B0-----:R-:W2:Y:S04]  /*3c4f0*/  LDL.LU R20, [R1+0x1ab4] ;  /* 0x001ab40001147983 */ /* 0x001ea80000300800 */
[----:B------:R-:W4:Y:S04]  /*3c500*/  LDL R24, [R1+0x1a64] ;  /* 0x001a640001187983 */ /* 0x000f280000100800 */
[----:B------:R-:W2:Y:S04]  /*3c510*/  LDL R25, [R1+0x1a68] ;  /* 0x001a680001197983 */ /* 0x000ea80000100800 */
[----:B-1----:R-:W2:Y:S04]  /*3c520*/  LDL.LU R21, [R1+0x1ab0] ;  /* 0x001ab00001157983 */ /* 0x002ea80000300800 */
[----:B------:R-:W2:Y:S04]  /*3c530*/  LDL.LU R27, [R1+0xc4] ;  /* 0x0000c400011b7983 */ /* 0x000ea80000300800 */
[----:B---3--:R0:W-:Y:S04]  /*3c540*/  @P2 STG.E.U16 desc[UR8][R28.64], R22 ;  /* 0x000000161c002986 */ /* 0x0081e8000c101508 */
[----:B0-----:R-:W3:Y:S01]  /*3c550*/  LDL R29, [R1+0x1a4c] ;  /* 0x001a4c00011d7983 */ /* 0x001ee20000100800 */
[----:B------:R-:W-:-:S02]  /*3c560*/  PRMT R12, R22, 0x7632, R12 ;  /* 0x00007632160c7816 */ /* 0x000fc4000000000c */
[----:B----4-:R-:W-:Y:S01]  /*3c570*/  ISETP.LT.AND P6, PT, R24, UR4, !P4 ;  /* 0x0000000418007c0c */ /* 0x010fe2000e7c1270 */
[----:B------:R-:W-:Y:S01]  /*3c580*/  ULDC UR4, c[0x0][0x228] ;  /* 0x00008a0000047ab9 */ /* 0x000fe20000000800 */
[----:B--2---:R-:W-:Y:S01]  /*3c590*/  ISETP.LT.AND P5, PT, R25, UR5, !P4 ;  /* 0x0000000519007c0c */ /* 0x004fe2000e7a1270 */
[----:B------:R-:W-:Y:S01]  /*3c5a0*/  ULDC UR5, c[0x0][0x228] ;  /* 0x00008a0000057ab9 */ /* 0x000fe20000000800 */
[----:B------:R-:W-:Y:S01]  /*3c5b0*/  ISETP.LT.AND P1, PT, R23, UR4, !P4 ;  /* 0x0000000417007c0c */ /* 0x000fe2000e721270 */
[----:B------:R-:W-:Y:S01]  /*3c5c0*/  IMAD.WIDE R24, R0, 0x2, R18 ;  /* 0x0000000200187825 */ /* 0x000fe200078e0212 */
[----:B------:R-:W-:Y:S01]  /*3c5d0*/  ISETP.LT.AND P2, PT, R14, UR5, !P4 ;  /* 0x000000050e007c0c */ /* 0x000fe2000e741270 */
[----:B------:R0:W-:Y:S01]  /*3c5e0*/  STL [R1+0x1aa0], R14 ;  /* 0x001aa00e01007387 */ /* 0x0001e20000100800 */
[----:B------:R-:W-:Y:S01]  /*3c5f0*/  ULDC UR4, c[0x0][0x228] ;  /* 0x00008a0000047ab9 */ /* 0x000fe20000000800 */
[----:B------:R-:W-:Y:S01]  /*3c600*/  IMAD.WIDE R22, R0, 0x2, R20 ;  /* 0x0000000200167825 */ /* 0x000fe200078e0214 */
[----:B------:R-:W-:Y:S01]  /*3c610*/  PRMT R28, R27, 0x7632, R28 ;  /* 0x000076321b1c7816 */ /* 0x000fe2000000001c */
[----:B------:R-:W-:-:S03]  /*3c620*/  ULDC UR5, c[0x0][0x228] ;  /* 0x00008a0000057ab9 */ /* 0x000fc60000000800 */
[----:B------:R-:W-:Y:S04]  /*3c630*/  @P6 STG.E.U16 desc[UR8][R22.64], R12 ;  /* 0x0000000c16006986 */ /* 0x000fe8000c101508 */
[----:B------:R1:W-:Y:S01]  /*3c640*/  @P5 STG.E.U16 desc[UR8][R24.64], R27 ;  /* 0x0000001b18005986 */ /* 0x0003e2000c101508 */
[----:B------:R-:W-:Y:S01]  /*3c650*/  ISETP.LT.AND P5, PT, R9, UR4, !P0 ;  /* 0x0000000409007c0c */ /* 0x000fe2000c7a1270 */
[----:B------:R-:W-:Y:S02]  /*3c660*/  ULDC UR4, c[0x0][0x228] ;  /* 0x00008a0000047ab9 */ /* 0x000fe40000000800 */
[----:B0-----:R-:W2:Y:S04]  /*3c670*/  LDL.LU R14, [R1+0xa4] ;  /* 0x0000a400010e7983 */ /* 0x001ea80000300800 */
[----:B------:R-:W-:Y:S01]  /*3c680*/  STL [R1+0x1aa4], R15 ;  /* 0x001aa40f01007387 */ /* 0x000fe20000100800 */
[----:B-1----:R-:W-:-:S03]  /*3c690*/  IMAD.WIDE R24, R0, 0x2, R2 ;  /* 0x0000000200187825 */ /* 0x002fc600078e0202 */
[----:B------:R-:W4:Y:S01]  /*3c6a0*/  LDL.LU R9, [R1+0x1aac] ;  /* 0x001aac0001097983 */ /* 0x000f220000300800 */
[----:B------:R-:W-:Y:S01]  /*3c6b0*/  PRMT R12, R13, 0x7632, R12 ;  /* 0x000076320d0c7816 */ /* 0x000fe2000000000c */
[----:B---3--:R-:W-:-:S05]  /*3c6c0*/  VIADD R26, R29, 0xc ;  /* 0x0000000c1d1a7836 */ /* 0x008fca0000000000 */
[----:B------:R-:W-:Y:S01]  /*3c6d0*/  ISETP.GE.AND P3, PT, R26, UR7, PT ;  /* 0x000000071a007c0c */ /* 0x000fe2000bf66270 */
[----:B------:R-:W-:-:S05]  /*3c6e0*/  IMAD.WIDE R26, R0, 0x2, R10 ;  /* 0x00000002001a7825 */ /* 0x000fca00078e020a */
[----:B------:R0:W-:Y:S04]  /*3c6f0*/  @P1 STG.E.U16 desc[UR8][R26.64], R28 ;  /* 0x0000001c1a001986 */ /* 0x0001e8000c101508 */
[----:B------:R1:W-:Y:S04]  /*3c700*/  @P2 STG.E.U16 desc[UR8][R24.64], R13 ;  /* 0x0000000d18002986 */ /* 0x0003e8000c101508 */
[----:B0-----:R-:W3:Y:S04]  /*3c710*/  LDL R28, [R1+0x1a64] ;  /* 0x001a6400011c7983 */ /* 0x001ee80000100800 */
[----:B------:R-:W2:Y:S04]  /*3c720*/  LDL R26, [R1+0x1a68] ;  /* 0x001a6800011a7983 */ /* 0x000ea80000100800 */
[----:B------:R-:W3:Y:S04]  /*3c730*/  LDL.LU R27, [R1+0xf4] ;  /* 0x0000f400011b7983 */ /* 0x000ee80000300800 */
[----:B-1----:R-:W2:Y:S01]  /*3c740*/  LDL.LU R13, [R1+0x1aa8] ;  /* 0x001aa800010d7983 */ /* 0x002ea20000300800 */
[----:B------:R-:W-:Y:S01]  /*3c750*/  ISETP.LT.AND P4, PT, R15, UR6, !P4 ;  /* 0x000000060f007c0c */ /* 0x000fe2000e781270 */
[C---:B------:R-:W-:Y:S01]  /*3c760*/  IMAD.WIDE R22, R0.reuse, 0x2, R16 ;  /* 0x0000000200167825 */ /* 0x040fe200078e0210 */
[----:B------:R-:W-:Y:S01]  /*3c770*/  ULDC UR6, c[0x0][0x228] ;  /* 0x00008a0000067ab9 */ /* 0x000fe20000000800 */
[----:B------:R-:W3:Y:S02]  /*3c780*/  LDL R25, [R1+0x1a60] ;  /* 0x001a600001197983 */ /* 0x000ee40000100800 */
[----:B------:R-:W-:-:S08]  /*3c790*/  VIADD R0, R0, UR10 ;  /* 0x0000000a00007c36 */ /* 0x000fd00008000000 */
[----:B------:R4:W-:Y:S02]  /*3c7a0*/  @P4 STG.E.U16 desc[UR8][R22.64], R12 ;  /* 0x0000000c16004986 */ /* 0x0009e4000c101508 */
[----:B----4-:R-:W-:Y:S02]  /*3c7b0*/  IMAD.WIDE R22, R0, 0x2, R8 ;  /* 0x0000000200167825 */ /* 0x010fe400078e0208 */
[----:B------:R-:W-:Y:S04]  /*3c7c0*/  STL [R1+0x1a98], R20 ;  /* 0x001a981401007387 */ /* 0x000fe80000100800 */
[----:B------:R-:W-:Y:S01]  /*3c7d0*/  STL [R1+0x1a94], R21 ;  /* 0x001a941501007387 */ /* 0x000fe20000100800 */
[----:B--2---:R-:W-:-:S03]  /*3c7e0*/  ISETP.LT.AND P1, PT, R13, UR4, !P0 ;  /* 0x000000040d007c0c */ /* 0x004fc6000c721270 */
[----:B---3--:R0:W-:Y:S01]  /*3c7f0*/  @P5 STG.E.U16 desc[UR8][R22.64], R27 ;  /* 0x0000001b16005986 */ /* 0x0081e2000c101508 */
[----:B------:R-:W-:Y:S01]  /*3c800*/  PRMT R15, R27, 0x7632, R15 ;  /* 0x000076321b0f7816 */ /* 0x000fe2000000000f */
[----:B------:R-:W-:Y:S01]  /*3c810*/  ULDC UR4, c[0x0][0x228] ;  /* 0x00008a0000047ab9 */ /* 0x000fe20000000800 */
[----:B------:R-:W-:Y:S01]  /*3c820*/  ISETP.LT.AND P5, PT, R26, UR11, !P0 ;  /* 0x0000000b1a007c0c */ /* 0x000fe2000c7a1270 */
[----:B------:R-:W-:Y:S01]  /*3c830*/  ULDC UR11, c[0x0][0x228] ;  /* 0x00008a00000b7ab9 */ /* 0x000fe20000000800 */
[----:B0-----:R-:W-:-:S04]  /*3c840*/  IMAD.WIDE R22, R0, 0x2, R4 ;  /* 0x0000000200167825 */ /* 0x001fc800078e0204 */
[----:B------:R-:W-:Y:S01]  /*3c850*/  IMAD.WIDE R26, R0, 0x2, R20 ;  /* 0x00000002001a7825 */ /* 0x000fe200078e0214 */
[----:B------:R0:W-:Y:S04]  /*3c860*/  @P1 STG.E.U16 desc[UR8][R22.64], R15 ;  /* 0x0000000f16001986 */ /* 0x0001e8000c101508 */
[----:B------:R-:W2:Y:S04]  /*3c870*/  LDL.LU R21, [R1+0xb8] ;  /* 0x0000b80001157983 */ /* 0x000ea80000300800 */
[----:B0-----:R-:W3:Y:S04]  /*3c880*/  LDL.LU R15, [R1+0x1aa4] ;  /* 0x001aa400010f7983 */ /* 0x001ee80000300800 */
[----:B------:R-:W4:Y:S04]  /*3c890*/  LDL R22, [R1+0x1a6c] ;  /* 0x001a6c0001167983 */ /* 0x000f280000100800 */
[----:B------:R-:W2:Y:S01]  /*3c8a0*/  LDL.LU R23, [R1+0x14] ;  /* 0x0000140001177983 */ /* 0x000ea20000300800 */
[----:B------:R-:W-:-:S02]  /*3c8b0*/  ISETP.LT.AND P6, PT, R25, UR5, !P0 ;  /* 0x0000000519007c0c */ /* 0x000fc4000c7c1270 */
[----:B------:R-:W-:Y:S01]  /*3c8c0*/  ISETP.LT.AND P4, PT, R28, UR6, !P0 ;  /* 0x000000061c007c0c */ /* 0x000fe2000c781270 */
[----:B------:R-:W-:Y:S01]  /*3c8d0*/  IMAD.WIDE R24, R0, 0x2, R6 ;  /* 0x0000000200187825 */ /* 0x000fe200078e0206 */
[----:B------:R-:W-:Y:S01]  /*3c8e0*/  PRMT R12, R14, 0x7632, R12 ;  /* 0x000076320e0c7816 */ /* 0x000fe2000000000c */
[----:B------:R-:W-:Y:S01]  /*3c8f0*/  ULDC UR5, c[0x0][0x228] ;  /* 0x00008a0000057ab9 */ /* 0x000fe20000000800 */
[----:B------:R-:W-:Y:S01]  /*3c900*/  ULDC UR6, c[0x0][0x228] ;  /* 0x00008a0000067ab9 */ /* 0x000fe20000000800 */
[----:B------:R-:W-:-:S06]  /*3c910*/  VIADD R28, R29, 0xd ;  /* 0x0000000d1d1c7836 */ /* 0x000fcc0000000000 */
[----:B------:R0:W-:Y:S01]  /*3c920*/  @P6 STG.E.U16 desc[UR8][R24.64], R14 ;  /* 0x0000000e18006986 */ /* 0x0001e2000c101508 */
[----:B------:R-:W-:Y:S01]  /*3c930*/  ISETP.GE.AND P2, PT, R28, UR7, PT ;  /* 0x000000071c007c0c */ /* 0x000fe2000bf46270 */
[----:B------:R-:W-:Y:S02]  /*3c940*/  IMAD.WIDE R28, R0, 0x2, R18 ;  /* 0x00000002001c7825 */ /* 0x000fe400078e0212 */
[----:B------:R1:W-:Y:S04]  /*3c950*/  @P4 STG.E.U16 desc[UR8][R26.64], R12 ;  /* 0x0000000c1a004986 */ /* 0x0003e8000c101508 */
[----:B0-----:R-:W3:Y:S04]  /*3c960*/  LDL.LU R14, [R1+0x1aa0] ;  /* 0x001aa000010e7983 */ /* 0x001ee80000300800 */
[----:B-1----:R-:W3:Y:S04]  /*3c970*/  LDL R27, [R1+0x1a50] ;  /* 0x001a5000011b7983 */ /* 0x002ee80000100800 */
[----:B------:R-:W3:Y:S04]  /*3c980*/  LDL R25, [R1+0x1a60] ;  /* 0x001a600001197983 */ /* 0x000ee80000100800 */
[----:B--2---:R0:W-:Y:S01]  /*3c990*/  @P5 STG.E.U16 desc[UR8][R28.64], R23 ;  /* 0x000000171c005986 */ /* 0x0041e2000c101508 */
[----:B------:R-:W-:-:S02]  /*3c9a0*/  ISETP.LT.AND P5, PT, R13, UR11, !P3 ;  /* 0x0000000b0d007c0c */ /* 0x000fc4000dfa1270 */
[----:B------:R-:W-:Y:S01]  /*3c9b0*/  PRMT R24, R23, 0x7632, R24 ;  /* 0x0000763217187816 */ /* 0x000fe20000000018 */
[----:B------:R-:W2:Y:S01]  /*3c9c0*/  LDL.LU R13, [R1+0x1a9c] ;  /* 0x001a9c00010d7983 */ /* 0x000ea20000300800 */
[----:B----4-:R-:W-:Y:S01]  /*3c9d0*/  ISETP.LT.AND P4, PT, R22, UR4, !P0 ;  /* 0x0000000416007c0c */ /* 0x010fe2000c781270 */
[----:B------:R-:W-:Y:S01]  /*3c9e0*/  ULDC UR4, c[0x0][0x228] ;  /* 0x00008a0000047ab9 */ /* 0x000fe20000000800 */
[C---:B------:R-:W-:Y:S01]  /*3c9f0*/  VIADD R12, R0.reuse, UR10 ;  /* 0x0000000a000c7c36 */ /* 0x040fe20008000000 */
[----:B------:R-:W-:Y:S01]  /*3ca00*/  ULDC UR11, c[0x0][0x228] ;  /* 0x00008a00000b7ab9 */ /* 0x000fe20000000800 */
[----:B0-----:R-:W-:Y:S01]  /*3ca10*/  IMAD.WIDE R22, R0, 0x2, R10 ;  /* 0x0000000200167825 */ /* 0x001fe200078e020a */
[----:B------:R-:W-:Y:S08]  /*3ca20*/  STL [R1+0x1a90], R8 ;  /* 0x001a900801007387 */ /* 0x000ff00000100800 */
[----:B------:R0:W-:Y:S01]  /*3ca30*/  @P4 STG.E.U16 desc[UR8][R22.64], R24 ;  /* 0x0000001816004986 */ /* 0x0001e2000c101508 */
[----:B---3--:R-:W-:-:S02]  /*3ca40*/  ISETP.LT.AND P1, PT, R14, UR4, !P0 ;  /* 0x000000040e007c0c */ /* 0x008fc4000c721270 */
[----:B------:R-:W-:Y:S01]  /*3ca50*/  ISETP.LT.AND P6, PT, R27, UR6, !P3 ;  /* 0x000000061b007c0c */ /* 0x000fe2000dfc1270 */
[C---:B0-----:R-:W-:Y:S01]  /*3ca60*/  IMAD.WIDE R22, R0.reuse, 0x2, R2 ;  /* 0x0000000200167825 */ /* 0x041fe200078e0202 */
[----:B------:R-:W-:Y:S01]  /*3ca70*/  ISETP.LT.AND P0, PT, R15, UR5, !P0 ;  /* 0x000000050f007c0c */ /* 0x000fe2000c701270 */
[----:B------:R-:W-:Y:S01]  /*3ca80*/  ULDC UR4, c[0x0][0x228] ;  /* 0x00008a0000047ab9 */ /* 0x000fe20000000800 */
[----:B------:R-:W-:Y:S01]  /*3ca90*/  ISETP.LT.AND P4, PT, R25, UR12, !P3 ;  /* 0x0000000c19007c0c */ /* 0x000fe2000df81270 */
[----:B------:R-:W-:-:S04]  /*3caa0*/  IMAD.WIDE R24, R0, 0x2, R16 ;  /* 0x0000000200187825 */ /* 0x000fc800078e0210 */
[----:B------:R-:W-:Y:S01]  /*3cab0*/  IMAD.WIDE R26, R12, 0x2, R8 ;  /* 0x000000020c1a7825 */ /* 0x000fe200078e0208 */
[----:B------:R-:W-:Y:S01]  /*3cac0*/  ULDC UR5, c[0x0][0x228] ;  /* 0x00008a0000057ab9 */ /* 0x000fe20000000800 */
[----:B------:R-:W3:Y:S01]  /*3cad0*/  LDL R8, [R1+0x1a50] ;  /* 0x001a500001087983 */ /* 0x000ee20000100800 */
[----:B------:R-:W-:-:S03]  /*3cae0*/  ULDC UR6, c[0x0][0x228] ;  /* 0x00008a0000067ab9 */ /* 0x000fc60000000800 */
[----:B------:R0:W-:Y:S01]  /*3caf0*/  STL [R1+0x1a8c], R9 ;  /* 0x001a8c0901007387 */ /* 0x0001e20000100800 */
[----:B------:R-:W-:Y:S01]  /*3cb00*/  PRMT R0, R21, 0x7632, R0 ;  /* 0x0000763215007816 */ /* 0x000fe20000000000 */
[----:B------:R-:W-:Y:S02]  /*3cb10*/  IMAD.WIDE R28, R12, 0x2, R4 ;  /* 0x000000020c1c7825 */ /* 0x000fe400078e0204 */
[----:B0-----:R-:W4:Y:S01]  /*3cb20*/  LDL.LU R9, [R1+0xe8] ;  /* 0x0000e80001097983 */ /* 0x001f220000300800 */
[----:B--2---:R-:W-:-:S03]  /*3cb30*/  PRMT R20, R13, 0x7632, R20 ;  /* 0x000076320d147816 */ /* 0x004fc60000000014 */
[----:B------:R0:W-:Y:S04]  /*3cb40*/  @P1 STG.E.U16 desc[UR8][R22.64], R13 ;  /* 0x0000000d16001986 */ /* 0x0001e8000c101508 */
[----:B------:R1:W-:Y:S04]  /*3cb50*/  @P0 STG.E.U16 desc[UR8][R24.64], R20 ;  /* 0x0000001418000986 */ /* 0x0003e8000c101508 */
[----:B------:R2:W-:Y:S04]  /*3cb60*/  @P6 STG.E.U16 desc[UR8][R26.64], R21 ;  /* 0x000000151a006986 */ /* 0x0005e8000c101508 */
[----:B0-----:R-:W3:Y:S04]  /*3cb70*/  LDL.LU R13, [R1+0xd8] ;  /* 0x0000d800010d7983 */ /* 0x001ee80000300800 */
[----:B-1----:R-:W4:Y:S04]  /*3cb80*/  LDL.LU R20, [R1+0x1a98] ;  /* 0x001a980001147983 */ /* 0x002f280000300800 */
[----:B------:R-:W4:Y:S04]  /*3cb90*/  LDL R24, [R1+0x1a68] ;  /* 0x001a680001187983 */ /* 0x000f280000100800 */
[----:B------:R-:W4:Y:S04]  /*3cba0*/  LDL R25, [R1+0x1a6c] ;  /* 0x001a6c0001197983 */ /* 0x000f280000100800 */
[----:B--2---:R-:W2:Y:S04]  /*3cbb0*/  LDL.LU R21, [R1+0x1a94] ;  /* 0x001a940001157983 */ /* 0x004ea80000300800 */
[----:B------:R-:W2:Y:S04]  /*3cbc0*/  LDL R26, [R1+0x1a64] ;  /* 0x001a6400011a7983 */ /* 0x000ea80000100800 */
[----:B------:R-:W2:Y:S04]  /*3cbd0*/  LDL.LU R27, [R1+0xc8] ;  /* 0x0000c800011b7983 */ /* 0x000ea80000300800 */
[----:B------:R0:W-:Y:S04]  /*3cbe0*/  @P5 STG.E.U16 desc[UR8][R28.64], R0 ;  /* 0x000000001c005986 */ /* 0x0001e8000c101508 */
[----:B0-----:R-:W2:Y:S01]  /*3cbf0*/  LDL.LU R29, [R1+0x1a4c] ;  /* 0x001a4c00011d7983 */ /* 0x001ea20000300800 */
[----:B------:R-:W-:-:S03]  /*3cc00*/  IMAD.WIDE R22, R12, 0x2, R6 ;  /* 0x000000020c167825 */ /* 0x000fc600078e0206 */
[----:B------:R-:W2:Y:S04]  /*3cc10*/  LDL.LU R28, [R1+0xf8] ;  /* 0x0000f800011c7983 */ /* 0x000ea80000300800 */
[----:B---3--:R0:W-:Y:S01]  /*3cc20*/  @P4 STG.E.U16 desc[UR8][R22.64], R13 ;  /* 0x0000000d16004986 */ /* 0x0081e2000c101508 */
[----:B------:R-:W-:Y:S02]  /*3cc30*/  PRMT R0, R13, 0x7632, R0 ;  /* 0x000076320d007816 */ /* 0x000fe40000000000 */
[----:B----4-:R-:W-:Y:S01]  /*3cc40*/  ISETP.LT.AND P5, PT, R24, UR5, !P3 ;  /* 0x0000000518007c0c */ /* 0x010fe2000dfa1270 */
[----:B------:R-:W-:Y:S02]  /*3cc50*/  ULDC UR5, c[0x0][0x228] ;  /* 0x00008a0000057ab9 */ /* 0x000fe40000000800 */
[----:B------:R-:W-:Y:S01]  /*3cc60*/  ISETP.LT.AND P4, PT, R14, UR5, !P3 ;  /* 0x000000050e007c0c */ /* 0x000fe2000df81270 */
[----:B------:R-:W-:Y:S01]  /*3cc70*/  ULDC UR5, c[0x0][0x228] ;  /* 0x00008a0000057ab9 */ /* 0x000fe20000000800 */
[----:B--2---:R-:W-:Y:S01]  /*3cc80*/  ISETP.LT.AND P6, PT, R26, UR4, !P3 ;  /* 0x000000041a007c0c */ /* 0x004fe2000dfc1270 */
[----:B------:R-:W-:Y:S01]  /*3cc90*/  ULDC UR4, c[0x0][0x228] ;  /* 0x00008a0000047ab9 */ /* 0x000fe20000000800 */
[----:B0-----:R-:W-:Y:S01]  /*3cca0*/  IMAD.WIDE R22, R12, 0x2, R20 ;  /* 0x000000020c167825 */ /* 0x001fe200078e0214 */
[----:B------:R-:W-:Y:S01]  /*3ccb0*/  ISETP.LT.AND P0, PT, R25, UR4, !P3 ;  /* 0x0000000419007c0c */ /* 0x000fe2000df01270 */
[----:B------:R-:W-:-:S02]  /*3ccc0*/  ULDC UR4, c[0x0][0x228] ;  /* 0x00008a0000047ab9 */ /* 0x000fc40000000800 */
[----:B------:R-:W-:-:S07]  /*3ccd0*/  IMAD.WIDE R24, R12, 0x2, R18 ;  /* 0x000000020c187825 */ /* 0x000fce00078e0212 */
[----:B------:R0:W-:Y:S01]  /*3cce0*/  @P6 STG.E.U16 desc[UR8][R22.64], R0 ;  /* 0x0000000016006986 */ /* 0x0001e2000c101508 */
[----:B------:R-:W-:-:S03]  /*3ccf0*/  VIADD R13, R29, 0xe ;  /* 0x0000000e1d0d7836 */ /* 0x000fc60000000000 */
[----:B------:R1:W-:Y:S02]  /*3cd00*/  @P5 STG.E.U16 desc[UR8][R24.64], R27 ;  /* 0x0000001b18005986 */ /* 0x0003e4000c101508 */
[----:B------:R-:W-:Y:S02]  /*3cd10*/  ISETP.GE.AND P1, PT, R13, UR7, PT ;  /* 0x000000070d007c0c */ /* 0x000fe4000bf26270 */
[----:B------:R-:W-:Y:S02]  /*3cd20*/  PRMT R13, R27, 0x7632, R13 ;  /* 0x000076321b0d7816 */ /* 0x000fe4000000000d */
[----:B------:R-:W-:Y:S02]  /*3cd30*/  ISETP.LT.AND P5, PT, R8, UR4, !P2 ;  /* 0x0000000408007c0c */ /* 0x000fe4000d7a1270 */
[----:B0-----:R-:W-:Y:S01]  /*3cd40*/  PRMT R0, R9, 0x7632, R0 ;  /* 0x0000763209007816 */ /* 0x001fe20000000000 */
[----:B------:R-:W2:Y:S01]  /*3cd50*/  LDL.LU R8, [R1+0x1a90] ;  /* 0x001a900001087983 */ /* 0x000ea20000300800 */
[C---:B-1----:R-:W-:Y:S01]  /*3cd60*/  IMAD.WIDE R26, R12.reuse, 0x2, R10 ;  /* 0x000000020c1a7825 */ /* 0x042fe200078e020a */
[----:B------:R-:W-:Y:S01]  /*3cd70*/  ISETP.LT.AND P3, PT, R15, UR6, !P3 ;  /* 0x000000060f007c0c */ /* 0x000fe2000df61270 */
[----:B------:R-:W-:Y:S01]  /*3cd80*/  ULDC UR4, c[0x0][0x228] ;  /* 0x00008a0000047ab9 */ /* 0x000fe20000000800 */
[----:B------:R-:W-:Y:S01]  /*3cd90*/  ULDC UR6, c[0x0][0x228] ;  /* 0x00008a0000067ab9 */ /* 0x000fe20000000800 */
[C---:B------:R-:W-:Y:S01]  /*3cda0*/  IMAD.WIDE R24, R12.reuse, 0x2, R2 ;  /* 0x000000020c187825 */ /* 0x040fe200078e0202 */
[----:B------:R0:W-:Y:S04]  /*3cdb0*/  @P0 STG.E.U16 desc[UR8][R26.64], R13 ;  /* 0x0000000d1a000986 */ /* 0x0001e8000c101508 */
[----:B------:R1:W-:Y:S04]  /*3cdc0*/  @P4 STG.E.U16 desc[UR8][R24.64], R9 ;  /* 0x0000000918004986 */ /* 0x0003e8000c101508 */
[----:B0-----:R-:W3:Y:S04]  /*3cdd0*/  LDL R26, [R1+0x1a64] ;  /* 0x001a6400011a7983 */ /* 0x001ee80000100800 */
[----:B------:R-:W4:Y:S04]  /*3cde0*/  LDL R27, [R1+0x1a68] ;  /* 0x001a6800011b7983 */ /* 0x000f280000100800 */
[----:B-1----:R-:W2:Y:S04]  /*3cdf0*/  LDL.LU R9, [R1+0x1a8c] ;  /* 0x001a8c0001097983 */ /* 0x002ea80000300800 */
[----:B------:R-:W3:Y:S04]  /*3ce00*/  LDL R24, [R1+0x1a5c] ;  /* 0x001a5c0001187983 */ /* 0x000ee80000100800 */
[----:B------:R-:W4:Y:S01]  /*3ce10*/  LDL R25, [R1+0x1a60] ;  /* 0x001a600001197983 */ /* 0x000f220000100800 */
[----:B------:R-:W-:-:S04]  /*3ce20*/  IMAD.WIDE R22, R12, 0x2, R16 ;  /* 0x000000020c167825 */ /* 0x000fc800078e0210 */
[----:B------:R-:W-:Y:S01]  /*3ce30*/  VIADD R12, R12, UR10 ;  /* 0x0000000a0c0c7c36 */ /* 0x000fe20008000000 */
[----:B------:R0:W-:Y:S04]  /*3ce40*/  @P3 STG.E.U16 desc[UR8][R22.64], R0 ;  /* 0x0000000016003986 */ /* 0x0001e8000c101508 */
[----:B------:R1:W-:Y:S01]  /*3ce50*/  STL [R1+0x1a84], R6 ;  /* 0x001a840601007387 */ /* 0x0003e20000100800 */
[----:B---3--:R-:W-:Y:S02]  /*3ce60*/  ISETP.LT.AND P3, PT, R24, UR4, !P2 ;  /* 0x0000000418007c0c */ /* 0x008fe4000d761270 */
[----:B----4-:R-:W-:Y:S01]  /*3ce70*/  ISETP.LT.AND P6, PT, R25, UR5, !P2 ;  /* 0x0000000519007c0c */ /* 0x010fe2000d7c1270 */
[----:B------:R-:W-:Y:S01]  /*3ce80*/  IMAD.WIDE R24, R12, 0x2, R6 ;  /* 0x000000020c187825 */ /* 0x000fe200078e0206 */
[----:B0-----:R-:W-:Y:S01]  /*3ce90*/  PRMT R0, R28, 0x7632, R0 ;  /* 0x000076321c007816 */ /* 0x001fe20000000000 */
[----:B-1----:R-:W3:Y:S01]  /*3cea0*/  LDL R6, [R1+0xbc] ;  /* 0x0000bc0001067983 */ /* 0x002ee20000100800 */
[----:B------:R-:W-:Y:S01]  /*3ceb0*/  ISETP.LT.AND P4, PT, R26, UR6, !P2 ;  /* 0x000000061a007c0c */ /* 0x000fe2000d781270 */
[----:B--2---:R-:W-:Y:S01]  /*3cec0*/  IMAD.WIDE R22, R12, 0x2, R8 ;  /* 0x000000020c167825 */ /* 0x004fe200078e0208 */
[----:B------:R-:W-:Y:S01]  /*3ced0*/  ULDC UR4, c[0x0][0x228] ;  /* 0x00008a0000047ab9 */ /* 0x000fe20000000800 */
[----:B------:R0:W-:Y:S01]  /*3cee0*/  STL [R1+0x1a80], R7 ;  /* 0x001a800701007387 */ /* 0x0001e20000100800 */
[----:B------:R-:W-:Y:S01]  /*3cef0*/  ULDC UR5, c[0x0][0x228] ;  /* 0x00008a0000057ab9 */ /* 0x000fe20000000800 */
[----:B------:R-:W-:-:S02]  /*3cf00*/  ULDC UR6, c[0x0][0x228] ;  /* 0x00008a0000067ab9 */ /* 0x000fc40000000800 */
[----:B0-----:R-:W2:Y:S04]  /*3cf10*/  LDL.LU R7, [R1+0xa8] ;  /* 0x0000a80001077983 */ /* 0x001ea80000300800 */
[----:B------:R0:W-:Y:S02]  /*3cf20*/  @P5 STG.E.U16 desc[UR8][R22.64], R28 ;  /* 0x0000001c16005986 */ /* 0x0001e4000c101508 */
[----:B0-----:R-:W-:-:S05]  /*3cf30*/  IMAD.WIDE R22, R12, 0x2, R4 ;  /* 0x000000020c167825 */ /* 0x001fca00078e0204 */
[----:B------:R0:W-:Y:S04]  /*3cf40*/  @P3 STG.E.U16 desc[UR8][R22.64], R0 ;  /* 0x0000000016003986 */ /* 0x0001e8000c101508 */
[----:B0-----:R-:W4:Y:S04]  /*3cf50*/  LDL.LU R22, [R1+0x18] ;  /* 0x0000180001167983 */ /* 0x001f280000300800 */
[----:B------:R-:W3:Y:S04]  /*3cf60*/  LDL.LU R23, [R1+0x1a50] ;  /* 0x001a500001177983 */ /* 0x000ee80000300800 */
[----:B--2---:R0:W-:Y:S04]  /*3cf70*/  @P6 STG.E.U16 desc[UR8][R24.64], R7 ;  /* 0x0000000718006986 */ /* 0x0041e8000c101508 */
[----:B0-----:R-:W2:Y:S01]  /*3cf80*/  LDL R25, [R1+0x1a6c] ;  /* 0x001a6c0001197983 */ /* 0x001ea20000100800 */
[----:B------:R-:W-:Y:S01]  /*3cf90*/  ISETP.LT.AND P5, PT, R27, UR11, !P2 ;  /* 0x0000000b1b007c0c */ /* 0x000fe2000d7a1270 */
[----:B------:R-:W-:Y:S01]  /*3cfa0*/  VIADD R28, R29, 0xf ;  /* 0x0000000f1d1c7836 */ /* 0x000fe20000000000 */
[----:B------:R-:W-:Y:S01]  /*3cfb0*/  PRMT R13, R7, 0x7632, R13 ;  /* 0x00007632070d7816 */ /* 0x000fe2000000000d */
[----:B------:R-:W-:Y:S01]  /*3cfc0*/  IMAD.WIDE R26, R12, 0x2, R20 ;  /* 0x000000020c1a7825 */ /* 0x000fe200078e0214 */
[----:B------:R-:W3:Y:S02]  /*3cfd0*/  LDL R7, [R1+0x1a60] ;  /* 0x001a600001077983 */ /* 0x000ee40000100800 */
[----:B------:R-:W-:Y:S01]  /*3cfe0*/  ISETP.GE.AND P0, PT, R28, UR7, PT ;  /* 0x000000071c007c0c */ /* 0x000fe2000bf06270 */
[----:B------:R-:W-:Y:S01]  /*3cff0*/  IMAD.WIDE R28, R12, 0x2, R18 ;  /* 0x000000020c1c7825 */ /* 0x000fe200078e0212 */
[----:B------:R-:W-:Y:S05]  /*3d000*/  @P4 STG.E.U16 desc[UR8][R26.64], R13 ;  /* 0x0000000d1a004986 */ /* 0x000fea000c101508 */
[----:B----4-:R0:W-:Y:S04]  /*3d010*/  @P5 STG.E.U16 desc[UR8][R28.64], R22 ;  /* 0x000000161c005986 */ /* 0x0101e8000c101508 */
[----:B0-----:R-:W4:Y:S01]  /*3d020*/  LDL.LU R28, [R1+0x1a5c] ;  /* 0x001a5c00011c7983 */ /* 0x001f220000300800 */
[----:B--2---:R-:W-:Y:S01]  /*3d030*/  ISETP.LT.AND P6, PT, R25, UR4, !P2 ;  /* 0x0000000419007c0c */ /* 0x004fe2000d7c1270 */
[----:B------:R-:W-:-:S02]  /*3d040*/  ULDC UR4, c[0x0][0x228] ;  /* 0x00008a0000047ab9 */ /* 0x000fc40000000800 */
[----:B------:R-:W-:Y:S01]  /*3d050*/  ISETP.LT.AND P5, PT, R14, UR4, !P2 ;  /* 0x000000040e007c0c */ /* 0x000fe2000d7a1270 */
[----:B------:R-:W-:Y:S01]  /*3d060*/  ULDC UR4, c[0x0][0x228] ;  /* 0x00008a0000047ab9 */ /* 0x000fe20000000800 */
[----:B------:R-:W2:Y:S01]  /*3d070*/  LDL.LU R14, [R1+0x1a88] ;  /* 0x001a8800010e7983 */ /* 0x000ea20000300800 */
[----:B------:R-:W-:Y:S01]  /*3d080*/  ISETP.LT.AND P2, PT, R15, UR4, !P2 ;  /* 0x000000040f007c0c */ /* 0x000fe2000d741270 */
[----:B------:R-:W-:Y:S01]  /*3d090*/  IMAD.WIDE R24, R12, 0x2, R10 ;  /* 0x000000020c187825 */ /* 0x000fe200078e020a */
[----:B------:R-:W-:Y:S01]  /*3d0a0*/  PRMT R0, R22, 0x7632, R0 ;  /* 0x0000763216007816 */ /* 0x000fe20000000000 */
[----:B------:R-:W4:Y:S01]  /*3d0b0*/  LDL.LU R29, [R1+0xdc] ;  /* 0x0000dc00011d7983 */ /* 0x000f220000300800 */
[C---:B---3--:R-:W-:Y:S01]  /*3d0c0*/  ISETP.LT.AND P3, PT, R23.reuse, UR5, !P1 ;  /* 0x0000000517007c0c */ /* 0x048fe2000cf61270 */
[----:B------:R-:W-:Y:S01]  /*3d0d0*/  ULDC UR4, c[0x0][0x228] ;  /* 0x00008a0000047ab9 */ /* 0x000fe20000000800 */
[----:B------:R-:W-:Y:S01]  /*3d0e0*/  ISETP.LT.AND P4, PT, R23, UR6, !P0 ;  /* 0x0000000617007c0c */ /* 0x000fe2000c781270 */
[----:B------:R-:W-:Y:S01]  /*3d0f0*/  IMAD.WIDE R22, R12, 0x2, R2 ;  /* 0x000000020c167825 */ /* 0x000fe200078e0202 */
[----:B------:R0:W-:Y:S01]  /*3d100*/  @P6 STG.E.U16 desc[UR8][R24.64], R0 ;  /* 0x0000000018006986 */ /* 0x0001e2000c101508 */
[----:B------:R-:W-:Y:S01]  /*3d110*/  PRMT R26, R6, 0x7632, R26 ;  /* 0x00007632061a7816 */ /* 0x000fe2000000001a */
[----:B------:R-:W-:-:S02]  /*3d120*/  ULDC UR5, c[0x0][0x228] ;  /* 0x00008a0000057ab9 */ /* 0x000fc40000000800 */
[----:B------:R-:W3:Y:S04]  /*3d130*/  LDL.LU R27, [R1+0xcc] ;  /* 0x0000cc00011b7983 */ /* 0x000ee80000300800 */
[----:B------:R-:W3:Y:S01]  /*3d140*/  LDL.LU R6, [R1+0x1a84] ;  /* 0x001a840001067983 */ /* 0x000ee20000300800 */
[C---:B0-----:R-:W-:Y:S02]  /*3d150*/  VIADD R0, R12.reuse, UR10 ;  /* 0x0000000a0c007c36 */ /* 0x041fe40008000000 */
[----:B------:R-:W-:Y:S01]  /*3d160*/  IMAD.WIDE R12, R12, 0x2, R16 ;  /* 0x000000020c0c7825 */ /* 0x000fe200078e0210 */
[----:B--2---:R0:W-:Y:S02]  /*3d170*/  @P5 STG.E.U16 desc[UR8][R22.64], R14 ;  /* 0x0000000e16005986 */ /* 0x0041e4000c101508 */
[----:B0-----:R-:W-:-:S05]  /*3d180*/  PRMT R14, R14, 0x7632, R14 ;  /* 0x000076320e0e7816 */ /* 0x001fca000000000e */
[----:B------:R0:W-:Y:S04]  /*3d190*/  @P2 STG.E.U16 desc[UR8][R12.64], R14 ;  /* 0x0000000e0c002986 */ /* 0x0001e8000c101508 */
[----:B0-----:R-:W2:Y:S01]  /*3d1a0*/  LDL.LU R12, [R1+0xbc] ;  /* 0x0000bc00010c7983 */ /* 0x001ea20000300800 */
[----:B----4-:R-:W-:Y:S01]  /*3d1b0*/  ISETP.LT.AND P6, PT, R28, UR4, !P1 ;  /* 0x000000041c007c0c */ /* 0x010fe2000cfc1270 */
[C---:B------:R-:W-:Y:S01]  /*3d1c0*/  IMAD.WIDE R22, R0.reuse, 0x2, R8 ;  /* 0x0000000200167825 */ /* 0x040fe200078e0208 */
[----:B------:R-:W-:Y:S01]  /*3d1d0*/  ULDC UR4, c[0x0][0x228] ;  /* 0x00008a0000047ab9 */ /* 0x000fe20000000800 */
[----:B------:R-:W4:Y:S02]  /*3d1e0*/  LDL R13, [R1+0x1a64] ;  /* 0x001a6400010d7983 */ /* 0x000f240000100800 */
[C---:B------:R-:W-:Y:S01]  /*3d1f0*/  IMAD.WIDE R24, R0.reuse, 0x2, R4 ;  /* 0x0000000200187825 */ /* 0x040fe200078e0204 */
[----:B------:R-:W-:Y:S01]  /*3d200*/  ISETP.LT.AND P2, PT, R7, UR4, !P1 ;  /* 0x0000000407007c0c */ /* 0x000fe2000cf41270 */
[----:B------:R-:W-:Y:S01]  /*3d210*/  ULDC UR4, c[0x0][0x228] ;  /* 0x00008a0000047ab9 */ /* 0x000fe20000000800 */
[----:B------:R-:W3:Y:S04]  /*3d220*/  LDL.LU R7, [R1+0x1a80] ;  /* 0x001a800001077983 */ /* 0x000ee80000300800 */
[----:B--2---:R-:W-:Y:S04]  /*3d230*/  @P3 STG.E.U16 desc[UR8][R22.64], R12 ;  /* 0x0000000c16003986 */ /* 0x004fe8000c101508 */
[----:B------:R0:W-:Y:S04]  /*3d240*/  @P6 STG.E.U16 desc[UR8][R24.64], R26 ;  /* 0x0000001a18006986 */ /* 0x0001e8000c101508 */
[----:B0-----:R-:W2:Y:S04]  /*3d250*/  LDL.LU R26, [R1+0x1a68] ;  /* 0x001a6800011a7983 */ /* 0x001ea80000300800 */
[----:B------:R-:W2:Y:S01]  /*3d260*/  LDL.LU R24, [R1+0x1a6c] ;  /* 0x001a6c0001187983 */ /* 0x000ea20000300800 */
[----:B----4-:R-:W-:Y:S01]  /*3d270*/  ISETP.LT.AND P6, PT, R13, UR4, !P1 ;  /* 0x000000040d007c0c */ /* 0x010fe2000cfc1270 */
[----:B------:R-:W-:Y:S01]  /*3d280*/  ULDC UR4, c[0x0][0x228] ;  /* 0x00008a0000047ab9 */ /* 0x000fe20000000800 */
[----:B---3--:R-:W-:Y:S01]  /*3d290*/  IMAD.WIDE R22, R0, 0x2, R6 ;  /* 0x0000000200167825 */ /* 0x008fe200078e0206 */
[----:B------:R-:W3:Y:S01]  /*3d2a0*/  LDL.LU R25, [R1+0x1a74] ;  /* 0x001a740001197983 */ /* 0x000ee20000300800 */
[----:B------:R-:W-:-:S03]  /*3d2b0*/  PRMT R14, R29, 0x7632, R14 ;  /* 0x000076321d0e7816 */ /* 0x000fc6000000000e */
[----:B------:R0:W-:Y:S01]  /*3d2c0*/  @P2 STG.E.U16 desc[UR8][R22.64], R29 ;  /* 0x0000001d16002986 */ /* 0x0001e2000c101508 */
[----:B------:R-:W-:Y:S01]  /*3d2d0*/  IMAD.WIDE R12, R0, 0x2, R20 ;  /* 0x00000002000c7825 */ /* 0x000fe200078e0214 */
[----:B------:R-:W-:Y:S01]  /*3d2e0*/  ISETP.LT.AND P3, PT, R28, UR5, !P0 ;  /* 0x000000051c007c0c */ /* 0x000fe2000c761270 */
[----:B------:R-:W-:Y:S01]  /*3d2f0*/  ULDC UR5, c[0x0][0x228] ;  /* 0x00008a0000057ab9 */ /* 0x000fe20000000800 */
[----:B------:R-:W4:Y:S04]  /*3d300*/  LDL.LU R28, [R1+0xfc] ;  /* 0x0000fc00011c7983 */ /* 0x000f280000300800 */
[----:B------:R1:W-:Y:S01]  /*3d310*/  @P6 STG.E.U16 desc[UR8][R12.64], R14 ;  /* 0x0000000e0c006986 */ /* 0x0003e2000c101508 */
[----:B0-----:R-:W-:Y:S01]  /*3d320*/  IMAD.WIDE R22, R0, 0x2, R18 ;  /* 0x0000000200167825 */ /* 0x001fe200078e0212 */
[----:B-1----:R-:W-:-:S03]  /*3d330*/  PRMT R14, R27, 0x7632, R14 ;  /* 0x000076321b0e7816 */ /* 0x002fc6000000000e */
[----:B------:R-:W-:Y:S01]  /*3d340*/  IMAD.WIDE R12, R0, 0x2, R10 ;  /* 0x00000002000c7825 */ /* 0x000fe200078e020a */
[----:B--2---:R-:W-:Y:S01]  /*3d350*/  ISETP.LT.AND P5, PT, R26, UR4, !P1 ;  /* 0x000000041a007c0c */ /* 0x004fe2000cfa1270 */
[----:B------:R-:W-:Y:S02]  /*3d360*/  ULDC UR4, c[0x0][0x228] ;  /* 0x00008a0000047ab9 */ /* 0x000fe40000000800 */
[----:B------:R-:W-:Y:S01]  /*3d370*/  ISETP.LT.AND P2, PT, R24, UR4, !P1 ;  /* 0x0000000418007c0c */ /* 0x000fe2000cf41270 */
[----:B------:R-:W-:-:S09]  /*3d380*/  ULDC UR4, c[0x0][0x228] ;  /* 0x00008a0000047ab9 */ /* 0x000fd20000000800 */
[----:B------:R0:W-:Y:S04]  /*3d390*/  @P5 STG.E.U16 desc[UR8][R22.64], R27 ;  /* 0x0000001b16005986 */ /* 0x0001e8000c101508 */
[----:B------:R1:W-:Y:S04]  /*3d3a0*/  @P2 STG.E.U16 desc[UR8][R12.64], R14 ;  /* 0x0000000e0c002986 */ /* 0x0003e8000c101508 */
[----:B0-----:R-:W2:Y:S04]  /*3d3b0*/  LDL.LU R23, [R1+0x1a60] ;  /* 0x001a600001177983 */ /* 0x001ea80000300800 */
[----:B------:R-:W4:Y:S04]  /*3d3c0*/  LDL.LU R29, [R1+0xac] ;  /* 0x0000ac00011d7983 */ /* 0x000f280000300800 */
[----:B------:R-:W4:Y:S04]  /*3d3d0*/  LDL.LU R27, [R1+0x1c] ;  /* 0x00001c00011b7983 */ /* 0x000f280000300800 */
[----:B-1----:R-:W4:Y:S04]  /*3d3e0*/  LDL.LU R12, [R1+0x1a64] ;  /* 0x001a6400010c7983 */ /* 0x002f280000300800 */
[----:B------:R-:W4:Y:S01]  /*3d3f0*/  LDL.LU R14, [R1+0xec] ;  /* 0x0000ec00010e7983 */ /* 0x000f220000300800 */
[----:B---3--:R-:W-:Y:S01]  /*3d400*/  ISETP.LT.AND P6, PT, R25, UR4, !P1 ;  /* 0x0000000419007c0c */ /* 0x008fe2000cfc1270 */
[----:B------:R-:W-:-:S02]  /*3d410*/  ULDC UR4, c[0x0][0x228] ;  /* 0x00008a0000047ab9 */ /* 0x000fc40000000800 */
[----:B------:R-:W-:Y:S01]  /*3d420*/  ISETP.LT.AND P1, PT, R15, UR4, !P1 ;  /* 0x000000040f007c0c */ /* 0x000fe2000cf21270 */
[----:B------:R-:W-:Y:S01]  /*3d430*/  ULDC UR4, c[0x0][0x228] ;  /* 0x00008a0000047ab9 */ /* 0x000fe20000000800 */
[----:B--2---:R-:W-:Y:S01]  /*3d440*/  ISETP.LT.AND P5, PT, R23, UR5, !P0 ;  /* 0x0000000517007c0c */ /* 0x004fe2000c7a1270 */
[----:B------:R-:W-:Y:S01]  /*3d450*/  IMAD.WIDE R22, R0, 0x2, R2 ;  /* 0x0000000200167825 */ /* 0x000fe200078e0202 */
[----:B------:R-:W-:Y:S01]  /*3d460*/  ULDC UR5, c[0x0][0x228] ;  /* 0x00008a0000057ab9 */ /* 0x000fe20000000800 */
[----:B----4-:R-:W-:Y:S02]  /*3d470*/  ISETP.LT.AND P2, PT, R12, UR4, !P0 ;  /* 0x000000040c007c0c */ /* 0x010fe4000c741270 */
[----:B------:R-:W-:Y:S01]  /*3d480*/  VIADD R12, R0, UR10 ;  /* 0x0000000a000c7c36 */ /* 0x000fe20008000000 */
[----:B------:R-:W-:Y:S02]  /*3d490*/  ULDC UR4, c[0x0][0x228] ;  /* 0x00008a0000047ab9 */ /* 0x000fe40000000800 */
[----:B------:R0:W-:Y:S01]  /*3d4a0*/  @P6 STG.E.U16 desc[UR8][R22.64], R14 ;  /* 0x0000000e16006986 */ /* 0x0001e2000c101508 */
[----:B------:R-:W-:Y:S01]  /*3d4b0*/  PRMT R13, R14, 0x7632, R13 ;  /* 0x000076320e0d7816 */ /* 0x000fe2000000000d */
[----:B------:R-:W-:Y:S01]  /*3d4c0*/  IMAD.WIDE R8, R12, 0x2, R8 ;  /* 0x000000020c087825 */ /* 0x000fe200078e0208 */
[----:B------:R-:W-:Y:S01]  /*3d4d0*/  ISETP.LT.AND P6, PT, R26, UR4, !P0 ;  /* 0x000000041a007c0c */ /* 0x000fe2000c7c1270 */
[----:B------:R-:W-:-:S02]  /*3d4e0*/  ULDC UR4, c[0x0][0x228] ;  /* 0x00008a0000047ab9 */ /* 0x000fc40000000800 */
[----:B0-----:R-:W-:-:S05]  /*3d4f0*/  IMAD.WIDE R22, R0, 0x2, R16 ;  /* 0x0000000200167825 */ /* 0x001fca00078e0210 */
[----:B------:R-:W-:Y:S01]  /*3d500*/  @P1 STG.E.U16 desc[UR8][R22.64], R13 ;  /* 0x0000000d16001986 */ /* 0x000fe2000c101508 */
[----:B------:R-:W-:Y:S01]  /*3d510*/  ISETP.LT.AND P1, PT, R24, UR4, !P0 ;  /* 0x0000000418007c0c */ /* 0x000fe2000c721270 */
[----:B------:R-:W-:Y:S02]  /*3d520*/  ULDC UR4, c[0x0][0x228] ;  /* 0x00008a0000047ab9 */ /* 0x000fe40000000800 */
[----:B------:R0:W-:Y:S01]  /*3d530*/  @P4 STG.E.U16 desc[UR8][R8.64], R28 ;  /* 0x0000001c08004986 */ /* 0x0001e2000c101508 */
[----:B------:R-:W-:Y:S02]  /*3d540*/  ISETP.LT.AND P4, PT, R25, UR4, !P0 ;  /* 0x0000000419007c0c */ /* 0x000fe4000c781270 */
[----:B------:R-:W-:Y:S02]  /*3d550*/  ISETP.LT.AND P0, PT, R15, UR5, !P0 ;  /* 0x000000050f007c0c */ /* 0x000fe4000c701270 */
[----:B------:R-:W2:Y:S01]  /*3d560*/  LDL.LU R15, [R1+0x1a7c] ;  /* 0x001a7c00010f7983 */ /* 0x000ea20000300800 */
[----:B------:R-:W-:Y:S01]  /*3d570*/  PRMT R0, R28, 0x7632, R0 ;  /* 0x000076321c007816 */ /* 0x000fe20000000000 */
[----:B------:R-:W-:-:S04]  /*3d580*/  IMAD.WIDE R4, R12, 0x2, R4 ;  /* 0x000000020c047825 */ /* 0x000fc800078e0204 */
[----:B------:R-:W-:Y:S01]  /*3d590*/  IMAD.WIDE R6, R12, 0x2, R6 ;  /* 0x000000020c067825 */ /* 0x000fe200078e0206 */
[----:B0-----:R-:W-:-:S03]  /*3d5a0*/  PRMT R8, R29, 0x7632, R8 ;  /* 0x000076321d087816 */ /* 0x001fc60000000008 */
[C---:B------:R-:W-:Y:S01]  /*3d5b0*/  IMAD.WIDE R20, R12.reuse, 0x2, R20 ;  /* 0x000000020c147825 */ /* 0x040fe200078e0214 */
[----:B------:R-:W-:Y:S01]  /*3d5c0*/  PRMT R9, R27, 0x7632, R9 ;  /* 0x000076321b097816 */ /* 0x000fe20000000009 */
[----:B------:R0:W-:Y:S02]  /*3d5d0*/  @P3 STG.E.U16 desc[UR8][R4.64], R0 ;  /* 0x0000000004003986 */ /* 0x0001e4000c101508 */
[C---:B------:R-:W-:Y:S02]  /*3d5e0*/  IMAD.WIDE R18, R12.reuse, 0x2, R18 ;  /* 0x000000020c127825 */ /* 0x040fe400078e0212 */
[----:B------:R0:W-:Y:S02]  /*3d5f0*/  @P5 STG.E.U16 desc[UR8][R6.64], R29 ;  /* 0x0000001d06005986 */ /* 0x0001e4000c101508 */
[C---:B------:R-:W-:Y:S02]  /*3d600*/  IMAD.WIDE R10, R12.reuse, 0x2, R10 ;  /* 0x000000020c0a7825 */ /* 0x040fe400078e020a */
[----:B------:R0:W-:Y:S02]  /*3d610*/  @P2 STG.E.U16 desc[UR8][R20.64], R8 ;  /* 0x0000000814002986 */ /* 0x0001e4000c101508 */
[----:B------:R-:W-:-:S02]  /*3d620*/  IMAD.WIDE R2, R12, 0x2, R2 ;  /* 0x000000020c027825 */ /* 0x000fc400078e0202 */
[----:B------:R0:W-:Y:S04]  /*3d630*/  @P6 STG.E.U16 desc[UR8][R18.64], R27 ;  /* 0x0000001b12006986 */ /* 0x0001e8000c101508 */
[----:B------:R0:W-:Y:S01]  /*3d640*/  @P1 STG.E.U16 desc[UR8][R10.64], R9 ;  /* 0x000000090a001986 */ /* 0x0001e2000c101508 */
[----:B------:R-:W-:-:S03]  /*3d650*/  IMAD.WIDE R12, R12, 0x2, R16 ;  /* 0x000000020c0c7825 */ /* 0x000fc600078e0210 */
[----:B--2---:R0:W-:Y:S01]  /*3d660*/  @P4 STG.E.U16 desc[UR8][R2.64], R15 ;  /* 0x0000000f02004986 */ /* 0x0041e2000c101508 */
[----:B------:R-:W-:Y:S05]  /*3d670*/  @!P0 EXIT ;  /* 0x000000000000894d */ /* 0x000fea0003800000 */
[----:B0-----:R-:W-:-:S05]  /*3d680*/  PRMT R6, R15, 0x7632, R6 ;  /* 0x000076320f067816 */ /* 0x001fca0000000006 */
[----:B------:R-:W-:Y:S01]  /*3d690*/  STG.E.U16 desc[UR8][R12.64], R6 ;  /* 0x000000060c007986 */ /* 0x000fe2000c101508 */
[----:B------:R-:W-:Y:S05]  /*3d6a0*/  EXIT ;  /* 0x000000000000794d */ /* 0x000fea0003800000 */
.L_x_2:
[----:B------:R-:W-:-:S00]  /*3d6b0*/  BRA `(.L_x_2) ;  /* 0xfffffffc00fc7947 */ /* 0x000fc0000383ffff */
[----:B------:R-:W-:-:S00]  /*3d6c0*/  NOP ;  /* 0x0000000000007918 */ /* 0x000fc00000000000 */
        /* <DEDUP_REMOVED lines=11> */
.L_x_3:


//--------------------- .nv.shared.matmul_kernel  --------------------------
	.section	.nv.shared.matmul_kernel,"aw",@nobits
	.sectionflags	@""
	.align	16
	.zero		1024


//--------------------- .nv.shared.reserved.0     --------------------------
	.section	.nv.shared.reserved.0,"aw",@nobits
	.weak		__nv_reservedSMEM_offset_0_alias
	.size		__nv_reservedSMEM_offset_0_alias, 0, 0
	.other		__nv_reservedSMEM_offset_0_alias,@"STO_CUDA_RESERVED_SHARED STV_DEFAULT"
__nv_reservedSMEM_offset_0_alias:
	.zero		0


//--------------------- .nv.constant0.matmul_kernel --------------------------
	.section	.nv.constant0.matmul_kernel,"a",@progbits
	.sectionflags	@""
	.align	4
.nv.constant0.matmul_kernel:
	.zero		608


//--------------------- SYMBOLS --------------------------

	.type		.nv.reservedSmem.offset0,@object
	.size		.nv.reservedSmem.offset0,0x4
